//
// Generated by NVIDIA NVVM Compiler
//
// Compiler Build ID: CL-36424714
// Cuda compilation tools, release 13.0, V13.0.88
// Based on NVVM 20.0.0
//

.version 9.0
.target sm_100
.address_size 64

	// .globl	_Z13insertMulKeysP8KeyValuePKS_j
.extern .func  (.param .b32 func_retval0) vprintf
(
	.param .b64 vprintf_param_0,
	.param .b64 vprintf_param_1
)
;
// _ZZN3cub18CUB_300001_SM_10006detail10merge_sort30DeviceMergeSortBlockSortKernelINS2_10policy_hubIN6thrust24THRUST_300001_SM_1000_NS10device_ptrIiEEE9Policy600ES8_PNS0_8NullTypeES8_SC_j12TupleLessColiSB_EEvbT0_T1_T2_T3_T4_PT6_PT7_T5_NS1_7vsmem_tEE19static_temp_storage has been demoted
// _ZZN3cub18CUB_300001_SM_10006detail10merge_sort26DeviceMergeSortMergeKernelINS2_10policy_hubIN6thrust24THRUST_300001_SM_1000_NS10device_ptrIiEEE9Policy600ES8_PNS0_8NullTypeES8_SC_j12TupleLessColiSB_EEvbT2_T3_T4_PT6_PT7_T5_PSG_SG_NS1_7vsmem_tEE19static_temp_storage has been demoted
// _ZZN3cub18CUB_300001_SM_10006detail10merge_sort30DeviceMergeSortBlockSortKernelINS2_10policy_hubIN6thrust24THRUST_300001_SM_1000_NS10device_ptrIiEEE9Policy600ES8_PNS0_8NullTypeES8_SC_m12TupleLessColiSB_EEvbT0_T1_T2_T3_T4_PT6_PT7_T5_NS1_7vsmem_tEE19static_temp_storage has been demoted
// _ZZN3cub18CUB_300001_SM_10006detail10merge_sort26DeviceMergeSortMergeKernelINS2_10policy_hubIN6thrust24THRUST_300001_SM_1000_NS10device_ptrIiEEE9Policy600ES8_PNS0_8NullTypeES8_SC_m12TupleLessColiSB_EEvbT2_T3_T4_PT6_PT7_T5_PSG_SG_NS1_7vsmem_tEE19static_temp_storage has been demoted
// _ZZN3cub18CUB_300001_SM_10006detail4scan16DeviceScanKernelINS2_10policy_hubIiiijN4cuda3std3__44plusIvEEE10Policy1000EN6thrust24THRUST_300001_SM_1000_NS10device_ptrIiEESF_NS0_13ScanTileStateIiLb1EEES9_NS1_10InputValueIiPiEEjiLb0EiEEvT0_T1_T2_iT3_T4_T5_E12temp_storage has been demoted
// _ZZN3cub18CUB_300001_SM_10006detail4scan16DeviceScanKernelINS2_10policy_hubIiiimN4cuda3std3__44plusIvEEE10Policy1000EN6thrust24THRUST_300001_SM_1000_NS10device_ptrIiEESF_NS0_13ScanTileStateIiLb1EEES9_NS1_10InputValueIiPiEEmiLb0EiEEvT0_T1_T2_iT3_T4_T5_E12temp_storage has been demoted
.global .align 1 .b8 _ZN34_INTERNAL_4c4dcd94_4_k_cu__Z4hashj4cuda3std3__45__cpo5beginE[1];
.global .align 1 .b8 _ZN34_INTERNAL_4c4dcd94_4_k_cu__Z4hashj4cuda3std3__45__cpo3endE[1];
.global .align 1 .b8 _ZN34_INTERNAL_4c4dcd94_4_k_cu__Z4hashj4cuda3std3__45__cpo6cbeginE[1];
.global .align 1 .b8 _ZN34_INTERNAL_4c4dcd94_4_k_cu__Z4hashj4cuda3std3__45__cpo4cendE[1];
.global .align 1 .b8 _ZN34_INTERNAL_4c4dcd94_4_k_cu__Z4hashj4cuda3std3__45__cpo6rbeginE[1];
.global .align 1 .b8 _ZN34_INTERNAL_4c4dcd94_4_k_cu__Z4hashj4cuda3std3__45__cpo4rendE[1];
.global .align 1 .b8 _ZN34_INTERNAL_4c4dcd94_4_k_cu__Z4hashj4cuda3std3__45__cpo7crbeginE[1];
.global .align 1 .b8 _ZN34_INTERNAL_4c4dcd94_4_k_cu__Z4hashj4cuda3std3__45__cpo5crendE[1];
.global .align 1 .b8 _ZN34_INTERNAL_4c4dcd94_4_k_cu__Z4hashj4cuda3std3__436_GLOBAL__N__4c4dcd94_4_k_cu__Z4hashj6ignoreE[1];
.global .align 1 .b8 _ZN34_INTERNAL_4c4dcd94_4_k_cu__Z4hashj4cuda3std3__419piecewise_constructE[1];
.global .align 1 .b8 _ZN34_INTERNAL_4c4dcd94_4_k_cu__Z4hashj4cuda3std3__48in_placeE[1];
.global .align 1 .b8 _ZN34_INTERNAL_4c4dcd94_4_k_cu__Z4hashj4cuda3std3__420unreachable_sentinelE[1];
.global .align 1 .b8 _ZN34_INTERNAL_4c4dcd94_4_k_cu__Z4hashj4cuda3std3__47nulloptE[1];
.global .align 1 .b8 _ZN34_INTERNAL_4c4dcd94_4_k_cu__Z4hashj4cuda3std3__48unexpectE[1];
.global .align 1 .b8 _ZN34_INTERNAL_4c4dcd94_4_k_cu__Z4hashj4cuda3std6ranges3__45__cpo4swapE[1];
.global .align 1 .b8 _ZN34_INTERNAL_4c4dcd94_4_k_cu__Z4hashj4cuda3std6ranges3__45__cpo9iter_moveE[1];
.global .align 1 .b8 _ZN34_INTERNAL_4c4dcd94_4_k_cu__Z4hashj4cuda3std6ranges3__45__cpo5beginE[1];
.global .align 1 .b8 _ZN34_INTERNAL_4c4dcd94_4_k_cu__Z4hashj4cuda3std6ranges3__45__cpo3endE[1];
.global .align 1 .b8 _ZN34_INTERNAL_4c4dcd94_4_k_cu__Z4hashj4cuda3std6ranges3__45__cpo6cbeginE[1];
.global .align 1 .b8 _ZN34_INTERNAL_4c4dcd94_4_k_cu__Z4hashj4cuda3std6ranges3__45__cpo4cendE[1];
.global .align 1 .b8 _ZN34_INTERNAL_4c4dcd94_4_k_cu__Z4hashj4cuda3std6ranges3__45__cpo7advanceE[1];
.global .align 1 .b8 _ZN34_INTERNAL_4c4dcd94_4_k_cu__Z4hashj4cuda3std6ranges3__45__cpo9iter_swapE[1];
.global .align 1 .b8 _ZN34_INTERNAL_4c4dcd94_4_k_cu__Z4hashj4cuda3std6ranges3__45__cpo4nextE[1];
.global .align 1 .b8 _ZN34_INTERNAL_4c4dcd94_4_k_cu__Z4hashj4cuda3std6ranges3__45__cpo4prevE[1];
.global .align 1 .b8 _ZN34_INTERNAL_4c4dcd94_4_k_cu__Z4hashj4cuda3std6ranges3__45__cpo4dataE[1];
.global .align 1 .b8 _ZN34_INTERNAL_4c4dcd94_4_k_cu__Z4hashj4cuda3std6ranges3__45__cpo5cdataE[1];
.global .align 1 .b8 _ZN34_INTERNAL_4c4dcd94_4_k_cu__Z4hashj4cuda3std6ranges3__45__cpo4sizeE[1];
.global .align 1 .b8 _ZN34_INTERNAL_4c4dcd94_4_k_cu__Z4hashj4cuda3std6ranges3__45__cpo5ssizeE[1];
.global .align 1 .b8 _ZN34_INTERNAL_4c4dcd94_4_k_cu__Z4hashj4cuda3std6ranges3__45__cpo8distanceE[1];
.global .align 1 .b8 _ZN34_INTERNAL_4c4dcd94_4_k_cu__Z4hashj6thrust24THRUST_300001_SM_1000_NS8cuda_cub3parE[1];
.global .align 1 .b8 _ZN34_INTERNAL_4c4dcd94_4_k_cu__Z4hashj6thrust24THRUST_300001_SM_1000_NS8cuda_cub10par_nosyncE[1];
.global .align 1 .b8 _ZN34_INTERNAL_4c4dcd94_4_k_cu__Z4hashj6thrust24THRUST_300001_SM_1000_NS6system6detail10sequential3seqE[1];
.global .align 1 .b8 _ZN34_INTERNAL_4c4dcd94_4_k_cu__Z4hashj6thrust24THRUST_300001_SM_1000_NS6system3cpp3parE[1];
.global .align 1 .b8 _ZN34_INTERNAL_4c4dcd94_4_k_cu__Z4hashj6thrust24THRUST_300001_SM_1000_NS12placeholders2_1E[1];
.global .align 1 .b8 _ZN34_INTERNAL_4c4dcd94_4_k_cu__Z4hashj6thrust24THRUST_300001_SM_1000_NS12placeholders2_2E[1];
.global .align 1 .b8 _ZN34_INTERNAL_4c4dcd94_4_k_cu__Z4hashj6thrust24THRUST_300001_SM_1000_NS12placeholders2_3E[1];
.global .align 1 .b8 _ZN34_INTERNAL_4c4dcd94_4_k_cu__Z4hashj6thrust24THRUST_300001_SM_1000_NS12placeholders2_4E[1];
.global .align 1 .b8 _ZN34_INTERNAL_4c4dcd94_4_k_cu__Z4hashj6thrust24THRUST_300001_SM_1000_NS12placeholders2_5E[1];
.global .align 1 .b8 _ZN34_INTERNAL_4c4dcd94_4_k_cu__Z4hashj6thrust24THRUST_300001_SM_1000_NS12placeholders2_6E[1];
.global .align 1 .b8 _ZN34_INTERNAL_4c4dcd94_4_k_cu__Z4hashj6thrust24THRUST_300001_SM_1000_NS12placeholders2_7E[1];
.global .align 1 .b8 _ZN34_INTERNAL_4c4dcd94_4_k_cu__Z4hashj6thrust24THRUST_300001_SM_1000_NS12placeholders2_8E[1];
.global .align 1 .b8 _ZN34_INTERNAL_4c4dcd94_4_k_cu__Z4hashj6thrust24THRUST_300001_SM_1000_NS12placeholders2_9E[1];
.global .align 1 .b8 _ZN34_INTERNAL_4c4dcd94_4_k_cu__Z4hashj6thrust24THRUST_300001_SM_1000_NS12placeholders3_10E[1];
.global .align 1 .b8 _ZN34_INTERNAL_4c4dcd94_4_k_cu__Z4hashj6thrust24THRUST_300001_SM_1000_NS3seqE[1];
.global .align 1 .b8 _ZN34_INTERNAL_4c4dcd94_4_k_cu__Z4hashj6thrust24THRUST_300001_SM_1000_NS6deviceE[1];
.global .align 1 .b8 $str[29] = {73, 110, 115, 101, 114, 116, 101, 100, 32, 75, 101, 121, 58, 32, 37, 117, 44, 32, 118, 97, 108, 117, 101, 58, 32, 37, 117, 10};
.global .align 1 .b8 $str$1[35] = {112, 114, 105, 110, 116, 105, 110, 103, 32, 97, 114, 114, 97, 121, 32, 105, 110, 115, 105, 100, 101, 32, 116, 104, 101, 32, 100, 101, 118, 105, 99, 101, 58, 10};
.global .align 1 .b8 $str$2[4] = {37, 100, 9};
.global .align 1 .b8 $str$3[2] = {10};
.global .align 1 .b8 $str$4[20] = {84, 104, 101, 32, 82, 101, 108, 97, 116, 105, 111, 110, 32, 105, 115, 32, 37, 115, 10};
.global .align 1 .b8 $str$5[20] = {9, 32, 114, 101, 108, 46, 110, 117, 109, 114, 111, 119, 115, 32, 61, 32, 37, 100, 10};
.global .align 1 .b8 $str$6[19] = {9, 32, 114, 101, 108, 46, 110, 117, 109, 99, 111, 108, 115, 61, 32, 37, 100, 10};
.global .align 1 .b8 $str$7[25] = {9, 32, 114, 101, 108, 46, 110, 117, 109, 95, 105, 110, 100, 120, 95, 99, 111, 108, 115, 61, 32, 37, 100, 10};
.global .align 1 .b8 $str$8[21] = {84, 104, 101, 32, 100, 97, 116, 97, 32, 97, 114, 114, 97, 121, 32, 105, 115, 58, 32, 10};
.global .align 1 .b8 $str$9[6] = {37, 100, 9, 37, 100};
.global .align 1 .b8 $str$10[23] = {84, 104, 101, 32, 115, 111, 114, 116, 101, 100, 32, 97, 114, 114, 114, 97, 121, 32, 105, 115, 58, 10};
.global .align 1 .b8 $str$11[4] = {37, 100, 32};
.extern .shared .align 16 .b8 _ZN6thrust24THRUST_300001_SM_1000_NS8cuda_cub4core6detail5shmemE[];

.visible .entry _Z13insertMulKeysP8KeyValuePKS_j(
	.param .u64 .ptr .align 1 _Z13insertMulKeysP8KeyValuePKS_j_param_0,
	.param .u64 .ptr .align 1 _Z13insertMulKeysP8KeyValuePKS_j_param_1,
	.param .u32 _Z13insertMulKeysP8KeyValuePKS_j_param_2
)
{
	.local .align 8 .b8 	__local_depot0[8];
	.reg .b64 	%SP;
	.reg .b64 	%SPL;
	.reg .pred 	%p<5>;
	.reg .b32 	%r<25>;
	.reg .b64 	%rd<14>;

	mov.u64 	%SPL, __local_depot0;
	cvta.local.u64 	%SP, %SPL;
	ld.param.u64 	%rd3, [_Z13insertMulKeysP8KeyValuePKS_j_param_0];
	ld.param.u64 	%rd4, [_Z13insertMulKeysP8KeyValuePKS_j_param_1];
	ld.param.u32 	%r7, [_Z13insertMulKeysP8KeyValuePKS_j_param_2];
	mov.u32 	%r8, %ctaid.x;
	mov.u32 	%r9, %ntid.x;
	mov.u32 	%r10, %tid.x;
	mad.lo.s32 	%r1, %r8, %r9, %r10;
	setp.ge.u32 	%p1, %r1, %r7;
	@%p1 bra 	$L__BB0_4;
	cvta.to.global.u64 	%rd5, %rd4;
	mul.wide.u32 	%rd6, %r1, 8;
	add.s64 	%rd7, %rd5, %rd6;
	ld.global.u32 	%r2, [%rd7];
	ld.global.u32 	%r3, [%rd7+4];
	shr.u32 	%r11, %r2, 16;
	xor.b32  	%r12, %r11, %r2;
	mul.lo.s32 	%r13, %r12, -2048144789;
	shr.u32 	%r14, %r13, 13;
	xor.b32  	%r15, %r14, %r13;
	mul.lo.s32 	%r16, %r15, -1028477387;
	shr.u32 	%r17, %r16, 16;
	xor.b32  	%r24, %r17, %r16;
	cvta.to.global.u64 	%rd1, %rd3;
$L__BB0_2:
	and.b32  	%r18, %r24, 31;
	shl.b32 	%r19, %r24, 3;
	cvt.u64.u32 	%rd8, %r19;
	and.b64  	%rd9, %rd8, 248;
	add.s64 	%rd2, %rd1, %rd9;
	atom.relaxed.global.cas.b32 	%r20, [%rd2], -1, %r2;
	setp.ne.s32 	%p2, %r20, -1;
	setp.ne.s32 	%p3, %r20, %r2;
	add.s32 	%r24, %r18, 1;
	and.pred  	%p4, %p2, %p3;
	@%p4 bra 	$L__BB0_2;
	st.global.u32 	[%rd2+4], %r3;
	add.u64 	%rd10, %SP, 0;
	add.u64 	%rd11, %SPL, 0;
	st.local.v2.u32 	[%rd11], {%r2, %r3};
	mov.u64 	%rd12, $str;
	cvta.global.u64 	%rd13, %rd12;
	{ // callseq 0, 0
	.param .b64 param0;
	st.param.b64 	[param0], %rd13;
	.param .b64 param1;
	st.param.b64 	[param1], %rd10;
	.param .b32 retval0;
	call.uni (retval0), 
	vprintf, 
	(
	param0, 
	param1
	);
	ld.param.b32 	%r22, [retval0];
	} // callseq 0
$L__BB0_4:
	ret;

}
	// .globl	_Z13lookupMulKeysP8KeyValueS0_j
.visible .entry _Z13lookupMulKeysP8KeyValueS0_j(
	.param .u64 .ptr .align 1 _Z13lookupMulKeysP8KeyValueS0_j_param_0,
	.param .u64 .ptr .align 1 _Z13lookupMulKeysP8KeyValueS0_j_param_1,
	.param .u32 _Z13lookupMulKeysP8KeyValueS0_j_param_2
)
{
	.reg .pred 	%p<5>;
	.reg .b32 	%r<28>;
	.reg .b64 	%rd<19>;

	ld.param.u64 	%rd7, [_Z13lookupMulKeysP8KeyValueS0_j_param_0];
	ld.param.u64 	%rd6, [_Z13lookupMulKeysP8KeyValueS0_j_param_1];
	ld.param.u32 	%r9, [_Z13lookupMulKeysP8KeyValueS0_j_param_2];
	cvta.to.global.u64 	%rd1, %rd7;
	mov.u32 	%r10, %ctaid.x;
	mov.u32 	%r11, %ntid.x;
	mov.u32 	%r12, %tid.x;
	mad.lo.s32 	%r1, %r10, %r11, %r12;
	setp.ge.u32 	%p1, %r1, %r9;
	@%p1 bra 	$L__BB1_6;
	cvta.to.global.u64 	%rd8, %rd6;
	mul.wide.u32 	%rd9, %r1, 8;
	add.s64 	%rd2, %rd8, %rd9;
	ld.global.u32 	%r2, [%rd2];
	shr.u32 	%r13, %r2, 16;
	xor.b32  	%r14, %r13, %r2;
	mul.lo.s32 	%r15, %r14, -2048144789;
	shr.u32 	%r16, %r15, 13;
	xor.b32  	%r17, %r16, %r15;
	mul.lo.s32 	%r18, %r17, -1028477387;
	shr.u32 	%r19, %r18, 16;
	xor.b32  	%r20, %r19, %r18;
	and.b32  	%r27, %r20, 31;
	cvt.u64.u32 	%rd18, %r27;
	shl.b32 	%r21, %r20, 3;
	cvt.u64.u32 	%rd10, %r21;
	and.b64  	%rd11, %rd10, 248;
	add.s64 	%rd12, %rd1, %rd11;
	ld.global.u32 	%r26, [%rd12];
	setp.eq.s32 	%p2, %r26, %r2;
	@%p2 bra 	$L__BB1_2;
	bra.uni 	$L__BB1_4;
$L__BB1_2:
	shl.b64 	%rd16, %rd18, 3;
	add.s64 	%rd17, %rd1, %rd16;
	ld.global.u32 	%r25, [%rd17+4];
	st.global.u32 	[%rd2+4], %r25;
	bra.uni 	$L__BB1_6;
$L__BB1_3:
	add.s32 	%r22, %r27, 1;
	and.b32  	%r27, %r22, 33;
	cvt.u64.u32 	%rd18, %r27;
	shl.b32 	%r23, %r22, 3;
	cvt.u64.u32 	%rd13, %r23;
	and.b64  	%rd14, %rd13, 264;
	add.s64 	%rd15, %rd1, %rd14;
	ld.global.u32 	%r26, [%rd15];
	setp.eq.s32 	%p4, %r26, %r2;
	@%p4 bra 	$L__BB1_2;
$L__BB1_4:
	setp.ne.s32 	%p3, %r26, -1;
	@%p3 bra 	$L__BB1_3;
	mov.b32 	%r24, -1;
	st.global.u32 	[%rd2+4], %r24;
$L__BB1_6:
	ret;

}
	// .globl	_Z12d_printArrayPii
.visible .entry _Z12d_printArrayPii(
	.param .u64 .ptr .align 1 _Z12d_printArrayPii_param_0,
	.param .u32 _Z12d_printArrayPii_param_1
)
{
	.local .align 8 .b8 	__local_depot2[8];
	.reg .b64 	%SP;
	.reg .b64 	%SPL;
	.reg .pred 	%p<10>;
	.reg .b32 	%r<114>;
	.reg .b64 	%rd<34>;

	mov.u64 	%SPL, __local_depot2;
	cvta.local.u64 	%SP, %SPL;
	ld.param.u64 	%rd9, [_Z12d_printArrayPii_param_0];
	ld.param.u32 	%r16, [_Z12d_printArrayPii_param_1];
	cvta.to.global.u64 	%rd1, %rd9;
	add.u64 	%rd10, %SP, 0;
	add.u64 	%rd2, %SPL, 0;
	mov.u64 	%rd11, $str$1;
	cvta.global.u64 	%rd12, %rd11;
	{ // callseq 1, 0
	.param .b64 param0;
	st.param.b64 	[param0], %rd12;
	.param .b64 param1;
	st.param.b64 	[param1], 0;
	.param .b32 retval0;
	call.uni (retval0), 
	vprintf, 
	(
	param0, 
	param1
	);
	ld.param.b32 	%r17, [retval0];
	} // callseq 1
	setp.lt.s32 	%p1, %r16, 1;
	@%p1 bra 	$L__BB2_13;
	and.b32  	%r1, %r16, 15;
	setp.lt.u32 	%p2, %r16, 16;
	mov.b32 	%r111, 0;
	@%p2 bra 	$L__BB2_4;
	and.b32  	%r111, %r16, 2147483632;
	neg.s32 	%r109, %r111;
	add.s64 	%rd32, %rd1, 32;
	mov.u64 	%rd13, $str$2;
$L__BB2_3:
	.pragma "nounroll";
	ld.global.u32 	%r20, [%rd32+-32];
	st.local.u32 	[%rd2], %r20;
	cvta.global.u64 	%rd14, %rd13;
	{ // callseq 2, 0
	.param .b64 param0;
	st.param.b64 	[param0], %rd14;
	.param .b64 param1;
	st.param.b64 	[param1], %rd10;
	.param .b32 retval0;
	call.uni (retval0), 
	vprintf, 
	(
	param0, 
	param1
	);
	ld.param.b32 	%r21, [retval0];
	} // callseq 2
	ld.global.u32 	%r23, [%rd32+-28];
	st.local.u32 	[%rd2], %r23;
	{ // callseq 3, 0
	.param .b64 param0;
	st.param.b64 	[param0], %rd14;
	.param .b64 param1;
	st.param.b64 	[param1], %rd10;
	.param .b32 retval0;
	call.uni (retval0), 
	vprintf, 
	(
	param0, 
	param1
	);
	ld.param.b32 	%r24, [retval0];
	} // callseq 3
	ld.global.u32 	%r26, [%rd32+-24];
	st.local.u32 	[%rd2], %r26;
	{ // callseq 4, 0
	.param .b64 param0;
	st.param.b64 	[param0], %rd14;
	.param .b64 param1;
	st.param.b64 	[param1], %rd10;
	.param .b32 retval0;
	call.uni (retval0), 
	vprintf, 
	(
	param0, 
	param1
	);
	ld.param.b32 	%r27, [retval0];
	} // callseq 4
	ld.global.u32 	%r29, [%rd32+-20];
	st.local.u32 	[%rd2], %r29;
	{ // callseq 5, 0
	.param .b64 param0;
	st.param.b64 	[param0], %rd14;
	.param .b64 param1;
	st.param.b64 	[param1], %rd10;
	.param .b32 retval0;
	call.uni (retval0), 
	vprintf, 
	(
	param0, 
	param1
	);
	ld.param.b32 	%r30, [retval0];
	} // callseq 5
	ld.global.u32 	%r32, [%rd32+-16];
	st.local.u32 	[%rd2], %r32;
	{ // callseq 6, 0
	.param .b64 param0;
	st.param.b64 	[param0], %rd14;
	.param .b64 param1;
	st.param.b64 	[param1], %rd10;
	.param .b32 retval0;
	call.uni (retval0), 
	vprintf, 
	(
	param0, 
	param1
	);
	ld.param.b32 	%r33, [retval0];
	} // callseq 6
	ld.global.u32 	%r35, [%rd32+-12];
	st.local.u32 	[%rd2], %r35;
	{ // callseq 7, 0
	.param .b64 param0;
	st.param.b64 	[param0], %rd14;
	.param .b64 param1;
	st.param.b64 	[param1], %rd10;
	.param .b32 retval0;
	call.uni (retval0), 
	vprintf, 
	(
	param0, 
	param1
	);
	ld.param.b32 	%r36, [retval0];
	} // callseq 7
	ld.global.u32 	%r38, [%rd32+-8];
	st.local.u32 	[%rd2], %r38;
	{ // callseq 8, 0
	.param .b64 param0;
	st.param.b64 	[param0], %rd14;
	.param .b64 param1;
	st.param.b64 	[param1], %rd10;
	.param .b32 retval0;
	call.uni (retval0), 
	vprintf, 
	(
	param0, 
	param1
	);
	ld.param.b32 	%r39, [retval0];
	} // callseq 8
	ld.global.u32 	%r41, [%rd32+-4];
	st.local.u32 	[%rd2], %r41;
	{ // callseq 9, 0
	.param .b64 param0;
	st.param.b64 	[param0], %rd14;
	.param .b64 param1;
	st.param.b64 	[param1], %rd10;
	.param .b32 retval0;
	call.uni (retval0), 
	vprintf, 
	(
	param0, 
	param1
	);
	ld.param.b32 	%r42, [retval0];
	} // callseq 9
	ld.global.u32 	%r44, [%rd32];
	st.local.u32 	[%rd2], %r44;
	{ // callseq 10, 0
	.param .b64 param0;
	st.param.b64 	[param0], %rd14;
	.param .b64 param1;
	st.param.b64 	[param1], %rd10;
	.param .b32 retval0;
	call.uni (retval0), 
	vprintf, 
	(
	param0, 
	param1
	);
	ld.param.b32 	%r45, [retval0];
	} // callseq 10
	ld.global.u32 	%r47, [%rd32+4];
	st.local.u32 	[%rd2], %r47;
	{ // callseq 11, 0
	.param .b64 param0;
	st.param.b64 	[param0], %rd14;
	.param .b64 param1;
	st.param.b64 	[param1], %rd10;
	.param .b32 retval0;
	call.uni (retval0), 
	vprintf, 
	(
	param0, 
	param1
	);
	ld.param.b32 	%r48, [retval0];
	} // callseq 11
	ld.global.u32 	%r50, [%rd32+8];
	st.local.u32 	[%rd2], %r50;
	{ // callseq 12, 0
	.param .b64 param0;
	st.param.b64 	[param0], %rd14;
	.param .b64 param1;
	st.param.b64 	[param1], %rd10;
	.param .b32 retval0;
	call.uni (retval0), 
	vprintf, 
	(
	param0, 
	param1
	);
	ld.param.b32 	%r51, [retval0];
	} // callseq 12
	ld.global.u32 	%r53, [%rd32+12];
	st.local.u32 	[%rd2], %r53;
	{ // callseq 13, 0
	.param .b64 param0;
	st.param.b64 	[param0], %rd14;
	.param .b64 param1;
	st.param.b64 	[param1], %rd10;
	.param .b32 retval0;
	call.uni (retval0), 
	vprintf, 
	(
	param0, 
	param1
	);
	ld.param.b32 	%r54, [retval0];
	} // callseq 13
	ld.global.u32 	%r56, [%rd32+16];
	st.local.u32 	[%rd2], %r56;
	{ // callseq 14, 0
	.param .b64 param0;
	st.param.b64 	[param0], %rd14;
	.param .b64 param1;
	st.param.b64 	[param1], %rd10;
	.param .b32 retval0;
	call.uni (retval0), 
	vprintf, 
	(
	param0, 
	param1
	);
	ld.param.b32 	%r57, [retval0];
	} // callseq 14
	ld.global.u32 	%r59, [%rd32+20];
	st.local.u32 	[%rd2], %r59;
	{ // callseq 15, 0
	.param .b64 param0;
	st.param.b64 	[param0], %rd14;
	.param .b64 param1;
	st.param.b64 	[param1], %rd10;
	.param .b32 retval0;
	call.uni (retval0), 
	vprintf, 
	(
	param0, 
	param1
	);
	ld.param.b32 	%r60, [retval0];
	} // callseq 15
	ld.global.u32 	%r62, [%rd32+24];
	st.local.u32 	[%rd2], %r62;
	{ // callseq 16, 0
	.param .b64 param0;
	st.param.b64 	[param0], %rd14;
	.param .b64 param1;
	st.param.b64 	[param1], %rd10;
	.param .b32 retval0;
	call.uni (retval0), 
	vprintf, 
	(
	param0, 
	param1
	);
	ld.param.b32 	%r63, [retval0];
	} // callseq 16
	ld.global.u32 	%r65, [%rd32+28];
	st.local.u32 	[%rd2], %r65;
	{ // callseq 17, 0
	.param .b64 param0;
	st.param.b64 	[param0], %rd14;
	.param .b64 param1;
	st.param.b64 	[param1], %rd10;
	.param .b32 retval0;
	call.uni (retval0), 
	vprintf, 
	(
	param0, 
	param1
	);
	ld.param.b32 	%r66, [retval0];
	} // callseq 17
	add.s32 	%r109, %r109, 16;
	add.s64 	%rd32, %rd32, 64;
	setp.ne.s32 	%p3, %r109, 0;
	@%p3 bra 	$L__BB2_3;
$L__BB2_4:
	setp.eq.s32 	%p4, %r1, 0;
	@%p4 bra 	$L__BB2_13;
	and.b32  	%r7, %r16, 7;
	setp.lt.u32 	%p5, %r1, 8;
	@%p5 bra 	$L__BB2_7;
	mul.wide.u32 	%rd16, %r111, 4;
	add.s64 	%rd17, %rd1, %rd16;
	ld.global.u32 	%r68, [%rd17];
	st.local.u32 	[%rd2], %r68;
	mov.u64 	%rd18, $str$2;
	cvta.global.u64 	%rd19, %rd18;
	{ // callseq 18, 0
	.param .b64 param0;
	st.param.b64 	[param0], %rd19;
	.param .b64 param1;
	st.param.b64 	[param1], %rd10;
	.param .b32 retval0;
	call.uni (retval0), 
	vprintf, 
	(
	param0, 
	param1
	);
	ld.param.b32 	%r69, [retval0];
	} // callseq 18
	ld.global.u32 	%r71, [%rd17+4];
	st.local.u32 	[%rd2], %r71;
	{ // callseq 19, 0
	.param .b64 param0;
	st.param.b64 	[param0], %rd19;
	.param .b64 param1;
	st.param.b64 	[param1], %rd10;
	.param .b32 retval0;
	call.uni (retval0), 
	vprintf, 
	(
	param0, 
	param1
	);
	ld.param.b32 	%r72, [retval0];
	} // callseq 19
	ld.global.u32 	%r74, [%rd17+8];
	st.local.u32 	[%rd2], %r74;
	{ // callseq 20, 0
	.param .b64 param0;
	st.param.b64 	[param0], %rd19;
	.param .b64 param1;
	st.param.b64 	[param1], %rd10;
	.param .b32 retval0;
	call.uni (retval0), 
	vprintf, 
	(
	param0, 
	param1
	);
	ld.param.b32 	%r75, [retval0];
	} // callseq 20
	ld.global.u32 	%r77, [%rd17+12];
	st.local.u32 	[%rd2], %r77;
	{ // callseq 21, 0
	.param .b64 param0;
	st.param.b64 	[param0], %rd19;
	.param .b64 param1;
	st.param.b64 	[param1], %rd10;
	.param .b32 retval0;
	call.uni (retval0), 
	vprintf, 
	(
	param0, 
	param1
	);
	ld.param.b32 	%r78, [retval0];
	} // callseq 21
	ld.global.u32 	%r80, [%rd17+16];
	st.local.u32 	[%rd2], %r80;
	{ // callseq 22, 0
	.param .b64 param0;
	st.param.b64 	[param0], %rd19;
	.param .b64 param1;
	st.param.b64 	[param1], %rd10;
	.param .b32 retval0;
	call.uni (retval0), 
	vprintf, 
	(
	param0, 
	param1
	);
	ld.param.b32 	%r81, [retval0];
	} // callseq 22
	ld.global.u32 	%r83, [%rd17+20];
	st.local.u32 	[%rd2], %r83;
	{ // callseq 23, 0
	.param .b64 param0;
	st.param.b64 	[param0], %rd19;
	.param .b64 param1;
	st.param.b64 	[param1], %rd10;
	.param .b32 retval0;
	call.uni (retval0), 
	vprintf, 
	(
	param0, 
	param1
	);
	ld.param.b32 	%r84, [retval0];
	} // callseq 23
	ld.global.u32 	%r86, [%rd17+24];
	st.local.u32 	[%rd2], %r86;
	{ // callseq 24, 0
	.param .b64 param0;
	st.param.b64 	[param0], %rd19;
	.param .b64 param1;
	st.param.b64 	[param1], %rd10;
	.param .b32 retval0;
	call.uni (retval0), 
	vprintf, 
	(
	param0, 
	param1
	);
	ld.param.b32 	%r87, [retval0];
	} // callseq 24
	ld.global.u32 	%r89, [%rd17+28];
	st.local.u32 	[%rd2], %r89;
	{ // callseq 25, 0
	.param .b64 param0;
	st.param.b64 	[param0], %rd19;
	.param .b64 param1;
	st.param.b64 	[param1], %rd10;
	.param .b32 retval0;
	call.uni (retval0), 
	vprintf, 
	(
	param0, 
	param1
	);
	ld.param.b32 	%r90, [retval0];
	} // callseq 25
	add.s32 	%r111, %r111, 8;
$L__BB2_7:
	setp.eq.s32 	%p6, %r7, 0;
	@%p6 bra 	$L__BB2_13;
	and.b32  	%r10, %r16, 3;
	setp.lt.u32 	%p7, %r7, 4;
	@%p7 bra 	$L__BB2_10;
	mul.wide.u32 	%rd21, %r111, 4;
	add.s64 	%rd22, %rd1, %rd21;
	ld.global.u32 	%r92, [%rd22];
	st.local.u32 	[%rd2], %r92;
	mov.u64 	%rd23, $str$2;
	cvta.global.u64 	%rd24, %rd23;
	{ // callseq 26, 0
	.param .b64 param0;
	st.param.b64 	[param0], %rd24;
	.param .b64 param1;
	st.param.b64 	[param1], %rd10;
	.param .b32 retval0;
	call.uni (retval0), 
	vprintf, 
	(
	param0, 
	param1
	);
	ld.param.b32 	%r93, [retval0];
	} // callseq 26
	ld.global.u32 	%r95, [%rd22+4];
	st.local.u32 	[%rd2], %r95;
	{ // callseq 27, 0
	.param .b64 param0;
	st.param.b64 	[param0], %rd24;
	.param .b64 param1;
	st.param.b64 	[param1], %rd10;
	.param .b32 retval0;
	call.uni (retval0), 
	vprintf, 
	(
	param0, 
	param1
	);
	ld.param.b32 	%r96, [retval0];
	} // callseq 27
	ld.global.u32 	%r98, [%rd22+8];
	st.local.u32 	[%rd2], %r98;
	{ // callseq 28, 0
	.param .b64 param0;
	st.param.b64 	[param0], %rd24;
	.param .b64 param1;
	st.param.b64 	[param1], %rd10;
	.param .b32 retval0;
	call.uni (retval0), 
	vprintf, 
	(
	param0, 
	param1
	);
	ld.param.b32 	%r99, [retval0];
	} // callseq 28
	ld.global.u32 	%r101, [%rd22+12];
	st.local.u32 	[%rd2], %r101;
	{ // callseq 29, 0
	.param .b64 param0;
	st.param.b64 	[param0], %rd24;
	.param .b64 param1;
	st.param.b64 	[param1], %rd10;
	.param .b32 retval0;
	call.uni (retval0), 
	vprintf, 
	(
	param0, 
	param1
	);
	ld.param.b32 	%r102, [retval0];
	} // callseq 29
	add.s32 	%r111, %r111, 4;
$L__BB2_10:
	setp.eq.s32 	%p8, %r10, 0;
	@%p8 bra 	$L__BB2_13;
	mul.wide.u32 	%rd26, %r111, 4;
	add.s64 	%rd33, %rd1, %rd26;
	neg.s32 	%r113, %r10;
	mov.u64 	%rd27, $str$2;
$L__BB2_12:
	.pragma "nounroll";
	ld.global.u32 	%r104, [%rd33];
	st.local.u32 	[%rd2], %r104;
	cvta.global.u64 	%rd28, %rd27;
	{ // callseq 30, 0
	.param .b64 param0;
	st.param.b64 	[param0], %rd28;
	.param .b64 param1;
	st.param.b64 	[param1], %rd10;
	.param .b32 retval0;
	call.uni (retval0), 
	vprintf, 
	(
	param0, 
	param1
	);
	ld.param.b32 	%r105, [retval0];
	} // callseq 30
	add.s64 	%rd33, %rd33, 4;
	add.s32 	%r113, %r113, 1;
	setp.ne.s32 	%p9, %r113, 0;
	@%p9 bra 	$L__BB2_12;
$L__BB2_13:
	mov.u64 	%rd30, $str$3;
	cvta.global.u64 	%rd31, %rd30;
	{ // callseq 31, 0
	.param .b64 param0;
	st.param.b64 	[param0], %rd31;
	.param .b64 param1;
	st.param.b64 	[param1], 0;
	.param .b32 retval0;
	call.uni (retval0), 
	vprintf, 
	(
	param0, 
	param1
	);
	ld.param.b32 	%r107, [retval0];
	} // callseq 31
	ret;

}
	// .globl	_Z13initSortedArrP8Relation
.visible .entry _Z13initSortedArrP8Relation(
	.param .u64 .ptr .align 1 _Z13initSortedArrP8Relation_param_0
)
{
	.reg .pred 	%p<2>;
	.reg .b32 	%r<8>;
	.reg .b64 	%rd<7>;

	ld.param.u64 	%rd2, [_Z13initSortedArrP8Relation_param_0];
	cvta.to.global.u64 	%rd1, %rd2;
	mov.u32 	%r2, %tid.x;
	mov.u32 	%r3, %ntid.x;
	mov.u32 	%r4, %ctaid.x;
	mad.lo.s32 	%r1, %r3, %r4, %r2;
	ld.global.u32 	%r5, [%rd1+8];
	setp.ge.s32 	%p1, %r1, %r5;
	@%p1 bra 	$L__BB3_2;
	ld.global.u32 	%r6, [%rd1+12];
	mul.lo.s32 	%r7, %r6, %r1;
	ld.global.u64 	%rd3, [%rd1+32];
	cvta.to.global.u64 	%rd4, %rd3;
	mul.wide.s32 	%rd5, %r1, 4;
	add.s64 	%rd6, %rd4, %rd5;
	st.global.u32 	[%rd6], %r7;
$L__BB3_2:
	ret;

}
	// .globl	_Z7initMapP8Relation
.visible .entry _Z7initMapP8Relation(
	.param .u64 .ptr .align 1 _Z7initMapP8Relation_param_0
)
{
	.reg .pred 	%p<8>;
	.reg .b32 	%r<25>;
	.reg .b64 	%rd<15>;

	ld.param.u64 	%rd4, [_Z7initMapP8Relation_param_0];
	cvta.to.global.u64 	%rd1, %rd4;
	mov.u32 	%r6, %tid.x;
	mov.u32 	%r7, %ntid.x;
	mov.u32 	%r8, %ctaid.x;
	mad.lo.s32 	%r1, %r7, %r8, %r6;
	ld.global.u32 	%r9, [%rd1+8];
	setp.ge.s32 	%p1, %r1, %r9;
	@%p1 bra 	$L__BB4_5;
	ld.global.u64 	%rd5, [%rd1+48];
	ld.global.u64 	%rd6, [%rd1+32];
	mul.wide.s32 	%rd7, %r1, 4;
	add.s64 	%rd8, %rd6, %rd7;
	ld.u32 	%r10, [%rd8];
	mul.wide.s32 	%rd9, %r10, 4;
	add.s64 	%rd10, %rd5, %rd9;
	ld.u32 	%r2, [%rd10];
	ld.u32 	%r11, [%rd8+-4];
	mul.wide.s32 	%rd11, %r11, 4;
	add.s64 	%rd12, %rd5, %rd11;
	ld.u32 	%r12, [%rd12];
	setp.eq.s32 	%p2, %r2, %r12;
	setp.ne.s32 	%p3, %r1, 0;
	and.pred  	%p4, %p3, %p2;
	@%p4 bra 	$L__BB4_5;
	ld.global.u64 	%rd2, [%rd1+40];
	shr.u32 	%r13, %r2, 16;
	xor.b32  	%r14, %r13, %r2;
	mul.lo.s32 	%r15, %r14, -2048144789;
	shr.u32 	%r16, %r15, 13;
	xor.b32  	%r17, %r16, %r15;
	mul.lo.s32 	%r18, %r17, -1028477387;
	shr.u32 	%r19, %r18, 16;
	xor.b32  	%r24, %r19, %r18;
$L__BB4_3:
	and.b32  	%r20, %r24, 31;
	shl.b32 	%r21, %r24, 3;
	cvt.u64.u32 	%rd13, %r21;
	and.b64  	%rd14, %rd13, 248;
	add.s64 	%rd3, %rd2, %rd14;
	atom.relaxed.cas.b32 	%r22, [%rd3], -1, %r2;
	setp.ne.s32 	%p5, %r22, -1;
	setp.ne.s32 	%p6, %r22, %r2;
	add.s32 	%r24, %r20, 1;
	and.pred  	%p7, %p5, %p6;
	@%p7 bra 	$L__BB4_3;
	st.u32 	[%rd3+4], %r1;
$L__BB4_5:
	ret;

}
	// .globl	_Z10testKernelP8Relation
.visible .entry _Z10testKernelP8Relation(
	.param .u64 .ptr .align 1 _Z10testKernelP8Relation_param_0
)
{
	.local .align 8 .b8 	__local_depot5[8];
	.reg .b64 	%SP;
	.reg .b64 	%SPL;
	.reg .pred 	%p<7>;
	.reg .b32 	%r<51>;
	.reg .b64 	%rd<45>;

	mov.u64 	%SPL, __local_depot5;
	cvta.local.u64 	%SP, %SPL;
	ld.param.u64 	%rd3, [_Z10testKernelP8Relation_param_0];
	cvta.to.global.u64 	%rd1, %rd3;
	add.u64 	%rd4, %SP, 0;
	add.u64 	%rd2, %SPL, 0;
	ld.global.u64 	%rd5, [%rd1];
	st.local.u64 	[%rd2], %rd5;
	mov.u64 	%rd6, $str$4;
	cvta.global.u64 	%rd7, %rd6;
	{ // callseq 32, 0
	.param .b64 param0;
	st.param.b64 	[param0], %rd7;
	.param .b64 param1;
	st.param.b64 	[param1], %rd4;
	.param .b32 retval0;
	call.uni (retval0), 
	vprintf, 
	(
	param0, 
	param1
	);
	ld.param.b32 	%r7, [retval0];
	} // callseq 32
	ld.global.u32 	%r9, [%rd1+8];
	st.local.u32 	[%rd2], %r9;
	mov.u64 	%rd8, $str$5;
	cvta.global.u64 	%rd9, %rd8;
	{ // callseq 33, 0
	.param .b64 param0;
	st.param.b64 	[param0], %rd9;
	.param .b64 param1;
	st.param.b64 	[param1], %rd4;
	.param .b32 retval0;
	call.uni (retval0), 
	vprintf, 
	(
	param0, 
	param1
	);
	ld.param.b32 	%r10, [retval0];
	} // callseq 33
	ld.global.u32 	%r12, [%rd1+12];
	st.local.u32 	[%rd2], %r12;
	mov.u64 	%rd10, $str$6;
	cvta.global.u64 	%rd11, %rd10;
	{ // callseq 34, 0
	.param .b64 param0;
	st.param.b64 	[param0], %rd11;
	.param .b64 param1;
	st.param.b64 	[param1], %rd4;
	.param .b32 retval0;
	call.uni (retval0), 
	vprintf, 
	(
	param0, 
	param1
	);
	ld.param.b32 	%r13, [retval0];
	} // callseq 34
	ld.global.u32 	%r15, [%rd1+16];
	st.local.u32 	[%rd2], %r15;
	mov.u64 	%rd12, $str$7;
	cvta.global.u64 	%rd13, %rd12;
	{ // callseq 35, 0
	.param .b64 param0;
	st.param.b64 	[param0], %rd13;
	.param .b64 param1;
	st.param.b64 	[param1], %rd4;
	.param .b32 retval0;
	call.uni (retval0), 
	vprintf, 
	(
	param0, 
	param1
	);
	ld.param.b32 	%r16, [retval0];
	} // callseq 35
	ld.global.u32 	%r18, [%rd1+16];
	setp.lt.s32 	%p1, %r18, 1;
	@%p1 bra 	$L__BB5_3;
	mov.b32 	%r48, 0;
	mov.u64 	%rd17, $str$2;
$L__BB5_2:
	ld.global.u64 	%rd14, [%rd1+24];
	mul.wide.u32 	%rd15, %r48, 4;
	add.s64 	%rd16, %rd14, %rd15;
	ld.u32 	%r20, [%rd16];
	st.local.u32 	[%rd2], %r20;
	cvta.global.u64 	%rd18, %rd17;
	{ // callseq 36, 0
	.param .b64 param0;
	st.param.b64 	[param0], %rd18;
	.param .b64 param1;
	st.param.b64 	[param1], %rd4;
	.param .b32 retval0;
	call.uni (retval0), 
	vprintf, 
	(
	param0, 
	param1
	);
	ld.param.b32 	%r21, [retval0];
	} // callseq 36
	add.s32 	%r48, %r48, 1;
	ld.global.u32 	%r23, [%rd1+16];
	setp.lt.s32 	%p2, %r48, %r23;
	@%p2 bra 	$L__BB5_2;
$L__BB5_3:
	mov.u64 	%rd20, $str$3;
	cvta.global.u64 	%rd21, %rd20;
	{ // callseq 37, 0
	.param .b64 param0;
	st.param.b64 	[param0], %rd21;
	.param .b64 param1;
	st.param.b64 	[param1], 0;
	.param .b32 retval0;
	call.uni (retval0), 
	vprintf, 
	(
	param0, 
	param1
	);
	ld.param.b32 	%r24, [retval0];
	} // callseq 37
	mov.u64 	%rd22, $str$8;
	cvta.global.u64 	%rd23, %rd22;
	{ // callseq 38, 0
	.param .b64 param0;
	st.param.b64 	[param0], %rd23;
	.param .b64 param1;
	st.param.b64 	[param1], 0;
	.param .b32 retval0;
	call.uni (retval0), 
	vprintf, 
	(
	param0, 
	param1
	);
	ld.param.b32 	%r26, [retval0];
	} // callseq 38
	ld.global.u32 	%r28, [%rd1+8];
	setp.lt.s32 	%p3, %r28, 1;
	@%p3 bra 	$L__BB5_6;
	mov.b32 	%r49, 0;
	mov.u64 	%rd30, $str$9;
$L__BB5_5:
	ld.global.u64 	%rd24, [%rd1+48];
	ld.global.u64 	%rd25, [%rd1+32];
	mul.wide.u32 	%rd26, %r49, 4;
	add.s64 	%rd27, %rd25, %rd26;
	ld.u32 	%r30, [%rd27];
	mul.wide.s32 	%rd28, %r30, 4;
	add.s64 	%rd29, %rd24, %rd28;
	ld.u32 	%r31, [%rd29];
	ld.u32 	%r32, [%rd29+4];
	st.local.v2.u32 	[%rd2], {%r31, %r32};
	cvta.global.u64 	%rd31, %rd30;
	{ // callseq 39, 0
	.param .b64 param0;
	st.param.b64 	[param0], %rd31;
	.param .b64 param1;
	st.param.b64 	[param1], %rd4;
	.param .b32 retval0;
	call.uni (retval0), 
	vprintf, 
	(
	param0, 
	param1
	);
	ld.param.b32 	%r33, [retval0];
	} // callseq 39
	cvta.global.u64 	%rd34, %rd20;
	{ // callseq 40, 0
	.param .b64 param0;
	st.param.b64 	[param0], %rd34;
	.param .b64 param1;
	st.param.b64 	[param1], 0;
	.param .b32 retval0;
	call.uni (retval0), 
	vprintf, 
	(
	param0, 
	param1
	);
	ld.param.b32 	%r35, [retval0];
	} // callseq 40
	add.s32 	%r49, %r49, 1;
	ld.global.u32 	%r37, [%rd1+8];
	setp.lt.s32 	%p4, %r49, %r37;
	@%p4 bra 	$L__BB5_5;
$L__BB5_6:
	mov.u64 	%rd35, $str$10;
	cvta.global.u64 	%rd36, %rd35;
	{ // callseq 41, 0
	.param .b64 param0;
	st.param.b64 	[param0], %rd36;
	.param .b64 param1;
	st.param.b64 	[param1], 0;
	.param .b32 retval0;
	call.uni (retval0), 
	vprintf, 
	(
	param0, 
	param1
	);
	ld.param.b32 	%r38, [retval0];
	} // callseq 41
	ld.global.u32 	%r40, [%rd1+8];
	setp.lt.s32 	%p5, %r40, 1;
	@%p5 bra 	$L__BB5_9;
	mov.b32 	%r50, 0;
	mov.u64 	%rd40, $str$11;
$L__BB5_8:
	ld.global.u64 	%rd37, [%rd1+32];
	mul.wide.u32 	%rd38, %r50, 4;
	add.s64 	%rd39, %rd37, %rd38;
	ld.u32 	%r42, [%rd39];
	st.local.u32 	[%rd2], %r42;
	cvta.global.u64 	%rd41, %rd40;
	{ // callseq 42, 0
	.param .b64 param0;
	st.param.b64 	[param0], %rd41;
	.param .b64 param1;
	st.param.b64 	[param1], %rd4;
	.param .b32 retval0;
	call.uni (retval0), 
	vprintf, 
	(
	param0, 
	param1
	);
	ld.param.b32 	%r43, [retval0];
	} // callseq 42
	add.s32 	%r50, %r50, 1;
	ld.global.u32 	%r45, [%rd1+8];
	setp.lt.s32 	%p6, %r50, %r45;
	@%p6 bra 	$L__BB5_8;
$L__BB5_9:
	cvta.global.u64 	%rd44, %rd20;
	{ // callseq 43, 0
	.param .b64 param0;
	st.param.b64 	[param0], %rd44;
	.param .b64 param1;
	st.param.b64 	[param1], 0;
	.param .b32 retval0;
	call.uni (retval0), 
	vprintf, 
	(
	param0, 
	param1
	);
	ld.param.b32 	%r46, [retval0];
	} // callseq 43
	ret;

}
	// .globl	_Z17joinRelationCountP8RelationS0_Pi
.visible .entry _Z17joinRelationCountP8RelationS0_Pi(
	.param .u64 .ptr .align 1 _Z17joinRelationCountP8RelationS0_Pi_param_0,
	.param .u64 .ptr .align 1 _Z17joinRelationCountP8RelationS0_Pi_param_1,
	.param .u64 .ptr .align 1 _Z17joinRelationCountP8RelationS0_Pi_param_2
)
{
	.reg .pred 	%p<9>;
	.reg .b32 	%r<43>;
	.reg .b64 	%rd<39>;

	ld.param.u64 	%rd10, [_Z17joinRelationCountP8RelationS0_Pi_param_0];
	ld.param.u64 	%rd11, [_Z17joinRelationCountP8RelationS0_Pi_param_1];
	ld.param.u64 	%rd9, [_Z17joinRelationCountP8RelationS0_Pi_param_2];
	cvta.to.global.u64 	%rd1, %rd11;
	cvta.to.global.u64 	%rd2, %rd10;
	mov.u32 	%r15, %tid.x;
	mov.u32 	%r16, %ntid.x;
	mov.u32 	%r17, %ctaid.x;
	mad.lo.s32 	%r1, %r16, %r17, %r15;
	ld.global.u32 	%r18, [%rd2+8];
	setp.ge.u32 	%p1, %r1, %r18;
	mov.b32 	%r42, 0;
	@%p1 bra 	$L__BB6_9;
	ld.global.u64 	%rd12, [%rd2+48];
	cvta.to.global.u64 	%rd13, %rd12;
	ld.global.u64 	%rd14, [%rd2+32];
	cvta.to.global.u64 	%rd15, %rd14;
	mul.wide.u32 	%rd16, %r1, 4;
	add.s64 	%rd17, %rd15, %rd16;
	ld.global.u32 	%r19, [%rd17];
	mul.wide.s32 	%rd18, %r19, 4;
	add.s64 	%rd19, %rd13, %rd18;
	ld.global.u32 	%r2, [%rd19];
	ld.global.u64 	%rd20, [%rd1+40];
	cvta.to.global.u64 	%rd3, %rd20;
	shr.u32 	%r20, %r2, 16;
	xor.b32  	%r21, %r20, %r2;
	mul.lo.s32 	%r22, %r21, -2048144789;
	shr.u32 	%r23, %r22, 13;
	xor.b32  	%r24, %r23, %r22;
	mul.lo.s32 	%r25, %r24, -1028477387;
	shr.u32 	%r26, %r25, 16;
	xor.b32  	%r27, %r26, %r25;
	and.b32  	%r40, %r27, 31;
	cvt.u64.u32 	%rd38, %r40;
	shl.b32 	%r28, %r27, 3;
	cvt.u64.u32 	%rd21, %r28;
	and.b64  	%rd22, %rd21, 248;
	add.s64 	%rd23, %rd3, %rd22;
	ld.global.u32 	%r39, [%rd23];
	setp.eq.s32 	%p2, %r39, %r2;
	@%p2 bra 	$L__BB6_4;
$L__BB6_2:
	setp.eq.s32 	%p3, %r39, -1;
	@%p3 bra 	$L__BB6_9;
	add.s32 	%r30, %r40, 1;
	and.b32  	%r40, %r30, 33;
	cvt.u64.u32 	%rd38, %r40;
	shl.b32 	%r31, %r30, 3;
	cvt.u64.u32 	%rd24, %r31;
	and.b64  	%rd25, %rd24, 264;
	add.s64 	%rd26, %rd3, %rd25;
	ld.global.u32 	%r39, [%rd26];
	setp.ne.s32 	%p4, %r39, %r2;
	@%p4 bra 	$L__BB6_2;
$L__BB6_4:
	shl.b64 	%rd27, %rd38, 3;
	add.s64 	%rd28, %rd3, %rd27;
	ld.global.u32 	%r9, [%rd28+4];
	setp.eq.s32 	%p5, %r9, -1;
	@%p5 bra 	$L__BB6_9;
	ld.global.u32 	%r10, [%rd1+8];
	setp.ge.s32 	%p6, %r9, %r10;
	@%p6 bra 	$L__BB6_9;
	ld.global.u64 	%rd29, [%rd1+48];
	cvta.to.global.u64 	%rd7, %rd29;
	ld.global.u64 	%rd30, [%rd1+32];
	cvta.to.global.u64 	%rd8, %rd30;
	mov.b32 	%r42, 0;
$L__BB6_7:
	add.s32 	%r35, %r42, %r9;
	mul.wide.s32 	%rd31, %r35, 4;
	add.s64 	%rd32, %rd8, %rd31;
	ld.global.u32 	%r36, [%rd32];
	mul.wide.s32 	%rd33, %r36, 4;
	add.s64 	%rd34, %rd7, %rd33;
	ld.global.u32 	%r37, [%rd34];
	setp.ne.s32 	%p7, %r37, %r2;
	@%p7 bra 	$L__BB6_9;
	add.s32 	%r42, %r42, 1;
	add.s32 	%r38, %r42, %r9;
	setp.lt.s32 	%p8, %r38, %r10;
	@%p8 bra 	$L__BB6_7;
$L__BB6_9:
	cvta.to.global.u64 	%rd35, %rd9;
	mul.wide.u32 	%rd36, %r1, 4;
	add.s64 	%rd37, %rd35, %rd36;
	st.global.u32 	[%rd37], %r42;
	ret;

}
	// .globl	_Z16joinRelationDataP8RelationS0_PiS1_
.visible .entry _Z16joinRelationDataP8RelationS0_PiS1_(
	.param .u64 .ptr .align 1 _Z16joinRelationDataP8RelationS0_PiS1__param_0,
	.param .u64 .ptr .align 1 _Z16joinRelationDataP8RelationS0_PiS1__param_1,
	.param .u64 .ptr .align 1 _Z16joinRelationDataP8RelationS0_PiS1__param_2,
	.param .u64 .ptr .align 1 _Z16joinRelationDataP8RelationS0_PiS1__param_3
)
{
	.reg .pred 	%p<9>;
	.reg .b32 	%r<42>;
	.reg .b64 	%rd<42>;

	ld.param.u64 	%rd11, [_Z16joinRelationDataP8RelationS0_PiS1__param_0];
	ld.param.u64 	%rd12, [_Z16joinRelationDataP8RelationS0_PiS1__param_1];
	ld.param.u64 	%rd9, [_Z16joinRelationDataP8RelationS0_PiS1__param_2];
	ld.param.u64 	%rd10, [_Z16joinRelationDataP8RelationS0_PiS1__param_3];
	cvta.to.global.u64 	%rd1, %rd12;
	cvta.to.global.u64 	%rd2, %rd11;
	mov.u32 	%r17, %tid.x;
	mov.u32 	%r18, %ntid.x;
	mov.u32 	%r19, %ctaid.x;
	mad.lo.s32 	%r1, %r18, %r19, %r17;
	ld.global.u32 	%r20, [%rd2+8];
	setp.ge.u32 	%p1, %r1, %r20;
	@%p1 bra 	$L__BB7_9;
	cvta.to.global.u64 	%rd13, %rd9;
	mul.wide.u32 	%rd14, %r1, 4;
	add.s64 	%rd15, %rd13, %rd14;
	ld.global.u32 	%r2, [%rd15];
	ld.global.u64 	%rd16, [%rd2+48];
	cvta.to.global.u64 	%rd17, %rd16;
	ld.global.u64 	%rd18, [%rd2+32];
	cvta.to.global.u64 	%rd19, %rd18;
	add.s64 	%rd20, %rd19, %rd14;
	ld.global.u32 	%r21, [%rd20];
	mul.wide.s32 	%rd21, %r21, 4;
	add.s64 	%rd22, %rd17, %rd21;
	ld.global.u32 	%r3, [%rd22];
	ld.global.u32 	%r4, [%rd22+4];
	ld.global.u64 	%rd23, [%rd1+40];
	cvta.to.global.u64 	%rd3, %rd23;
	shr.u32 	%r22, %r3, 16;
	xor.b32  	%r23, %r22, %r3;
	mul.lo.s32 	%r24, %r23, -2048144789;
	shr.u32 	%r25, %r24, 13;
	xor.b32  	%r26, %r25, %r24;
	mul.lo.s32 	%r27, %r26, -1028477387;
	shr.u32 	%r28, %r27, 16;
	xor.b32  	%r29, %r28, %r27;
	and.b32  	%r39, %r29, 31;
	cvt.u64.u32 	%rd41, %r39;
	shl.b32 	%r30, %r29, 3;
	cvt.u64.u32 	%rd24, %r30;
	and.b64  	%rd25, %rd24, 248;
	add.s64 	%rd26, %rd3, %rd25;
	ld.global.u32 	%r38, [%rd26];
	setp.eq.s32 	%p2, %r38, %r3;
	@%p2 bra 	$L__BB7_4;
$L__BB7_2:
	setp.eq.s32 	%p3, %r38, -1;
	@%p3 bra 	$L__BB7_9;
	add.s32 	%r31, %r39, 1;
	and.b32  	%r39, %r31, 33;
	cvt.u64.u32 	%rd41, %r39;
	shl.b32 	%r32, %r31, 3;
	cvt.u64.u32 	%rd27, %r32;
	and.b64  	%rd28, %rd27, 264;
	add.s64 	%rd29, %rd3, %rd28;
	ld.global.u32 	%r38, [%rd29];
	setp.ne.s32 	%p4, %r38, %r3;
	@%p4 bra 	$L__BB7_2;
$L__BB7_4:
	shl.b64 	%rd30, %rd41, 3;
	add.s64 	%rd31, %rd3, %rd30;
	ld.global.u32 	%r40, [%rd31+4];
	setp.eq.s32 	%p5, %r40, -1;
	@%p5 bra 	$L__BB7_9;
	ld.global.u32 	%r33, [%rd1+8];
	setp.ge.s32 	%p6, %r40, %r33;
	@%p6 bra 	$L__BB7_9;
	cvta.to.global.u64 	%rd7, %rd10;
	shl.b32 	%r41, %r2, 1;
$L__BB7_7:
	ld.global.u64 	%rd32, [%rd1+48];
	cvta.to.global.u64 	%rd33, %rd32;
	ld.global.u64 	%rd34, [%rd1+32];
	cvta.to.global.u64 	%rd35, %rd34;
	mul.wide.s32 	%rd36, %r40, 4;
	add.s64 	%rd37, %rd35, %rd36;
	ld.global.u32 	%r34, [%rd37];
	mul.wide.s32 	%rd38, %r34, 4;
	add.s64 	%rd8, %rd33, %rd38;
	ld.global.u32 	%r35, [%rd8];
	setp.ne.s32 	%p7, %r35, %r3;
	@%p7 bra 	$L__BB7_9;
	ld.global.u32 	%r36, [%rd8+4];
	mul.wide.u32 	%rd39, %r41, 4;
	add.s64 	%rd40, %rd7, %rd39;
	st.global.u32 	[%rd40], %r36;
	st.global.u32 	[%rd40+4], %r4;
	add.s32 	%r41, %r41, 2;
	add.s32 	%r40, %r40, 1;
	ld.global.u32 	%r37, [%rd1+8];
	setp.lt.s32 	%p8, %r40, %r37;
	@%p8 bra 	$L__BB7_7;
$L__BB7_9:
	ret;

}
	// .globl	_Z13makeDeltaDataP8RelationPiiS1_
.visible .entry _Z13makeDeltaDataP8RelationPiiS1_(
	.param .u64 .ptr .align 1 _Z13makeDeltaDataP8RelationPiiS1__param_0,
	.param .u64 .ptr .align 1 _Z13makeDeltaDataP8RelationPiiS1__param_1,
	.param .u32 _Z13makeDeltaDataP8RelationPiiS1__param_2,
	.param .u64 .ptr .align 1 _Z13makeDeltaDataP8RelationPiiS1__param_3
)
{
	.reg .pred 	%p<2>;
	.reg .b32 	%r<10>;
	.reg .b64 	%rd<18>;

	ld.param.u64 	%rd1, [_Z13makeDeltaDataP8RelationPiiS1__param_0];
	ld.param.u64 	%rd2, [_Z13makeDeltaDataP8RelationPiiS1__param_1];
	ld.param.u32 	%r2, [_Z13makeDeltaDataP8RelationPiiS1__param_2];
	ld.param.u64 	%rd3, [_Z13makeDeltaDataP8RelationPiiS1__param_3];
	mov.u32 	%r3, %tid.x;
	mov.u32 	%r4, %ntid.x;
	mov.u32 	%r5, %ctaid.x;
	mad.lo.s32 	%r1, %r4, %r5, %r3;
	setp.ge.s32 	%p1, %r1, %r2;
	@%p1 bra 	$L__BB8_2;
	cvta.to.global.u64 	%rd4, %rd2;
	cvta.to.global.u64 	%rd5, %rd1;
	cvta.to.global.u64 	%rd6, %rd3;
	mul.wide.s32 	%rd7, %r1, 4;
	add.s64 	%rd8, %rd4, %rd7;
	ld.global.u32 	%r6, [%rd8];
	ld.global.u64 	%rd9, [%rd5+48];
	cvta.to.global.u64 	%rd10, %rd9;
	mul.wide.s32 	%rd11, %r6, 4;
	add.s64 	%rd12, %rd10, %rd11;
	ld.global.u32 	%r7, [%rd12];
	shl.b32 	%r8, %r1, 1;
	mul.wide.s32 	%rd13, %r8, 4;
	add.s64 	%rd14, %rd6, %rd13;
	st.global.u32 	[%rd14], %r7;
	ld.global.u64 	%rd15, [%rd5+48];
	cvta.to.global.u64 	%rd16, %rd15;
	add.s64 	%rd17, %rd16, %rd11;
	ld.global.u32 	%r9, [%rd17+4];
	st.global.u32 	[%rd14+4], %r9;
$L__BB8_2:
	ret;

}
	// .globl	_ZN6thrust24THRUST_300001_SM_1000_NS8cuda_cub4core6detail13_kernel_agentINS1_8__unique9InitAgentIN3cub18CUB_300001_SM_100013ScanTileStateIiLb1EEEPiiEEJSA_mSB_EEEvDpT0_
.visible .entry _ZN6thrust24THRUST_300001_SM_1000_NS8cuda_cub4core6detail13_kernel_agentINS1_8__unique9InitAgentIN3cub18CUB_300001_SM_100013ScanTileStateIiLb1EEEPiiEEJSA_mSB_EEEvDpT0_(
	.param .align 8 .b8 _ZN6thrust24THRUST_300001_SM_1000_NS8cuda_cub4core6detail13_kernel_agentINS1_8__unique9InitAgentIN3cub18CUB_300001_SM_100013ScanTileStateIiLb1EEEPiiEEJSA_mSB_EEEvDpT0__param_0[8],
	.param .u64 _ZN6thrust24THRUST_300001_SM_1000_NS8cuda_cub4core6detail13_kernel_agentINS1_8__unique9InitAgentIN3cub18CUB_300001_SM_100013ScanTileStateIiLb1EEEPiiEEJSA_mSB_EEEvDpT0__param_1,
	.param .u64 .ptr .align 1 _ZN6thrust24THRUST_300001_SM_1000_NS8cuda_cub4core6detail13_kernel_agentINS1_8__unique9InitAgentIN3cub18CUB_300001_SM_100013ScanTileStateIiLb1EEEPiiEEJSA_mSB_EEEvDpT0__param_2
)
.maxntid 128
{
	.reg .pred 	%p<6>;
	.reg .b32 	%r<12>;
	.reg .b64 	%rd<9>;

	ld.param.u64 	%rd3, [_ZN6thrust24THRUST_300001_SM_1000_NS8cuda_cub4core6detail13_kernel_agentINS1_8__unique9InitAgentIN3cub18CUB_300001_SM_100013ScanTileStateIiLb1EEEPiiEEJSA_mSB_EEEvDpT0__param_0];
	ld.param.u32 	%r4, [_ZN6thrust24THRUST_300001_SM_1000_NS8cuda_cub4core6detail13_kernel_agentINS1_8__unique9InitAgentIN3cub18CUB_300001_SM_100013ScanTileStateIiLb1EEEPiiEEJSA_mSB_EEEvDpT0__param_1];
	ld.param.u64 	%rd2, [_ZN6thrust24THRUST_300001_SM_1000_NS8cuda_cub4core6detail13_kernel_agentINS1_8__unique9InitAgentIN3cub18CUB_300001_SM_100013ScanTileStateIiLb1EEEPiiEEJSA_mSB_EEEvDpT0__param_2];
	cvta.to.global.u64 	%rd1, %rd3;
	mov.u32 	%r1, %ctaid.x;
	mov.u32 	%r5, %ntid.x;
	mov.u32 	%r2, %tid.x;
	mad.lo.s32 	%r3, %r1, %r5, %r2;
	setp.ge.s32 	%p1, %r3, %r4;
	@%p1 bra 	$L__BB9_2;
	mul.wide.s32 	%rd4, %r3, 8;
	add.s64 	%rd5, %rd1, %rd4;
	mov.b32 	%r6, 0;
	mov.b32 	%r7, 99;
	st.global.v2.u32 	[%rd5+256], {%r7, %r6};
$L__BB9_2:
	setp.ne.s32 	%p2, %r1, 0;
	setp.gt.u32 	%p3, %r2, 31;
	or.pred  	%p4, %p2, %p3;
	@%p4 bra 	$L__BB9_4;
	mul.wide.u32 	%rd6, %r2, 8;
	add.s64 	%rd7, %rd1, %rd6;
	mov.b32 	%r9, 0;
	st.global.v2.u32 	[%rd7], {%r9, %r9};
$L__BB9_4:
	or.b32  	%r10, %r1, %r2;
	setp.ne.s32 	%p5, %r10, 0;
	@%p5 bra 	$L__BB9_6;
	cvta.to.global.u64 	%rd8, %rd2;
	mov.b32 	%r11, 0;
	st.global.u32 	[%rd8], %r11;
$L__BB9_6:
	ret;

}
	// .globl	_ZN6thrust24THRUST_300001_SM_1000_NS8cuda_cub4core6detail13_kernel_agentINS1_8__unique11UniqueAgentINS0_10device_ptrIiEES8_10TupleEqualiPiEEJS8_S8_S9_SA_iN3cub18CUB_300001_SM_100013ScanTileStateIiLb1EEEmEEEvDpT0_
.visible .entry _ZN6thrust24THRUST_300001_SM_1000_NS8cuda_cub4core6detail13_kernel_agentINS1_8__unique11UniqueAgentINS0_10device_ptrIiEES8_10TupleEqualiPiEEJS8_S8_S9_SA_iN3cub18CUB_300001_SM_100013ScanTileStateIiLb1EEEmEEEvDpT0_(
	.param .align 8 .b8 _ZN6thrust24THRUST_300001_SM_1000_NS8cuda_cub4core6detail13_kernel_agentINS1_8__unique11UniqueAgentINS0_10device_ptrIiEES8_10TupleEqualiPiEEJS8_S8_S9_SA_iN3cub18CUB_300001_SM_100013ScanTileStateIiLb1EEEmEEEvDpT0__param_0[8],
	.param .align 8 .b8 _ZN6thrust24THRUST_300001_SM_1000_NS8cuda_cub4core6detail13_kernel_agentINS1_8__unique11UniqueAgentINS0_10device_ptrIiEES8_10TupleEqualiPiEEJS8_S8_S9_SA_iN3cub18CUB_300001_SM_100013ScanTileStateIiLb1EEEmEEEvDpT0__param_1[8],
	.param .align 8 .b8 _ZN6thrust24THRUST_300001_SM_1000_NS8cuda_cub4core6detail13_kernel_agentINS1_8__unique11UniqueAgentINS0_10device_ptrIiEES8_10TupleEqualiPiEEJS8_S8_S9_SA_iN3cub18CUB_300001_SM_100013ScanTileStateIiLb1EEEmEEEvDpT0__param_2[8],
	.param .u64 .ptr .align 1 _ZN6thrust24THRUST_300001_SM_1000_NS8cuda_cub4core6detail13_kernel_agentINS1_8__unique11UniqueAgentINS0_10device_ptrIiEES8_10TupleEqualiPiEEJS8_S8_S9_SA_iN3cub18CUB_300001_SM_100013ScanTileStateIiLb1EEEmEEEvDpT0__param_3,
	.param .u32 _ZN6thrust24THRUST_300001_SM_1000_NS8cuda_cub4core6detail13_kernel_agentINS1_8__unique11UniqueAgentINS0_10device_ptrIiEES8_10TupleEqualiPiEEJS8_S8_S9_SA_iN3cub18CUB_300001_SM_100013ScanTileStateIiLb1EEEmEEEvDpT0__param_4,
	.param .align 8 .b8 _ZN6thrust24THRUST_300001_SM_1000_NS8cuda_cub4core6detail13_kernel_agentINS1_8__unique11UniqueAgentINS0_10device_ptrIiEES8_10TupleEqualiPiEEJS8_S8_S9_SA_iN3cub18CUB_300001_SM_100013ScanTileStateIiLb1EEEmEEEvDpT0__param_5[8],
	.param .u64 _ZN6thrust24THRUST_300001_SM_1000_NS8cuda_cub4core6detail13_kernel_agentINS1_8__unique11UniqueAgentINS0_10device_ptrIiEES8_10TupleEqualiPiEEJS8_S8_S9_SA_iN3cub18CUB_300001_SM_100013ScanTileStateIiLb1EEEmEEEvDpT0__param_6
)
.maxntid 64
{
	.reg .pred 	%p<280>;
	.reg .b32 	%r<1485>;
	.reg .b64 	%rd<234>;

	ld.param.u64 	%rd1, [_ZN6thrust24THRUST_300001_SM_1000_NS8cuda_cub4core6detail13_kernel_agentINS1_8__unique11UniqueAgentINS0_10device_ptrIiEES8_10TupleEqualiPiEEJS8_S8_S9_SA_iN3cub18CUB_300001_SM_100013ScanTileStateIiLb1EEEmEEEvDpT0__param_5];
	ld.param.u64 	%rd2, [_ZN6thrust24THRUST_300001_SM_1000_NS8cuda_cub4core6detail13_kernel_agentINS1_8__unique11UniqueAgentINS0_10device_ptrIiEES8_10TupleEqualiPiEEJS8_S8_S9_SA_iN3cub18CUB_300001_SM_100013ScanTileStateIiLb1EEEmEEEvDpT0__param_0];
	ld.param.u64 	%rd80, [_ZN6thrust24THRUST_300001_SM_1000_NS8cuda_cub4core6detail13_kernel_agentINS1_8__unique11UniqueAgentINS0_10device_ptrIiEES8_10TupleEqualiPiEEJS8_S8_S9_SA_iN3cub18CUB_300001_SM_100013ScanTileStateIiLb1EEEmEEEvDpT0__param_2];
	ld.param.u64 	%rd81, [_ZN6thrust24THRUST_300001_SM_1000_NS8cuda_cub4core6detail13_kernel_agentINS1_8__unique11UniqueAgentINS0_10device_ptrIiEES8_10TupleEqualiPiEEJS8_S8_S9_SA_iN3cub18CUB_300001_SM_100013ScanTileStateIiLb1EEEmEEEvDpT0__param_1];
	ld.param.u32 	%r490, [_ZN6thrust24THRUST_300001_SM_1000_NS8cuda_cub4core6detail13_kernel_agentINS1_8__unique11UniqueAgentINS0_10device_ptrIiEES8_10TupleEqualiPiEEJS8_S8_S9_SA_iN3cub18CUB_300001_SM_100013ScanTileStateIiLb1EEEmEEEvDpT0__param_6];
	cvta.to.global.u64 	%rd3, %rd81;
	cvta.to.global.u64 	%rd4, %rd80;
	mov.u32 	%r1, %ctaid.x;
	mul.lo.s32 	%r2, %r1, 704;
	add.s32 	%r491, %r490, -1;
	setp.ge.s32 	%p1, %r1, %r491;
	@%p1 bra 	$L__BB10_143;
	setp.ne.s32 	%p163, %r1, 0;
	@%p163 bra 	$L__BB10_60;
	mov.u32 	%r1388, %tid.x;
	and.b32  	%r1222, %r1388, 31;
	and.b32  	%r1223, %r1388, 992;
	add.s32 	%r1224, %r2, %r1222;
	mad.lo.s32 	%r1225, %r1223, 11, %r1224;
	mul.wide.u32 	%rd212, %r1225, 4;
	add.s64 	%rd201, %rd2, %rd212;
	// begin inline asm
	ld.global.nc.u32 %r1210, [%rd201];
	// end inline asm
	add.s64 	%rd202, %rd201, 128;
	// begin inline asm
	ld.global.nc.u32 %r1211, [%rd202];
	// end inline asm
	add.s64 	%rd203, %rd201, 256;
	// begin inline asm
	ld.global.nc.u32 %r1212, [%rd203];
	// end inline asm
	add.s64 	%rd204, %rd201, 384;
	// begin inline asm
	ld.global.nc.u32 %r1213, [%rd204];
	// end inline asm
	add.s64 	%rd205, %rd201, 512;
	// begin inline asm
	ld.global.nc.u32 %r1214, [%rd205];
	// end inline asm
	add.s64 	%rd206, %rd201, 640;
	// begin inline asm
	ld.global.nc.u32 %r1215, [%rd206];
	// end inline asm
	add.s64 	%rd207, %rd201, 768;
	// begin inline asm
	ld.global.nc.u32 %r1216, [%rd207];
	// end inline asm
	add.s64 	%rd208, %rd201, 896;
	// begin inline asm
	ld.global.nc.u32 %r1217, [%rd208];
	// end inline asm
	add.s64 	%rd209, %rd201, 1024;
	// begin inline asm
	ld.global.nc.u32 %r1218, [%rd209];
	// end inline asm
	add.s64 	%rd210, %rd201, 1152;
	// begin inline asm
	ld.global.nc.u32 %r1219, [%rd210];
	// end inline asm
	add.s64 	%rd211, %rd201, 1280;
	// begin inline asm
	ld.global.nc.u32 %r1220, [%rd211];
	// end inline asm
	// begin inline asm
	mov.u32 %r1221, %laneid;
	// end inline asm
	shr.u32 	%r5, %r1388, 5;
	mad.lo.s32 	%r1226, %r5, 352, %r1221;
	shl.b32 	%r1227, %r1226, 2;
	mov.u32 	%r1228, _ZN6thrust24THRUST_300001_SM_1000_NS8cuda_cub4core6detail5shmemE;
	add.s32 	%r1229, %r1228, %r1227;
	st.shared.u32 	[%r1229], %r1210;
	st.shared.u32 	[%r1229+128], %r1211;
	st.shared.u32 	[%r1229+256], %r1212;
	st.shared.u32 	[%r1229+384], %r1213;
	st.shared.u32 	[%r1229+512], %r1214;
	st.shared.u32 	[%r1229+640], %r1215;
	st.shared.u32 	[%r1229+768], %r1216;
	st.shared.u32 	[%r1229+896], %r1217;
	st.shared.u32 	[%r1229+1024], %r1218;
	st.shared.u32 	[%r1229+1152], %r1219;
	st.shared.u32 	[%r1229+1280], %r1220;
	bar.warp.sync 	-1;
	mad.lo.s32 	%r1230, %r1221, 40, %r1229;
	ld.shared.u32 	%r6, [%r1230];
	ld.shared.u32 	%r7, [%r1230+4];
	ld.shared.u32 	%r8, [%r1230+8];
	ld.shared.u32 	%r9, [%r1230+12];
	ld.shared.u32 	%r10, [%r1230+16];
	ld.shared.u32 	%r11, [%r1230+20];
	ld.shared.u32 	%r12, [%r1230+24];
	ld.shared.u32 	%r13, [%r1230+28];
	ld.shared.u32 	%r14, [%r1230+32];
	ld.shared.u32 	%r15, [%r1230+36];
	ld.shared.u32 	%r16, [%r1230+40];
	bar.sync 	0;
	shl.b32 	%r1231, %r1388, 2;
	add.s32 	%r1385, %r1228, %r1231;
	add.s32 	%r17, %r1385, 304;
	st.shared.u32 	[%r1385+304], %r16;
	bar.sync 	0;
	setp.ne.s32 	%p237, %r1388, 0;
	mul.wide.s32 	%rd213, %r6, 4;
	add.s64 	%rd5, %rd4, %rd213;
	@%p237 bra 	$L__BB10_4;
	ld.global.u32 	%r1372, [%rd5];
	mov.b32 	%r1373, 1;
	bra.uni 	$L__BB10_6;
$L__BB10_4:
	ld.shared.u32 	%r1234, [%r17+-4];
	mul.wide.s32 	%rd214, %r1234, 4;
	add.s64 	%rd6, %rd4, %rd214;
	ld.global.u32 	%r19, [%rd6];
	ld.global.u32 	%r1372, [%rd5];
	setp.ne.s32 	%p238, %r19, %r1372;
	mov.b32 	%r1373, 1;
	@%p238 bra 	$L__BB10_6;
	ld.global.u32 	%r1235, [%rd6+4];
	ld.global.u32 	%r1236, [%rd5+4];
	setp.ne.s32 	%p239, %r1235, %r1236;
	selp.u32 	%r1373, 1, 0, %p239;
	mov.u32 	%r1372, %r19;
$L__BB10_6:
	mul.wide.s32 	%rd215, %r7, 4;
	add.s64 	%rd7, %rd4, %rd215;
	ld.global.u32 	%r24, [%rd7];
	setp.ne.s32 	%p240, %r1372, %r24;
	mov.b32 	%r1374, 1;
	@%p240 bra 	$L__BB10_8;
	ld.global.u32 	%r1239, [%rd5+4];
	ld.global.u32 	%r1240, [%rd7+4];
	setp.ne.s32 	%p241, %r1239, %r1240;
	selp.u32 	%r1374, 1, 0, %p241;
$L__BB10_8:
	mul.wide.s32 	%rd216, %r8, 4;
	add.s64 	%rd8, %rd4, %rd216;
	ld.global.u32 	%r27, [%rd8];
	setp.ne.s32 	%p242, %r24, %r27;
	mov.b32 	%r1375, 1;
	@%p242 bra 	$L__BB10_10;
	ld.global.u32 	%r1242, [%rd7+4];
	ld.global.u32 	%r1243, [%rd8+4];
	setp.ne.s32 	%p243, %r1242, %r1243;
	selp.u32 	%r1375, 1, 0, %p243;
$L__BB10_10:
	mul.wide.s32 	%rd217, %r9, 4;
	add.s64 	%rd9, %rd4, %rd217;
	ld.global.u32 	%r30, [%rd9];
	setp.ne.s32 	%p244, %r27, %r30;
	mov.b32 	%r1376, 1;
	@%p244 bra 	$L__BB10_12;
	ld.global.u32 	%r1245, [%rd8+4];
	ld.global.u32 	%r1246, [%rd9+4];
	setp.ne.s32 	%p245, %r1245, %r1246;
	selp.u32 	%r1376, 1, 0, %p245;
$L__BB10_12:
	mul.wide.s32 	%rd218, %r10, 4;
	add.s64 	%rd10, %rd4, %rd218;
	ld.global.u32 	%r33, [%rd10];
	setp.ne.s32 	%p246, %r30, %r33;
	mov.b32 	%r1377, 1;
	@%p246 bra 	$L__BB10_14;
	ld.global.u32 	%r1248, [%rd9+4];
	ld.global.u32 	%r1249, [%rd10+4];
	setp.ne.s32 	%p247, %r1248, %r1249;
	selp.u32 	%r1377, 1, 0, %p247;
$L__BB10_14:
	mul.wide.s32 	%rd219, %r11, 4;
	add.s64 	%rd11, %rd4, %rd219;
	ld.global.u32 	%r36, [%rd11];
	setp.ne.s32 	%p248, %r33, %r36;
	mov.b32 	%r1378, 1;
	@%p248 bra 	$L__BB10_16;
	ld.global.u32 	%r1251, [%rd10+4];
	ld.global.u32 	%r1252, [%rd11+4];
	setp.ne.s32 	%p249, %r1251, %r1252;
	selp.u32 	%r1378, 1, 0, %p249;
$L__BB10_16:
	mul.wide.s32 	%rd220, %r12, 4;
	add.s64 	%rd12, %rd4, %rd220;
	ld.global.u32 	%r39, [%rd12];
	setp.ne.s32 	%p250, %r36, %r39;
	mov.b32 	%r1379, 1;
	@%p250 bra 	$L__BB10_18;
	ld.global.u32 	%r1254, [%rd11+4];
	ld.global.u32 	%r1255, [%rd12+4];
	setp.ne.s32 	%p251, %r1254, %r1255;
	selp.u32 	%r1379, 1, 0, %p251;
$L__BB10_18:
	mul.wide.s32 	%rd221, %r13, 4;
	add.s64 	%rd13, %rd4, %rd221;
	ld.global.u32 	%r42, [%rd13];
	setp.ne.s32 	%p252, %r39, %r42;
	mov.b32 	%r1380, 1;
	@%p252 bra 	$L__BB10_20;
	ld.global.u32 	%r1257, [%rd12+4];
	ld.global.u32 	%r1258, [%rd13+4];
	setp.ne.s32 	%p253, %r1257, %r1258;
	selp.u32 	%r1380, 1, 0, %p253;
$L__BB10_20:
	mul.wide.s32 	%rd222, %r14, 4;
	add.s64 	%rd14, %rd4, %rd222;
	ld.global.u32 	%r45, [%rd14];
	setp.ne.s32 	%p254, %r42, %r45;
	mov.b32 	%r1381, 1;
	@%p254 bra 	$L__BB10_22;
	ld.global.u32 	%r1260, [%rd13+4];
	ld.global.u32 	%r1261, [%rd14+4];
	setp.ne.s32 	%p255, %r1260, %r1261;
	selp.u32 	%r1381, 1, 0, %p255;
$L__BB10_22:
	mul.wide.s32 	%rd223, %r15, 4;
	add.s64 	%rd15, %rd4, %rd223;
	ld.global.u32 	%r48, [%rd15];
	setp.ne.s32 	%p256, %r45, %r48;
	mov.b32 	%r1382, 1;
	@%p256 bra 	$L__BB10_24;
	ld.global.u32 	%r1263, [%rd14+4];
	ld.global.u32 	%r1264, [%rd15+4];
	setp.ne.s32 	%p257, %r1263, %r1264;
	selp.u32 	%r1382, 1, 0, %p257;
$L__BB10_24:
	mul.wide.s32 	%rd224, %r16, 4;
	add.s64 	%rd16, %rd4, %rd224;
	ld.global.u32 	%r1266, [%rd16];
	setp.ne.s32 	%p258, %r48, %r1266;
	mov.b32 	%r1383, 1;
	@%p258 bra 	$L__BB10_26;
	ld.global.u32 	%r1267, [%rd15+4];
	ld.global.u32 	%r1268, [%rd16+4];
	setp.ne.s32 	%p259, %r1267, %r1268;
	selp.u32 	%r1383, 1, 0, %p259;
$L__BB10_26:
	bar.sync 	0;
	add.s32 	%r53, %r1374, %r1373;
	add.s32 	%r54, %r1375, %r53;
	add.s32 	%r55, %r1376, %r54;
	add.s32 	%r56, %r1377, %r55;
	add.s32 	%r57, %r1378, %r56;
	add.s32 	%r58, %r1379, %r57;
	add.s32 	%r59, %r1380, %r58;
	add.s32 	%r60, %r1381, %r59;
	add.s32 	%r61, %r1382, %r60;
	add.s32 	%r1273, %r1383, %r61;
	mov.b32 	%r1271, 1;
	mov.b32 	%r1296, 0;
	mov.b32 	%r1298, -1;
	// begin inline asm
	{  .reg .s32 r0;  .reg .pred p;  shfl.sync.up.b32 r0|p, %r1273, %r1271, %r1296, %r1298;  @p add.s32 r0, r0, %r1273;  mov.s32 %r1269, r0;}
	// end inline asm
	mov.b32 	%r1277, 2;
	// begin inline asm
	{  .reg .s32 r0;  .reg .pred p;  shfl.sync.up.b32 r0|p, %r1269, %r1277, %r1296, %r1298;  @p add.s32 r0, r0, %r1269;  mov.s32 %r1275, r0;}
	// end inline asm
	mov.b32 	%r1283, 4;
	// begin inline asm
	{  .reg .s32 r0;  .reg .pred p;  shfl.sync.up.b32 r0|p, %r1275, %r1283, %r1296, %r1298;  @p add.s32 r0, r0, %r1275;  mov.s32 %r1281, r0;}
	// end inline asm
	mov.b32 	%r1289, 8;
	// begin inline asm
	{  .reg .s32 r0;  .reg .pred p;  shfl.sync.up.b32 r0|p, %r1281, %r1289, %r1296, %r1298;  @p add.s32 r0, r0, %r1281;  mov.s32 %r1287, r0;}
	// end inline asm
	mov.b32 	%r1295, 16;
	// begin inline asm
	{  .reg .s32 r0;  .reg .pred p;  shfl.sync.up.b32 r0|p, %r1287, %r1295, %r1296, %r1298;  @p add.s32 r0, r0, %r1287;  mov.s32 %r1293, r0;}
	// end inline asm
	setp.ne.s32 	%p260, %r1221, 31;
	@%p260 bra 	$L__BB10_28;
	shl.b32 	%r1299, %r5, 2;
	add.s32 	%r1301, %r1228, %r1299;
	st.shared.u32 	[%r1301], %r1293;
$L__BB10_28:
	setp.ne.s32 	%p261, %r1388, 0;
	bar.sync 	0;
	ld.shared.v2.u32 	{%r1302, %r1303}, [_ZN6thrust24THRUST_300001_SM_1000_NS8cuda_cub4core6detail5shmemE];
	add.s32 	%r64, %r1303, %r1302;
	setp.lt.u32 	%p262, %r1388, 32;
	selp.b32 	%r1304, 0, %r1302, %p262;
	setp.eq.s32 	%p263, %r1221, 0;
	sub.s32 	%r1305, %r1293, %r1273;
	selp.b32 	%r1306, 0, %r1305, %p263;
	add.s32 	%r65, %r1304, %r1306;
	@%p261 bra 	$L__BB10_30;
	add.s64 	%rd225, %rd1, 256;
	mov.b32 	%r1307, 101;
	// begin inline asm
	st.relaxed.gpu.v2.u32 [%rd225], {%r1307, %r64};
	// end inline asm
$L__BB10_30:
	bar.sync 	0;
	setp.eq.s32 	%p264, %r1373, 0;
	@%p264 bra 	$L__BB10_32;
	shl.b32 	%r1309, %r65, 2;
	add.s32 	%r1311, %r1228, %r1309;
	st.shared.u32 	[%r1311], %r6;
$L__BB10_32:
	setp.eq.s32 	%p265, %r1374, 0;
	@%p265 bra 	$L__BB10_34;
	add.s32 	%r1312, %r65, %r1373;
	shl.b32 	%r1313, %r1312, 2;
	add.s32 	%r1315, %r1228, %r1313;
	st.shared.u32 	[%r1315], %r7;
$L__BB10_34:
	setp.eq.s32 	%p266, %r1375, 0;
	@%p266 bra 	$L__BB10_36;
	add.s32 	%r1316, %r53, %r65;
	shl.b32 	%r1317, %r1316, 2;
	add.s32 	%r1319, %r1228, %r1317;
	st.shared.u32 	[%r1319], %r8;
$L__BB10_36:
	setp.eq.s32 	%p267, %r1376, 0;
	@%p267 bra 	$L__BB10_38;
	add.s32 	%r1320, %r54, %r65;
	shl.b32 	%r1321, %r1320, 2;
	add.s32 	%r1323, %r1228, %r1321;
	st.shared.u32 	[%r1323], %r9;
$L__BB10_38:
	setp.eq.s32 	%p268, %r1377, 0;
	@%p268 bra 	$L__BB10_40;
	add.s32 	%r1324, %r55, %r65;
	shl.b32 	%r1325, %r1324, 2;
	add.s32 	%r1327, %r1228, %r1325;
	st.shared.u32 	[%r1327], %r10;
$L__BB10_40:
	setp.eq.s32 	%p269, %r1378, 0;
	@%p269 bra 	$L__BB10_42;
	add.s32 	%r1328, %r56, %r65;
	shl.b32 	%r1329, %r1328, 2;
	add.s32 	%r1331, %r1228, %r1329;
	st.shared.u32 	[%r1331], %r11;
$L__BB10_42:
	setp.eq.s32 	%p270, %r1379, 0;
	@%p270 bra 	$L__BB10_44;
	add.s32 	%r1332, %r57, %r65;
	shl.b32 	%r1333, %r1332, 2;
	add.s32 	%r1335, %r1228, %r1333;
	st.shared.u32 	[%r1335], %r12;
$L__BB10_44:
	setp.eq.s32 	%p271, %r1380, 0;
	@%p271 bra 	$L__BB10_46;
	add.s32 	%r1336, %r58, %r65;
	shl.b32 	%r1337, %r1336, 2;
	add.s32 	%r1339, %r1228, %r1337;
	st.shared.u32 	[%r1339], %r13;
$L__BB10_46:
	setp.eq.s32 	%p272, %r1381, 0;
	@%p272 bra 	$L__BB10_48;
	add.s32 	%r1340, %r59, %r65;
	shl.b32 	%r1341, %r1340, 2;
	add.s32 	%r1343, %r1228, %r1341;
	st.shared.u32 	[%r1343], %r14;
$L__BB10_48:
	setp.eq.s32 	%p273, %r1382, 0;
	@%p273 bra 	$L__BB10_50;
	add.s32 	%r1344, %r60, %r65;
	shl.b32 	%r1345, %r1344, 2;
	add.s32 	%r1347, %r1228, %r1345;
	st.shared.u32 	[%r1347], %r15;
$L__BB10_50:
	setp.eq.s32 	%p274, %r1383, 0;
	@%p274 bra 	$L__BB10_52;
	add.s32 	%r1348, %r61, %r65;
	shl.b32 	%r1349, %r1348, 2;
	add.s32 	%r1351, %r1228, %r1349;
	st.shared.u32 	[%r1351], %r16;
$L__BB10_52:
	bar.sync 	0;
	setp.ge.s32 	%p275, %r1388, %r64;
	@%p275 bra 	$L__BB10_59;
	not.b32 	%r1352, %r1388;
	add.s32 	%r66, %r64, %r1352;
	and.b32  	%r1353, %r66, 192;
	setp.eq.s32 	%p276, %r1353, 192;
	@%p276 bra 	$L__BB10_56;
	shr.u32 	%r1354, %r66, 6;
	add.s32 	%r1355, %r1354, 1;
	and.b32  	%r1356, %r1355, 3;
	mul.wide.u32 	%rd226, %r1388, 4;
	add.s64 	%rd230, %rd3, %rd226;
	neg.s32 	%r1384, %r1356;
	shl.b32 	%r1359, %r1355, 6;
	and.b32  	%r1360, %r1359, 192;
	add.s32 	%r1388, %r1388, %r1360;
$L__BB10_55:
	.pragma "nounroll";
	ld.shared.u32 	%r1361, [%r1385];
	st.global.u32 	[%rd230], %r1361;
	add.s64 	%rd230, %rd230, 256;
	add.s32 	%r1385, %r1385, 256;
	add.s32 	%r1384, %r1384, 1;
	setp.ne.s32 	%p277, %r1384, 0;
	@%p277 bra 	$L__BB10_55;
$L__BB10_56:
	setp.lt.u32 	%p278, %r66, 192;
	@%p278 bra 	$L__BB10_59;
	mul.wide.u32 	%rd227, %r1388, 4;
	add.s64 	%rd228, %rd227, %rd3;
	add.s64 	%rd231, %rd228, 512;
	shl.b32 	%r1362, %r1388, 2;
	add.s32 	%r1364, %r1362, %r1228;
	add.s32 	%r1387, %r1364, 512;
$L__BB10_58:
	ld.shared.u32 	%r1365, [%r1387+-512];
	st.global.u32 	[%rd231+-512], %r1365;
	ld.shared.u32 	%r1366, [%r1387+-256];
	st.global.u32 	[%rd231+-256], %r1366;
	ld.shared.u32 	%r1367, [%r1387];
	st.global.u32 	[%rd231], %r1367;
	ld.shared.u32 	%r1368, [%r1387+256];
	st.global.u32 	[%rd231+256], %r1368;
	add.s32 	%r1388, %r1388, 256;
	add.s64 	%rd231, %rd231, 1024;
	add.s32 	%r1387, %r1387, 1024;
	setp.lt.s32 	%p279, %r1388, %r64;
	@%p279 bra 	$L__BB10_58;
$L__BB10_59:
	bar.sync 	0;
	bra.uni 	$L__BB10_329;
$L__BB10_60:
	mov.u32 	%r1416, %tid.x;
	and.b32  	%r970, %r1416, 31;
	and.b32  	%r971, %r1416, 992;
	add.s32 	%r972, %r2, %r970;
	mad.lo.s32 	%r973, %r971, 11, %r972;
	mul.wide.u32 	%rd171, %r973, 4;
	add.s64 	%rd159, %rd2, %rd171;
	// begin inline asm
	ld.global.nc.u32 %r957, [%rd159];
	// end inline asm
	add.s64 	%rd160, %rd159, 128;
	// begin inline asm
	ld.global.nc.u32 %r958, [%rd160];
	// end inline asm
	add.s64 	%rd161, %rd159, 256;
	// begin inline asm
	ld.global.nc.u32 %r959, [%rd161];
	// end inline asm
	add.s64 	%rd162, %rd159, 384;
	// begin inline asm
	ld.global.nc.u32 %r960, [%rd162];
	// end inline asm
	add.s64 	%rd163, %rd159, 512;
	// begin inline asm
	ld.global.nc.u32 %r961, [%rd163];
	// end inline asm
	add.s64 	%rd164, %rd159, 640;
	// begin inline asm
	ld.global.nc.u32 %r962, [%rd164];
	// end inline asm
	add.s64 	%rd165, %rd159, 768;
	// begin inline asm
	ld.global.nc.u32 %r963, [%rd165];
	// end inline asm
	add.s64 	%rd166, %rd159, 896;
	// begin inline asm
	ld.global.nc.u32 %r964, [%rd166];
	// end inline asm
	add.s64 	%rd167, %rd159, 1024;
	// begin inline asm
	ld.global.nc.u32 %r965, [%rd167];
	// end inline asm
	add.s64 	%rd168, %rd159, 1152;
	// begin inline asm
	ld.global.nc.u32 %r966, [%rd168];
	// end inline asm
	add.s64 	%rd169, %rd159, 1280;
	// begin inline asm
	ld.global.nc.u32 %r967, [%rd169];
	// end inline asm
	// begin inline asm
	mov.u32 %r968, %laneid;
	// end inline asm
	shr.u32 	%r82, %r1416, 5;
	mad.lo.s32 	%r974, %r82, 352, %r968;
	shl.b32 	%r975, %r974, 2;
	mov.u32 	%r976, _ZN6thrust24THRUST_300001_SM_1000_NS8cuda_cub4core6detail5shmemE;
	add.s32 	%r977, %r976, %r975;
	st.shared.u32 	[%r977], %r957;
	st.shared.u32 	[%r977+128], %r958;
	st.shared.u32 	[%r977+256], %r959;
	st.shared.u32 	[%r977+384], %r960;
	st.shared.u32 	[%r977+512], %r961;
	st.shared.u32 	[%r977+640], %r962;
	st.shared.u32 	[%r977+768], %r963;
	st.shared.u32 	[%r977+896], %r964;
	st.shared.u32 	[%r977+1024], %r965;
	st.shared.u32 	[%r977+1152], %r966;
	st.shared.u32 	[%r977+1280], %r967;
	bar.warp.sync 	-1;
	mad.lo.s32 	%r978, %r968, 40, %r977;
	ld.shared.u32 	%r83, [%r978];
	ld.shared.u32 	%r84, [%r978+4];
	ld.shared.u32 	%r85, [%r978+8];
	ld.shared.u32 	%r86, [%r978+12];
	ld.shared.u32 	%r87, [%r978+16];
	ld.shared.u32 	%r88, [%r978+20];
	ld.shared.u32 	%r89, [%r978+24];
	ld.shared.u32 	%r90, [%r978+28];
	ld.shared.u32 	%r91, [%r978+32];
	ld.shared.u32 	%r92, [%r978+36];
	ld.shared.u32 	%r93, [%r978+40];
	bar.sync 	0;
	mul.wide.s32 	%rd172, %r2, 4;
	add.s64 	%rd173, %rd2, %rd172;
	add.s64 	%rd170, %rd173, -4;
	// begin inline asm
	ld.global.nc.u32 %r1389, [%rd170];
	// end inline asm
	shl.b32 	%r979, %r1416, 2;
	add.s32 	%r980, %r976, %r979;
	add.s32 	%r95, %r980, 304;
	st.shared.u32 	[%r980+304], %r93;
	bar.sync 	0;
	setp.eq.s32 	%p164, %r1416, 0;
	@%p164 bra 	$L__BB10_62;
	ld.shared.u32 	%r1389, [%r95+-4];
$L__BB10_62:
	mul.wide.s32 	%rd174, %r1389, 4;
	add.s64 	%rd23, %rd4, %rd174;
	ld.global.u32 	%r982, [%rd23];
	mul.wide.s32 	%rd175, %r83, 4;
	add.s64 	%rd24, %rd4, %rd175;
	ld.global.u32 	%r98, [%rd24];
	setp.ne.s32 	%p165, %r982, %r98;
	mov.b32 	%r1390, 1;
	@%p165 bra 	$L__BB10_64;
	ld.global.u32 	%r983, [%rd23+4];
	ld.global.u32 	%r984, [%rd24+4];
	setp.ne.s32 	%p166, %r983, %r984;
	selp.u32 	%r1390, 1, 0, %p166;
$L__BB10_64:
	mul.wide.s32 	%rd176, %r84, 4;
	add.s64 	%rd25, %rd4, %rd176;
	ld.global.u32 	%r101, [%rd25];
	setp.ne.s32 	%p167, %r98, %r101;
	mov.b32 	%r1391, 1;
	@%p167 bra 	$L__BB10_66;
	ld.global.u32 	%r986, [%rd24+4];
	ld.global.u32 	%r987, [%rd25+4];
	setp.ne.s32 	%p168, %r986, %r987;
	selp.u32 	%r1391, 1, 0, %p168;
$L__BB10_66:
	mul.wide.s32 	%rd177, %r85, 4;
	add.s64 	%rd26, %rd4, %rd177;
	ld.global.u32 	%r104, [%rd26];
	setp.ne.s32 	%p169, %r101, %r104;
	mov.b32 	%r1392, 1;
	@%p169 bra 	$L__BB10_68;
	ld.global.u32 	%r989, [%rd25+4];
	ld.global.u32 	%r990, [%rd26+4];
	setp.ne.s32 	%p170, %r989, %r990;
	selp.u32 	%r1392, 1, 0, %p170;
$L__BB10_68:
	mul.wide.s32 	%rd178, %r86, 4;
	add.s64 	%rd27, %rd4, %rd178;
	ld.global.u32 	%r107, [%rd27];
	setp.ne.s32 	%p171, %r104, %r107;
	mov.b32 	%r1393, 1;
	@%p171 bra 	$L__BB10_70;
	ld.global.u32 	%r992, [%rd26+4];
	ld.global.u32 	%r993, [%rd27+4];
	setp.ne.s32 	%p172, %r992, %r993;
	selp.u32 	%r1393, 1, 0, %p172;
$L__BB10_70:
	mul.wide.s32 	%rd179, %r87, 4;
	add.s64 	%rd28, %rd4, %rd179;
	ld.global.u32 	%r110, [%rd28];
	setp.ne.s32 	%p173, %r107, %r110;
	mov.b32 	%r1394, 1;
	@%p173 bra 	$L__BB10_72;
	ld.global.u32 	%r995, [%rd27+4];
	ld.global.u32 	%r996, [%rd28+4];
	setp.ne.s32 	%p174, %r995, %r996;
	selp.u32 	%r1394, 1, 0, %p174;
$L__BB10_72:
	mul.wide.s32 	%rd180, %r88, 4;
	add.s64 	%rd29, %rd4, %rd180;
	ld.global.u32 	%r113, [%rd29];
	setp.ne.s32 	%p175, %r110, %r113;
	mov.b32 	%r1395, 1;
	@%p175 bra 	$L__BB10_74;
	ld.global.u32 	%r998, [%rd28+4];
	ld.global.u32 	%r999, [%rd29+4];
	setp.ne.s32 	%p176, %r998, %r999;
	selp.u32 	%r1395, 1, 0, %p176;
$L__BB10_74:
	mul.wide.s32 	%rd181, %r89, 4;
	add.s64 	%rd30, %rd4, %rd181;
	ld.global.u32 	%r116, [%rd30];
	setp.ne.s32 	%p177, %r113, %r116;
	mov.b32 	%r1396, 1;
	@%p177 bra 	$L__BB10_76;
	ld.global.u32 	%r1001, [%rd29+4];
	ld.global.u32 	%r1002, [%rd30+4];
	setp.ne.s32 	%p178, %r1001, %r1002;
	selp.u32 	%r1396, 1, 0, %p178;
$L__BB10_76:
	mul.wide.s32 	%rd182, %r90, 4;
	add.s64 	%rd31, %rd4, %rd182;
	ld.global.u32 	%r119, [%rd31];
	setp.ne.s32 	%p179, %r116, %r119;
	mov.b32 	%r1397, 1;
	@%p179 bra 	$L__BB10_78;
	ld.global.u32 	%r1004, [%rd30+4];
	ld.global.u32 	%r1005, [%rd31+4];
	setp.ne.s32 	%p180, %r1004, %r1005;
	selp.u32 	%r1397, 1, 0, %p180;
$L__BB10_78:
	mul.wide.s32 	%rd183, %r91, 4;
	add.s64 	%rd32, %rd4, %rd183;
	ld.global.u32 	%r122, [%rd32];
	setp.ne.s32 	%p181, %r119, %r122;
	mov.b32 	%r1398, 1;
	@%p181 bra 	$L__BB10_80;
	ld.global.u32 	%r1007, [%rd31+4];
	ld.global.u32 	%r1008, [%rd32+4];
	setp.ne.s32 	%p182, %r1007, %r1008;
	selp.u32 	%r1398, 1, 0, %p182;
$L__BB10_80:
	mul.wide.s32 	%rd184, %r92, 4;
	add.s64 	%rd33, %rd4, %rd184;
	ld.global.u32 	%r125, [%rd33];
	setp.ne.s32 	%p183, %r122, %r125;
	mov.b32 	%r1399, 1;
	@%p183 bra 	$L__BB10_82;
	ld.global.u32 	%r1010, [%rd32+4];
	ld.global.u32 	%r1011, [%rd33+4];
	setp.ne.s32 	%p184, %r1010, %r1011;
	selp.u32 	%r1399, 1, 0, %p184;
$L__BB10_82:
	mul.wide.s32 	%rd185, %r93, 4;
	add.s64 	%rd34, %rd4, %rd185;
	ld.global.u32 	%r1013, [%rd34];
	setp.ne.s32 	%p185, %r125, %r1013;
	mov.b32 	%r1400, 1;
	@%p185 bra 	$L__BB10_84;
	ld.global.u32 	%r1014, [%rd33+4];
	ld.global.u32 	%r1015, [%rd34+4];
	setp.ne.s32 	%p186, %r1014, %r1015;
	selp.u32 	%r1400, 1, 0, %p186;
$L__BB10_84:
	bar.sync 	0;
	add.s32 	%r130, %r1391, %r1390;
	add.s32 	%r131, %r1392, %r130;
	add.s32 	%r132, %r1393, %r131;
	add.s32 	%r133, %r1394, %r132;
	add.s32 	%r134, %r1395, %r133;
	add.s32 	%r135, %r1396, %r134;
	add.s32 	%r136, %r1397, %r135;
	add.s32 	%r137, %r1398, %r136;
	add.s32 	%r138, %r1399, %r137;
	add.s32 	%r1020, %r1400, %r138;
	mov.b32 	%r1018, 1;
	mov.b32 	%r1043, 0;
	mov.b32 	%r1045, -1;
	// begin inline asm
	{  .reg .s32 r0;  .reg .pred p;  shfl.sync.up.b32 r0|p, %r1020, %r1018, %r1043, %r1045;  @p add.s32 r0, r0, %r1020;  mov.s32 %r1016, r0;}
	// end inline asm
	mov.b32 	%r1024, 2;
	// begin inline asm
	{  .reg .s32 r0;  .reg .pred p;  shfl.sync.up.b32 r0|p, %r1016, %r1024, %r1043, %r1045;  @p add.s32 r0, r0, %r1016;  mov.s32 %r1022, r0;}
	// end inline asm
	mov.b32 	%r1030, 4;
	// begin inline asm
	{  .reg .s32 r0;  .reg .pred p;  shfl.sync.up.b32 r0|p, %r1022, %r1030, %r1043, %r1045;  @p add.s32 r0, r0, %r1022;  mov.s32 %r1028, r0;}
	// end inline asm
	mov.b32 	%r1036, 8;
	// begin inline asm
	{  .reg .s32 r0;  .reg .pred p;  shfl.sync.up.b32 r0|p, %r1028, %r1036, %r1043, %r1045;  @p add.s32 r0, r0, %r1028;  mov.s32 %r1034, r0;}
	// end inline asm
	mov.b32 	%r1042, 16;
	// begin inline asm
	{  .reg .s32 r0;  .reg .pred p;  shfl.sync.up.b32 r0|p, %r1034, %r1042, %r1043, %r1045;  @p add.s32 r0, r0, %r1034;  mov.s32 %r1040, r0;}
	// end inline asm
	setp.ne.s32 	%p187, %r968, 31;
	@%p187 bra 	$L__BB10_86;
	shl.b32 	%r1046, %r82, 2;
	add.s32 	%r1048, %r976, %r1046;
	st.shared.u32 	[%r1048], %r1040;
$L__BB10_86:
	sub.s32 	%r1049, %r1040, %r1020;
	bar.sync 	0;
	ld.shared.v2.u32 	{%r1050, %r1051}, [_ZN6thrust24THRUST_300001_SM_1000_NS8cuda_cub4core6detail5shmemE];
	add.s32 	%r141, %r1051, %r1050;
	setp.gt.u32 	%p188, %r1416, 31;
	setp.lt.u32 	%p189, %r1416, 32;
	setp.eq.s32 	%p190, %r968, 0;
	selp.b32 	%r1052, 0, %r1049, %p190;
	add.s32 	%r1408, %r1050, %r1052;
	selp.b32 	%r143, %r1049, %r1408, %p189;
	@%p188 bra 	$L__BB10_111;
	setp.ne.s32 	%p191, %r1416, 0;
	mul.wide.u32 	%rd186, %r1, 8;
	add.s64 	%rd35, %rd1, %rd186;
	@%p191 bra 	$L__BB10_89;
	st.shared.u32 	[_ZN6thrust24THRUST_300001_SM_1000_NS8cuda_cub4core6detail5shmemE+44], %r141;
	add.s64 	%rd187, %rd35, 256;
	mov.b32 	%r1053, 100;
	// begin inline asm
	st.relaxed.gpu.v2.u32 [%rd187], {%r1053, %r141};
	// end inline asm
$L__BB10_89:
	not.b32 	%r144, %r1416;
	mov.u32 	%r145, %nctaid.x;
	setp.gt.u32 	%p192, %r145, 499;
	@%p192 bra 	$L__BB10_91;
	membar.cta;
	bra.uni 	$L__BB10_92;
$L__BB10_91:
	mov.b32 	%r1055, 450;
	// begin inline asm
	nanosleep.u32 %r1055;
	// end inline asm
$L__BB10_92:
	mul.wide.s32 	%rd189, %r144, 8;
	add.s64 	%rd190, %rd35, %rd189;
	add.s64 	%rd188, %rd190, 256;
	// begin inline asm
	ld.relaxed.gpu.v2.u32 {%r1406, %r1402}, [%rd188];
	// end inline asm
$L__BB10_93:
	setp.eq.s32 	%p193, %r1406, 99;
	mov.b32 	%r1058, -1;
	vote.sync.any.pred 	%p194, %p193, %r1058;
	not.pred 	%p195, %p194;
	@%p195 bra 	$L__BB10_98;
	@%p192 bra 	$L__BB10_96;
	membar.cta;
	bra.uni 	$L__BB10_97;
$L__BB10_96:
	mov.b32 	%r1207, 350;
	// begin inline asm
	nanosleep.u32 %r1207;
	// end inline asm
$L__BB10_97:
	// begin inline asm
	ld.relaxed.gpu.v2.u32 {%r1406, %r1402}, [%rd188];
	// end inline asm
	bra.uni 	$L__BB10_93;
$L__BB10_98:
	setp.eq.s32 	%p196, %r1406, 101;
	mov.b32 	%r1085, -1;
	vote.sync.ballot.b32 	%r1086, %p196, %r1085;
	// begin inline asm
	mov.u32 %r1060, %lanemask_ge;
	// end inline asm
	and.b32  	%r1087, %r1086, %r1060;
	or.b32  	%r1088, %r1087, -2147483648;
	add.s32 	%r1089, %r1088, -1;
	not.b32 	%r1090, %r1088;
	and.b32  	%r1091, %r1090, %r1089;
	popc.b32 	%r1064, %r1091;
	mov.b32 	%r1063, 1;
	// begin inline asm
	shfl.sync.down.b32 %r1061, %r1402, %r1063, %r1064, %r1085;
	// end inline asm
	setp.lt.s32 	%p198, %r968, %r1064;
	selp.b32 	%r1092, %r1061, 0, %p198;
	add.s32 	%r1067, %r1092, %r1402;
	mov.b32 	%r1068, 2;
	// begin inline asm
	shfl.sync.down.b32 %r1066, %r1067, %r1068, %r1064, %r1085;
	// end inline asm
	add.s32 	%r155, %r968, 2;
	setp.gt.s32 	%p199, %r155, %r1064;
	selp.b32 	%r1093, 0, %r1066, %p199;
	add.s32 	%r1072, %r1067, %r1093;
	mov.b32 	%r1073, 4;
	// begin inline asm
	shfl.sync.down.b32 %r1071, %r1072, %r1073, %r1064, %r1085;
	// end inline asm
	add.s32 	%r156, %r968, 4;
	setp.gt.s32 	%p200, %r156, %r1064;
	selp.b32 	%r1094, 0, %r1071, %p200;
	add.s32 	%r1077, %r1072, %r1094;
	mov.b32 	%r1078, 8;
	// begin inline asm
	shfl.sync.down.b32 %r1076, %r1077, %r1078, %r1064, %r1085;
	// end inline asm
	add.s32 	%r157, %r968, 8;
	setp.gt.s32 	%p201, %r157, %r1064;
	selp.b32 	%r1095, 0, %r1076, %p201;
	add.s32 	%r1082, %r1077, %r1095;
	mov.b32 	%r1083, 16;
	// begin inline asm
	shfl.sync.down.b32 %r1081, %r1082, %r1083, %r1064, %r1085;
	// end inline asm
	add.s32 	%r158, %r968, 16;
	setp.gt.s32 	%p202, %r158, %r1064;
	selp.b32 	%r1096, 0, %r1081, %p202;
	add.s32 	%r1403, %r1082, %r1096;
	add.s32 	%r1405, %r1, %r144;
	add.s64 	%rd37, %rd1, 256;
$L__BB10_99:
	setp.ne.s32 	%p203, %r1406, 101;
	mov.b32 	%r1097, -1;
	vote.sync.all.pred 	%p204, %p203, %r1097;
	not.pred 	%p205, %p204;
	@%p205 bra 	$L__BB10_107;
	mul.wide.s32 	%rd197, %r1405, 8;
	add.s64 	%rd198, %rd37, %rd197;
	add.s64 	%rd196, %rd198, -256;
	// begin inline asm
	ld.relaxed.gpu.v2.u32 {%r1406, %r1407}, [%rd196];
	// end inline asm
$L__BB10_101:
	setp.eq.s32 	%p225, %r1406, 99;
	mov.b32 	%r1165, -1;
	vote.sync.any.pred 	%p226, %p225, %r1165;
	not.pred 	%p227, %p226;
	@%p227 bra 	$L__BB10_106;
	@%p192 bra 	$L__BB10_104;
	membar.cta;
	bra.uni 	$L__BB10_105;
$L__BB10_104:
	mov.b32 	%r1204, 350;
	// begin inline asm
	nanosleep.u32 %r1204;
	// end inline asm
$L__BB10_105:
	// begin inline asm
	ld.relaxed.gpu.v2.u32 {%r1406, %r1407}, [%rd196];
	// end inline asm
	bra.uni 	$L__BB10_101;
$L__BB10_106:
	setp.eq.s32 	%p228, %r1406, 101;
	mov.b32 	%r1191, -1;
	vote.sync.ballot.b32 	%r1192, %p228, %r1191;
	and.b32  	%r1193, %r1192, %r1060;
	or.b32  	%r1194, %r1193, -2147483648;
	add.s32 	%r1195, %r1194, -1;
	not.b32 	%r1196, %r1194;
	and.b32  	%r1197, %r1196, %r1195;
	popc.b32 	%r1170, %r1197;
	mov.b32 	%r1169, 1;
	// begin inline asm
	shfl.sync.down.b32 %r1167, %r1407, %r1169, %r1170, %r1191;
	// end inline asm
	setp.lt.s32 	%p230, %r968, %r1170;
	selp.b32 	%r1198, %r1167, 0, %p230;
	add.s32 	%r1173, %r1198, %r1407;
	mov.b32 	%r1174, 2;
	// begin inline asm
	shfl.sync.down.b32 %r1172, %r1173, %r1174, %r1170, %r1191;
	// end inline asm
	setp.gt.s32 	%p231, %r155, %r1170;
	selp.b32 	%r1199, 0, %r1172, %p231;
	add.s32 	%r1178, %r1173, %r1199;
	mov.b32 	%r1179, 4;
	// begin inline asm
	shfl.sync.down.b32 %r1177, %r1178, %r1179, %r1170, %r1191;
	// end inline asm
	setp.gt.s32 	%p232, %r156, %r1170;
	selp.b32 	%r1200, 0, %r1177, %p232;
	add.s32 	%r1183, %r1178, %r1200;
	mov.b32 	%r1184, 8;
	// begin inline asm
	shfl.sync.down.b32 %r1182, %r1183, %r1184, %r1170, %r1191;
	// end inline asm
	setp.gt.s32 	%p233, %r157, %r1170;
	selp.b32 	%r1201, 0, %r1182, %p233;
	add.s32 	%r1188, %r1183, %r1201;
	mov.b32 	%r1189, 16;
	// begin inline asm
	shfl.sync.down.b32 %r1187, %r1188, %r1189, %r1170, %r1191;
	// end inline asm
	setp.gt.s32 	%p234, %r158, %r1170;
	selp.b32 	%r1202, 0, %r1187, %p234;
	add.s32 	%r1203, %r1202, %r1403;
	add.s32 	%r1403, %r1203, %r1188;
	add.s32 	%r1405, %r1405, -32;
	bra.uni 	$L__BB10_99;
$L__BB10_107:
	@%p191 bra 	$L__BB10_109;
	add.s32 	%r1100, %r1403, %r141;
	add.s64 	%rd191, %rd35, 256;
	mov.b32 	%r1099, 101;
	// begin inline asm
	st.relaxed.gpu.v2.u32 [%rd191], {%r1099, %r1100};
	// end inline asm
	st.shared.u32 	[_ZN6thrust24THRUST_300001_SM_1000_NS8cuda_cub4core6detail5shmemE+36], %r1403;
	st.shared.u32 	[_ZN6thrust24THRUST_300001_SM_1000_NS8cuda_cub4core6detail5shmemE+40], %r1100;
$L__BB10_109:
	setp.ne.s32 	%p207, %r968, 0;
	mov.u32 	%r1408, %r143;
	@%p207 bra 	$L__BB10_111;
	st.shared.u32 	[_ZN6thrust24THRUST_300001_SM_1000_NS8cuda_cub4core6detail5shmemE+12], %r1403;
	mov.u32 	%r1408, %r1403;
$L__BB10_111:
	setp.eq.s32 	%p208, %r1416, 0;
	bar.sync 	0;
	@%p208 bra 	$L__BB10_113;
	ld.shared.u32 	%r1101, [_ZN6thrust24THRUST_300001_SM_1000_NS8cuda_cub4core6detail5shmemE+12];
	add.s32 	%r1408, %r1101, %r1408;
$L__BB10_113:
	add.s32 	%r177, %r1390, %r1408;
	add.s32 	%r178, %r130, %r1408;
	add.s32 	%r179, %r131, %r1408;
	add.s32 	%r180, %r132, %r1408;
	add.s32 	%r181, %r133, %r1408;
	add.s32 	%r182, %r134, %r1408;
	add.s32 	%r183, %r135, %r1408;
	add.s32 	%r184, %r136, %r1408;
	add.s32 	%r185, %r137, %r1408;
	add.s32 	%r186, %r138, %r1408;
	ld.shared.u32 	%r187, [_ZN6thrust24THRUST_300001_SM_1000_NS8cuda_cub4core6detail5shmemE+44];
	ld.shared.u32 	%r188, [_ZN6thrust24THRUST_300001_SM_1000_NS8cuda_cub4core6detail5shmemE+36];
	bar.sync 	0;
	setp.eq.s32 	%p209, %r1390, 0;
	@%p209 bra 	$L__BB10_115;
	sub.s32 	%r1102, %r1408, %r188;
	shl.b32 	%r1103, %r1102, 2;
	mov.u32 	%r1104, _ZN6thrust24THRUST_300001_SM_1000_NS8cuda_cub4core6detail5shmemE;
	add.s32 	%r1105, %r1104, %r1103;
	st.shared.u32 	[%r1105], %r83;
$L__BB10_115:
	setp.eq.s32 	%p210, %r1391, 0;
	@%p210 bra 	$L__BB10_117;
	sub.s32 	%r1106, %r177, %r188;
	shl.b32 	%r1107, %r1106, 2;
	mov.u32 	%r1108, _ZN6thrust24THRUST_300001_SM_1000_NS8cuda_cub4core6detail5shmemE;
	add.s32 	%r1109, %r1108, %r1107;
	st.shared.u32 	[%r1109], %r84;
$L__BB10_117:
	setp.eq.s32 	%p211, %r1392, 0;
	@%p211 bra 	$L__BB10_119;
	sub.s32 	%r1110, %r178, %r188;
	shl.b32 	%r1111, %r1110, 2;
	mov.u32 	%r1112, _ZN6thrust24THRUST_300001_SM_1000_NS8cuda_cub4core6detail5shmemE;
	add.s32 	%r1113, %r1112, %r1111;
	st.shared.u32 	[%r1113], %r85;
$L__BB10_119:
	setp.eq.s32 	%p212, %r1393, 0;
	@%p212 bra 	$L__BB10_121;
	sub.s32 	%r1114, %r179, %r188;
	shl.b32 	%r1115, %r1114, 2;
	mov.u32 	%r1116, _ZN6thrust24THRUST_300001_SM_1000_NS8cuda_cub4core6detail5shmemE;
	add.s32 	%r1117, %r1116, %r1115;
	st.shared.u32 	[%r1117], %r86;
$L__BB10_121:
	setp.eq.s32 	%p213, %r1394, 0;
	@%p213 bra 	$L__BB10_123;
	sub.s32 	%r1118, %r180, %r188;
	shl.b32 	%r1119, %r1118, 2;
	mov.u32 	%r1120, _ZN6thrust24THRUST_300001_SM_1000_NS8cuda_cub4core6detail5shmemE;
	add.s32 	%r1121, %r1120, %r1119;
	st.shared.u32 	[%r1121], %r87;
$L__BB10_123:
	setp.eq.s32 	%p214, %r1395, 0;
	@%p214 bra 	$L__BB10_125;
	sub.s32 	%r1122, %r181, %r188;
	shl.b32 	%r1123, %r1122, 2;
	mov.u32 	%r1124, _ZN6thrust24THRUST_300001_SM_1000_NS8cuda_cub4core6detail5shmemE;
	add.s32 	%r1125, %r1124, %r1123;
	st.shared.u32 	[%r1125], %r88;
$L__BB10_125:
	setp.eq.s32 	%p215, %r1396, 0;
	@%p215 bra 	$L__BB10_127;
	sub.s32 	%r1126, %r182, %r188;
	shl.b32 	%r1127, %r1126, 2;
	mov.u32 	%r1128, _ZN6thrust24THRUST_300001_SM_1000_NS8cuda_cub4core6detail5shmemE;
	add.s32 	%r1129, %r1128, %r1127;
	st.shared.u32 	[%r1129], %r89;
$L__BB10_127:
	setp.eq.s32 	%p216, %r1397, 0;
	@%p216 bra 	$L__BB10_129;
	sub.s32 	%r1130, %r183, %r188;
	shl.b32 	%r1131, %r1130, 2;
	mov.u32 	%r1132, _ZN6thrust24THRUST_300001_SM_1000_NS8cuda_cub4core6detail5shmemE;
	add.s32 	%r1133, %r1132, %r1131;
	st.shared.u32 	[%r1133], %r90;
$L__BB10_129:
	setp.eq.s32 	%p217, %r1398, 0;
	@%p217 bra 	$L__BB10_131;
	sub.s32 	%r1134, %r184, %r188;
	shl.b32 	%r1135, %r1134, 2;
	mov.u32 	%r1136, _ZN6thrust24THRUST_300001_SM_1000_NS8cuda_cub4core6detail5shmemE;
	add.s32 	%r1137, %r1136, %r1135;
	st.shared.u32 	[%r1137], %r91;
$L__BB10_131:
	setp.eq.s32 	%p218, %r1399, 0;
	@%p218 bra 	$L__BB10_133;
	sub.s32 	%r1138, %r185, %r188;
	shl.b32 	%r1139, %r1138, 2;
	mov.u32 	%r1140, _ZN6thrust24THRUST_300001_SM_1000_NS8cuda_cub4core6detail5shmemE;
	add.s32 	%r1141, %r1140, %r1139;
	st.shared.u32 	[%r1141], %r92;
$L__BB10_133:
	setp.eq.s32 	%p219, %r1400, 0;
	@%p219 bra 	$L__BB10_135;
	sub.s32 	%r1142, %r186, %r188;
	shl.b32 	%r1143, %r1142, 2;
	mov.u32 	%r1144, _ZN6thrust24THRUST_300001_SM_1000_NS8cuda_cub4core6detail5shmemE;
	add.s32 	%r1145, %r1144, %r1143;
	st.shared.u32 	[%r1145], %r93;
$L__BB10_135:
	bar.sync 	0;
	setp.ge.s32 	%p220, %r1416, %r187;
	@%p220 bra 	$L__BB10_142;
	not.b32 	%r1146, %r1416;
	add.s32 	%r189, %r187, %r1146;
	and.b32  	%r1147, %r189, 192;
	setp.eq.s32 	%p221, %r1147, 192;
	@%p221 bra 	$L__BB10_139;
	shr.u32 	%r1148, %r189, 6;
	add.s32 	%r1149, %r1148, 1;
	and.b32  	%r1150, %r1149, 3;
	add.s32 	%r1412, %r1416, %r188;
	shl.b32 	%r1151, %r1416, 2;
	mov.u32 	%r1152, _ZN6thrust24THRUST_300001_SM_1000_NS8cuda_cub4core6detail5shmemE;
	add.s32 	%r1411, %r1152, %r1151;
	neg.s32 	%r1410, %r1150;
	shl.b32 	%r1153, %r1149, 6;
	and.b32  	%r1154, %r1153, 192;
	add.s32 	%r1416, %r1416, %r1154;
$L__BB10_138:
	.pragma "nounroll";
	mul.wide.s32 	%rd192, %r1412, 4;
	add.s64 	%rd193, %rd3, %rd192;
	ld.shared.u32 	%r1155, [%r1411];
	st.global.u32 	[%rd193], %r1155;
	add.s32 	%r1412, %r1412, 64;
	add.s32 	%r1411, %r1411, 256;
	add.s32 	%r1410, %r1410, 1;
	setp.ne.s32 	%p222, %r1410, 0;
	@%p222 bra 	$L__BB10_138;
$L__BB10_139:
	setp.lt.u32 	%p223, %r189, 192;
	@%p223 bra 	$L__BB10_142;
	add.s64 	%rd39, %rd3, 512;
	add.s32 	%r1415, %r1416, %r188;
	shl.b32 	%r1156, %r1416, 2;
	mov.u32 	%r1157, _ZN6thrust24THRUST_300001_SM_1000_NS8cuda_cub4core6detail5shmemE;
	add.s32 	%r1158, %r1156, %r1157;
	add.s32 	%r1414, %r1158, 512;
$L__BB10_141:
	mul.wide.s32 	%rd194, %r1415, 4;
	add.s64 	%rd195, %rd39, %rd194;
	ld.shared.u32 	%r1159, [%r1414+-512];
	st.global.u32 	[%rd195+-512], %r1159;
	ld.shared.u32 	%r1160, [%r1414+-256];
	st.global.u32 	[%rd195+-256], %r1160;
	ld.shared.u32 	%r1161, [%r1414];
	st.global.u32 	[%rd195], %r1161;
	ld.shared.u32 	%r1162, [%r1414+256];
	st.global.u32 	[%rd195+256], %r1162;
	add.s32 	%r1416, %r1416, 256;
	add.s32 	%r1415, %r1415, 256;
	add.s32 	%r1414, %r1414, 1024;
	setp.lt.s32 	%p224, %r1416, %r187;
	@%p224 bra 	$L__BB10_141;
$L__BB10_142:
	bar.sync 	0;
	bra.uni 	$L__BB10_329;
$L__BB10_143:
	ld.param.u32 	%r1369, [_ZN6thrust24THRUST_300001_SM_1000_NS8cuda_cub4core6detail13_kernel_agentINS1_8__unique11UniqueAgentINS0_10device_ptrIiEES8_10TupleEqualiPiEEJS8_S8_S9_SA_iN3cub18CUB_300001_SM_100013ScanTileStateIiLb1EEEmEEEvDpT0__param_4];
	sub.s32 	%r209, %r1369, %r2;
	setp.ne.s32 	%p2, %r1, 0;
	@%p2 bra 	$L__BB10_222;
	mul.wide.u32 	%rd129, %r2, 4;
	add.s64 	%rd128, %rd2, %rd129;
	// begin inline asm
	ld.global.nc.u32 %r1427, [%rd128];
	// end inline asm
	mov.u32 	%r1444, %tid.x;
	and.b32  	%r775, %r1444, 31;
	and.b32  	%r776, %r1444, 992;
	mul.lo.s32 	%r777, %r776, 11;
	or.b32  	%r212, %r777, %r775;
	setp.ge.s32 	%p98, %r212, %r209;
	mov.u32 	%r1417, %r1427;
	@%p98 bra 	$L__BB10_146;
	add.s32 	%r779, %r212, %r2;
	mul.wide.u32 	%rd131, %r779, 4;
	add.s64 	%rd130, %rd2, %rd131;
	// begin inline asm
	ld.global.nc.u32 %r1417, [%rd130];
	// end inline asm
$L__BB10_146:
	add.s32 	%r780, %r212, 32;
	setp.ge.s32 	%p99, %r780, %r209;
	shl.b32 	%r781, %r212, 2;
	cvt.u64.u32 	%rd132, %r781;
	add.s64 	%rd41, %rd128, %rd132;
	mov.u32 	%r1418, %r1427;
	@%p99 bra 	$L__BB10_148;
	add.s64 	%rd133, %rd41, 128;
	// begin inline asm
	ld.global.nc.u32 %r1418, [%rd133];
	// end inline asm
$L__BB10_148:
	add.s32 	%r783, %r212, 64;
	setp.ge.s32 	%p100, %r783, %r209;
	mov.u32 	%r1419, %r1427;
	@%p100 bra 	$L__BB10_150;
	add.s64 	%rd134, %rd41, 256;
	// begin inline asm
	ld.global.nc.u32 %r1419, [%rd134];
	// end inline asm
$L__BB10_150:
	add.s32 	%r785, %r212, 96;
	setp.ge.s32 	%p101, %r785, %r209;
	mov.u32 	%r1420, %r1427;
	@%p101 bra 	$L__BB10_152;
	add.s64 	%rd135, %rd41, 384;
	// begin inline asm
	ld.global.nc.u32 %r1420, [%rd135];
	// end inline asm
$L__BB10_152:
	add.s32 	%r787, %r212, 128;
	setp.ge.s32 	%p102, %r787, %r209;
	mov.u32 	%r1421, %r1427;
	@%p102 bra 	$L__BB10_154;
	add.s64 	%rd136, %rd41, 512;
	// begin inline asm
	ld.global.nc.u32 %r1421, [%rd136];
	// end inline asm
$L__BB10_154:
	add.s32 	%r789, %r212, 160;
	setp.ge.s32 	%p103, %r789, %r209;
	mov.u32 	%r1422, %r1427;
	@%p103 bra 	$L__BB10_156;
	add.s64 	%rd137, %rd41, 640;
	// begin inline asm
	ld.global.nc.u32 %r1422, [%rd137];
	// end inline asm
$L__BB10_156:
	add.s32 	%r791, %r212, 192;
	setp.ge.s32 	%p104, %r791, %r209;
	mov.u32 	%r1423, %r1427;
	@%p104 bra 	$L__BB10_158;
	add.s64 	%rd138, %rd41, 768;
	// begin inline asm
	ld.global.nc.u32 %r1423, [%rd138];
	// end inline asm
$L__BB10_158:
	add.s32 	%r793, %r212, 224;
	setp.ge.s32 	%p105, %r793, %r209;
	mov.u32 	%r1424, %r1427;
	@%p105 bra 	$L__BB10_160;
	add.s64 	%rd139, %rd41, 896;
	// begin inline asm
	ld.global.nc.u32 %r1424, [%rd139];
	// end inline asm
$L__BB10_160:
	add.s32 	%r795, %r212, 256;
	setp.ge.s32 	%p106, %r795, %r209;
	mov.u32 	%r1425, %r1427;
	@%p106 bra 	$L__BB10_162;
	add.s64 	%rd140, %rd41, 1024;
	// begin inline asm
	ld.global.nc.u32 %r1425, [%rd140];
	// end inline asm
$L__BB10_162:
	add.s32 	%r797, %r212, 288;
	setp.ge.s32 	%p107, %r797, %r209;
	mov.u32 	%r1426, %r1427;
	@%p107 bra 	$L__BB10_164;
	add.s64 	%rd141, %rd41, 1152;
	// begin inline asm
	ld.global.nc.u32 %r1426, [%rd141];
	// end inline asm
$L__BB10_164:
	add.s32 	%r799, %r212, 320;
	setp.ge.s32 	%p108, %r799, %r209;
	@%p108 bra 	$L__BB10_166;
	add.s64 	%rd142, %rd41, 1280;
	// begin inline asm
	ld.global.nc.u32 %r1427, [%rd142];
	// end inline asm
$L__BB10_166:
	// begin inline asm
	mov.u32 %r801, %laneid;
	// end inline asm
	shr.u32 	%r236, %r1444, 5;
	mad.lo.s32 	%r802, %r236, 352, %r801;
	shl.b32 	%r803, %r802, 2;
	mov.u32 	%r804, _ZN6thrust24THRUST_300001_SM_1000_NS8cuda_cub4core6detail5shmemE;
	add.s32 	%r805, %r804, %r803;
	st.shared.u32 	[%r805], %r1417;
	st.shared.u32 	[%r805+128], %r1418;
	st.shared.u32 	[%r805+256], %r1419;
	st.shared.u32 	[%r805+384], %r1420;
	st.shared.u32 	[%r805+512], %r1421;
	st.shared.u32 	[%r805+640], %r1422;
	st.shared.u32 	[%r805+768], %r1423;
	st.shared.u32 	[%r805+896], %r1424;
	st.shared.u32 	[%r805+1024], %r1425;
	st.shared.u32 	[%r805+1152], %r1426;
	st.shared.u32 	[%r805+1280], %r1427;
	bar.warp.sync 	-1;
	mad.lo.s32 	%r806, %r801, 40, %r805;
	ld.shared.u32 	%r237, [%r806];
	ld.shared.u32 	%r238, [%r806+4];
	ld.shared.u32 	%r239, [%r806+8];
	ld.shared.u32 	%r240, [%r806+12];
	ld.shared.u32 	%r241, [%r806+16];
	ld.shared.u32 	%r242, [%r806+20];
	ld.shared.u32 	%r243, [%r806+24];
	ld.shared.u32 	%r244, [%r806+28];
	ld.shared.u32 	%r245, [%r806+32];
	ld.shared.u32 	%r246, [%r806+36];
	ld.shared.u32 	%r247, [%r806+40];
	bar.sync 	0;
	shl.b32 	%r807, %r1444, 2;
	add.s32 	%r1441, %r804, %r807;
	add.s32 	%r248, %r1441, 304;
	st.shared.u32 	[%r1441+304], %r247;
	bar.sync 	0;
	setp.ne.s32 	%p109, %r1444, 0;
	mul.wide.s32 	%rd143, %r237, 4;
	add.s64 	%rd42, %rd4, %rd143;
	@%p109 bra 	$L__BB10_168;
	ld.global.u32 	%r1428, [%rd42];
	mov.b32 	%r1429, 1;
	bra.uni 	$L__BB10_170;
$L__BB10_168:
	ld.shared.u32 	%r810, [%r248+-4];
	mul.wide.s32 	%rd144, %r810, 4;
	add.s64 	%rd43, %rd4, %rd144;
	ld.global.u32 	%r250, [%rd43];
	ld.global.u32 	%r1428, [%rd42];
	setp.ne.s32 	%p110, %r250, %r1428;
	mov.b32 	%r1429, 1;
	@%p110 bra 	$L__BB10_170;
	ld.global.u32 	%r811, [%rd43+4];
	ld.global.u32 	%r812, [%rd42+4];
	setp.ne.s32 	%p111, %r811, %r812;
	selp.u32 	%r1429, 1, 0, %p111;
	mov.u32 	%r1428, %r250;
$L__BB10_170:
	mul.wide.s32 	%rd145, %r238, 4;
	add.s64 	%rd44, %rd4, %rd145;
	ld.global.u32 	%r255, [%rd44];
	setp.ne.s32 	%p112, %r1428, %r255;
	mov.b32 	%r1430, 1;
	@%p112 bra 	$L__BB10_172;
	ld.global.u32 	%r815, [%rd42+4];
	ld.global.u32 	%r816, [%rd44+4];
	setp.ne.s32 	%p113, %r815, %r816;
	selp.u32 	%r1430, 1, 0, %p113;
$L__BB10_172:
	mul.wide.s32 	%rd146, %r239, 4;
	add.s64 	%rd45, %rd4, %rd146;
	ld.global.u32 	%r258, [%rd45];
	setp.ne.s32 	%p114, %r255, %r258;
	mov.b32 	%r1431, 1;
	@%p114 bra 	$L__BB10_174;
	ld.global.u32 	%r818, [%rd44+4];
	ld.global.u32 	%r819, [%rd45+4];
	setp.ne.s32 	%p115, %r818, %r819;
	selp.u32 	%r1431, 1, 0, %p115;
$L__BB10_174:
	mul.wide.s32 	%rd147, %r240, 4;
	add.s64 	%rd46, %rd4, %rd147;
	ld.global.u32 	%r261, [%rd46];
	setp.ne.s32 	%p116, %r258, %r261;
	mov.b32 	%r1432, 1;
	@%p116 bra 	$L__BB10_176;
	ld.global.u32 	%r821, [%rd45+4];
	ld.global.u32 	%r822, [%rd46+4];
	setp.ne.s32 	%p117, %r821, %r822;
	selp.u32 	%r1432, 1, 0, %p117;
$L__BB10_176:
	mul.wide.s32 	%rd148, %r241, 4;
	add.s64 	%rd47, %rd4, %rd148;
	ld.global.u32 	%r264, [%rd47];
	setp.ne.s32 	%p118, %r261, %r264;
	mov.b32 	%r1433, 1;
	@%p118 bra 	$L__BB10_178;
	ld.global.u32 	%r824, [%rd46+4];
	ld.global.u32 	%r825, [%rd47+4];
	setp.ne.s32 	%p119, %r824, %r825;
	selp.u32 	%r1433, 1, 0, %p119;
$L__BB10_178:
	mul.wide.s32 	%rd149, %r242, 4;
	add.s64 	%rd48, %rd4, %rd149;
	ld.global.u32 	%r267, [%rd48];
	setp.ne.s32 	%p120, %r264, %r267;
	mov.b32 	%r1434, 1;
	@%p120 bra 	$L__BB10_180;
	ld.global.u32 	%r827, [%rd47+4];
	ld.global.u32 	%r828, [%rd48+4];
	setp.ne.s32 	%p121, %r827, %r828;
	selp.u32 	%r1434, 1, 0, %p121;
$L__BB10_180:
	mul.wide.s32 	%rd150, %r243, 4;
	add.s64 	%rd49, %rd4, %rd150;
	ld.global.u32 	%r270, [%rd49];
	setp.ne.s32 	%p122, %r267, %r270;
	mov.b32 	%r1435, 1;
	@%p122 bra 	$L__BB10_182;
	ld.global.u32 	%r830, [%rd48+4];
	ld.global.u32 	%r831, [%rd49+4];
	setp.ne.s32 	%p123, %r830, %r831;
	selp.u32 	%r1435, 1, 0, %p123;
$L__BB10_182:
	mul.wide.s32 	%rd151, %r244, 4;
	add.s64 	%rd50, %rd4, %rd151;
	ld.global.u32 	%r273, [%rd50];
	setp.ne.s32 	%p124, %r270, %r273;
	mov.b32 	%r1436, 1;
	@%p124 bra 	$L__BB10_184;
	ld.global.u32 	%r833, [%rd49+4];
	ld.global.u32 	%r834, [%rd50+4];
	setp.ne.s32 	%p125, %r833, %r834;
	selp.u32 	%r1436, 1, 0, %p125;
$L__BB10_184:
	mul.wide.s32 	%rd152, %r245, 4;
	add.s64 	%rd51, %rd4, %rd152;
	ld.global.u32 	%r276, [%rd51];
	setp.ne.s32 	%p126, %r273, %r276;
	mov.b32 	%r1437, 1;
	@%p126 bra 	$L__BB10_186;
	ld.global.u32 	%r836, [%rd50+4];
	ld.global.u32 	%r837, [%rd51+4];
	setp.ne.s32 	%p127, %r836, %r837;
	selp.u32 	%r1437, 1, 0, %p127;
$L__BB10_186:
	mul.wide.s32 	%rd153, %r246, 4;
	add.s64 	%rd52, %rd4, %rd153;
	ld.global.u32 	%r279, [%rd52];
	setp.ne.s32 	%p128, %r276, %r279;
	mov.b32 	%r1438, 1;
	@%p128 bra 	$L__BB10_188;
	ld.global.u32 	%r839, [%rd51+4];
	ld.global.u32 	%r840, [%rd52+4];
	setp.ne.s32 	%p129, %r839, %r840;
	selp.u32 	%r1438, 1, 0, %p129;
$L__BB10_188:
	mul.wide.s32 	%rd154, %r247, 4;
	add.s64 	%rd53, %rd4, %rd154;
	ld.global.u32 	%r842, [%rd53];
	setp.ne.s32 	%p130, %r279, %r842;
	mov.b32 	%r1439, 1;
	@%p130 bra 	$L__BB10_190;
	ld.global.u32 	%r843, [%rd52+4];
	ld.global.u32 	%r844, [%rd53+4];
	setp.ne.s32 	%p131, %r843, %r844;
	selp.u32 	%r1439, 1, 0, %p131;
$L__BB10_190:
	mul.lo.s32 	%r875, %r1444, 11;
	setp.lt.s32 	%p132, %r875, %r209;
	selp.b32 	%r284, %r1429, 1, %p132;
	add.s32 	%r876, %r875, 1;
	setp.lt.s32 	%p133, %r876, %r209;
	selp.b32 	%r285, %r1430, 1, %p133;
	add.s32 	%r877, %r875, 2;
	setp.lt.s32 	%p134, %r877, %r209;
	selp.b32 	%r286, %r1431, 1, %p134;
	add.s32 	%r878, %r875, 3;
	setp.lt.s32 	%p135, %r878, %r209;
	selp.b32 	%r287, %r1432, 1, %p135;
	add.s32 	%r879, %r875, 4;
	setp.lt.s32 	%p136, %r879, %r209;
	selp.b32 	%r288, %r1433, 1, %p136;
	add.s32 	%r880, %r875, 5;
	setp.lt.s32 	%p137, %r880, %r209;
	selp.b32 	%r289, %r1434, 1, %p137;
	add.s32 	%r881, %r875, 6;
	setp.lt.s32 	%p138, %r881, %r209;
	selp.b32 	%r290, %r1435, 1, %p138;
	add.s32 	%r882, %r875, 7;
	setp.lt.s32 	%p139, %r882, %r209;
	selp.b32 	%r291, %r1436, 1, %p139;
	add.s32 	%r883, %r875, 8;
	setp.lt.s32 	%p140, %r883, %r209;
	selp.b32 	%r292, %r1437, 1, %p140;
	add.s32 	%r884, %r875, 9;
	setp.lt.s32 	%p141, %r884, %r209;
	selp.b32 	%r293, %r1438, 1, %p141;
	add.s32 	%r885, %r875, 10;
	setp.lt.s32 	%p142, %r885, %r209;
	selp.b32 	%r294, %r1439, 1, %p142;
	bar.sync 	0;
	add.s32 	%r295, %r285, %r284;
	add.s32 	%r296, %r286, %r295;
	add.s32 	%r297, %r287, %r296;
	add.s32 	%r298, %r288, %r297;
	add.s32 	%r299, %r289, %r298;
	add.s32 	%r300, %r290, %r299;
	add.s32 	%r301, %r291, %r300;
	add.s32 	%r302, %r292, %r301;
	add.s32 	%r303, %r293, %r302;
	add.s32 	%r849, %r294, %r303;
	mov.b32 	%r847, 1;
	mov.b32 	%r872, 0;
	mov.b32 	%r874, -1;
	// begin inline asm
	{  .reg .s32 r0;  .reg .pred p;  shfl.sync.up.b32 r0|p, %r849, %r847, %r872, %r874;  @p add.s32 r0, r0, %r849;  mov.s32 %r845, r0;}
	// end inline asm
	mov.b32 	%r853, 2;
	// begin inline asm
	{  .reg .s32 r0;  .reg .pred p;  shfl.sync.up.b32 r0|p, %r845, %r853, %r872, %r874;  @p add.s32 r0, r0, %r845;  mov.s32 %r851, r0;}
	// end inline asm
	mov.b32 	%r859, 4;
	// begin inline asm
	{  .reg .s32 r0;  .reg .pred p;  shfl.sync.up.b32 r0|p, %r851, %r859, %r872, %r874;  @p add.s32 r0, r0, %r851;  mov.s32 %r857, r0;}
	// end inline asm
	mov.b32 	%r865, 8;
	// begin inline asm
	{  .reg .s32 r0;  .reg .pred p;  shfl.sync.up.b32 r0|p, %r857, %r865, %r872, %r874;  @p add.s32 r0, r0, %r857;  mov.s32 %r863, r0;}
	// end inline asm
	mov.b32 	%r871, 16;
	// begin inline asm
	{  .reg .s32 r0;  .reg .pred p;  shfl.sync.up.b32 r0|p, %r863, %r871, %r872, %r874;  @p add.s32 r0, r0, %r863;  mov.s32 %r869, r0;}
	// end inline asm
	setp.ne.s32 	%p143, %r801, 31;
	@%p143 bra 	$L__BB10_192;
	shl.b32 	%r886, %r236, 2;
	add.s32 	%r888, %r804, %r886;
	st.shared.u32 	[%r888], %r869;
$L__BB10_192:
	bar.sync 	0;
	ld.shared.v2.u32 	{%r306, %r307}, [_ZN6thrust24THRUST_300001_SM_1000_NS8cuda_cub4core6detail5shmemE];
	setp.lt.u32 	%p144, %r1444, 32;
	selp.b32 	%r889, 0, %r306, %p144;
	setp.eq.s32 	%p145, %r801, 0;
	sub.s32 	%r890, %r869, %r849;
	selp.b32 	%r891, 0, %r890, %p145;
	add.s32 	%r308, %r889, %r891;
	add.s32 	%r892, %r209, %r306;
	add.s32 	%r893, %r892, %r307;
	add.s32 	%r1484, %r893, -704;
	bar.sync 	0;
	setp.eq.s32 	%p146, %r284, 0;
	@%p146 bra 	$L__BB10_194;
	shl.b32 	%r894, %r308, 2;
	add.s32 	%r896, %r804, %r894;
	st.shared.u32 	[%r896], %r237;
$L__BB10_194:
	setp.eq.s32 	%p147, %r285, 0;
	@%p147 bra 	$L__BB10_196;
	add.s32 	%r897, %r308, %r284;
	shl.b32 	%r898, %r897, 2;
	add.s32 	%r900, %r804, %r898;
	st.shared.u32 	[%r900], %r238;
$L__BB10_196:
	setp.eq.s32 	%p148, %r286, 0;
	@%p148 bra 	$L__BB10_198;
	add.s32 	%r901, %r295, %r308;
	shl.b32 	%r902, %r901, 2;
	add.s32 	%r904, %r804, %r902;
	st.shared.u32 	[%r904], %r239;
$L__BB10_198:
	setp.eq.s32 	%p149, %r287, 0;
	@%p149 bra 	$L__BB10_200;
	add.s32 	%r905, %r296, %r308;
	shl.b32 	%r906, %r905, 2;
	add.s32 	%r908, %r804, %r906;
	st.shared.u32 	[%r908], %r240;
$L__BB10_200:
	setp.eq.s32 	%p150, %r288, 0;
	@%p150 bra 	$L__BB10_202;
	add.s32 	%r909, %r297, %r308;
	shl.b32 	%r910, %r909, 2;
	add.s32 	%r912, %r804, %r910;
	st.shared.u32 	[%r912], %r241;
$L__BB10_202:
	setp.eq.s32 	%p151, %r289, 0;
	@%p151 bra 	$L__BB10_204;
	add.s32 	%r913, %r298, %r308;
	shl.b32 	%r914, %r913, 2;
	add.s32 	%r916, %r804, %r914;
	st.shared.u32 	[%r916], %r242;
$L__BB10_204:
	setp.eq.s32 	%p152, %r290, 0;
	@%p152 bra 	$L__BB10_206;
	add.s32 	%r917, %r299, %r308;
	shl.b32 	%r918, %r917, 2;
	add.s32 	%r920, %r804, %r918;
	st.shared.u32 	[%r920], %r243;
$L__BB10_206:
	setp.eq.s32 	%p153, %r291, 0;
	@%p153 bra 	$L__BB10_208;
	add.s32 	%r921, %r300, %r308;
	shl.b32 	%r922, %r921, 2;
	add.s32 	%r924, %r804, %r922;
	st.shared.u32 	[%r924], %r244;
$L__BB10_208:
	setp.eq.s32 	%p154, %r292, 0;
	@%p154 bra 	$L__BB10_210;
	add.s32 	%r925, %r301, %r308;
	shl.b32 	%r926, %r925, 2;
	add.s32 	%r928, %r804, %r926;
	st.shared.u32 	[%r928], %r245;
$L__BB10_210:
	setp.eq.s32 	%p155, %r293, 0;
	@%p155 bra 	$L__BB10_212;
	add.s32 	%r929, %r302, %r308;
	shl.b32 	%r930, %r929, 2;
	add.s32 	%r932, %r804, %r930;
	st.shared.u32 	[%r932], %r246;
$L__BB10_212:
	setp.eq.s32 	%p156, %r294, 0;
	@%p156 bra 	$L__BB10_214;
	add.s32 	%r933, %r303, %r308;
	shl.b32 	%r934, %r933, 2;
	add.s32 	%r936, %r804, %r934;
	st.shared.u32 	[%r936], %r247;
$L__BB10_214:
	bar.sync 	0;
	setp.ge.s32 	%p157, %r1444, %r1484;
	@%p157 bra 	$L__BB10_221;
	ld.param.u32 	%r1371, [_ZN6thrust24THRUST_300001_SM_1000_NS8cuda_cub4core6detail13_kernel_agentINS1_8__unique11UniqueAgentINS0_10device_ptrIiEES8_10TupleEqualiPiEEJS8_S8_S9_SA_iN3cub18CUB_300001_SM_100013ScanTileStateIiLb1EEEmEEEvDpT0__param_4];
	add.s32 	%r937, %r307, %r306;
	add.s32 	%r938, %r937, %r1371;
	sub.s32 	%r939, %r938, %r1444;
	add.s32 	%r310, %r939, -705;
	and.b32  	%r940, %r310, 192;
	setp.eq.s32 	%p158, %r940, 192;
	@%p158 bra 	$L__BB10_218;
	shr.u32 	%r941, %r310, 6;
	add.s32 	%r942, %r941, 1;
	and.b32  	%r943, %r942, 3;
	mul.wide.u32 	%rd155, %r1444, 4;
	add.s64 	%rd232, %rd3, %rd155;
	neg.s32 	%r1440, %r943;
	shl.b32 	%r946, %r942, 6;
	and.b32  	%r947, %r946, 192;
	add.s32 	%r1444, %r1444, %r947;
$L__BB10_217:
	.pragma "nounroll";
	ld.shared.u32 	%r948, [%r1441];
	st.global.u32 	[%rd232], %r948;
	add.s64 	%rd232, %rd232, 256;
	add.s32 	%r1441, %r1441, 256;
	add.s32 	%r1440, %r1440, 1;
	setp.ne.s32 	%p159, %r1440, 0;
	@%p159 bra 	$L__BB10_217;
$L__BB10_218:
	setp.lt.u32 	%p160, %r310, 192;
	@%p160 bra 	$L__BB10_221;
	mul.wide.u32 	%rd156, %r1444, 4;
	add.s64 	%rd157, %rd156, %rd3;
	add.s64 	%rd233, %rd157, 512;
	shl.b32 	%r949, %r1444, 2;
	add.s32 	%r951, %r949, %r804;
	add.s32 	%r1443, %r951, 512;
$L__BB10_220:
	ld.shared.u32 	%r952, [%r1443+-512];
	st.global.u32 	[%rd233+-512], %r952;
	ld.shared.u32 	%r953, [%r1443+-256];
	st.global.u32 	[%rd233+-256], %r953;
	ld.shared.u32 	%r954, [%r1443];
	st.global.u32 	[%rd233], %r954;
	ld.shared.u32 	%r955, [%r1443+256];
	st.global.u32 	[%rd233+256], %r955;
	add.s32 	%r1444, %r1444, 256;
	add.s64 	%rd233, %rd233, 1024;
	add.s32 	%r1443, %r1443, 1024;
	setp.lt.s32 	%p161, %r1444, %r1484;
	@%p161 bra 	$L__BB10_220;
$L__BB10_221:
	bar.sync 	0;
	bra.uni 	$L__BB10_327;
$L__BB10_222:
	mul.wide.u32 	%rd83, %r2, 4;
	add.s64 	%rd82, %rd2, %rd83;
	// begin inline asm
	ld.global.nc.u32 %r1455, [%rd82];
	// end inline asm
	mov.u32 	%r1483, %tid.x;
	and.b32  	%r493, %r1483, 31;
	and.b32  	%r494, %r1483, 992;
	mul.lo.s32 	%r495, %r494, 11;
	or.b32  	%r326, %r495, %r493;
	setp.ge.s32 	%p3, %r326, %r209;
	mov.u32 	%r1445, %r1455;
	@%p3 bra 	$L__BB10_224;
	add.s32 	%r497, %r326, %r2;
	mul.wide.u32 	%rd85, %r497, 4;
	add.s64 	%rd84, %rd2, %rd85;
	// begin inline asm
	ld.global.nc.u32 %r1445, [%rd84];
	// end inline asm
$L__BB10_224:
	add.s32 	%r498, %r326, 32;
	setp.ge.s32 	%p4, %r498, %r209;
	shl.b32 	%r499, %r326, 2;
	cvt.u64.u32 	%rd86, %r499;
	add.s64 	%rd61, %rd82, %rd86;
	mov.u32 	%r1446, %r1455;
	@%p4 bra 	$L__BB10_226;
	add.s64 	%rd87, %rd61, 128;
	// begin inline asm
	ld.global.nc.u32 %r1446, [%rd87];
	// end inline asm
$L__BB10_226:
	add.s32 	%r501, %r326, 64;
	setp.ge.s32 	%p5, %r501, %r209;
	mov.u32 	%r1447, %r1455;
	@%p5 bra 	$L__BB10_228;
	add.s64 	%rd88, %rd61, 256;
	// begin inline asm
	ld.global.nc.u32 %r1447, [%rd88];
	// end inline asm
$L__BB10_228:
	add.s32 	%r503, %r326, 96;
	setp.ge.s32 	%p6, %r503, %r209;
	mov.u32 	%r1448, %r1455;
	@%p6 bra 	$L__BB10_230;
	add.s64 	%rd89, %rd61, 384;
	// begin inline asm
	ld.global.nc.u32 %r1448, [%rd89];
	// end inline asm
$L__BB10_230:
	add.s32 	%r505, %r326, 128;
	setp.ge.s32 	%p7, %r505, %r209;
	mov.u32 	%r1449, %r1455;
	@%p7 bra 	$L__BB10_232;
	add.s64 	%rd90, %rd61, 512;
	// begin inline asm
	ld.global.nc.u32 %r1449, [%rd90];
	// end inline asm
$L__BB10_232:
	add.s32 	%r507, %r326, 160;
	setp.ge.s32 	%p8, %r507, %r209;
	mov.u32 	%r1450, %r1455;
	@%p8 bra 	$L__BB10_234;
	add.s64 	%rd91, %rd61, 640;
	// begin inline asm
	ld.global.nc.u32 %r1450, [%rd91];
	// end inline asm
$L__BB10_234:
	add.s32 	%r509, %r326, 192;
	setp.ge.s32 	%p9, %r509, %r209;
	mov.u32 	%r1451, %r1455;
	@%p9 bra 	$L__BB10_236;
	add.s64 	%rd92, %rd61, 768;
	// begin inline asm
	ld.global.nc.u32 %r1451, [%rd92];
	// end inline asm
$L__BB10_236:
	add.s32 	%r511, %r326, 224;
	setp.ge.s32 	%p10, %r511, %r209;
	mov.u32 	%r1452, %r1455;
	@%p10 bra 	$L__BB10_238;
	add.s64 	%rd93, %rd61, 896;
	// begin inline asm
	ld.global.nc.u32 %r1452, [%rd93];
	// end inline asm
$L__BB10_238:
	add.s32 	%r513, %r326, 256;
	setp.ge.s32 	%p11, %r513, %r209;
	mov.u32 	%r1453, %r1455;
	@%p11 bra 	$L__BB10_240;
	add.s64 	%rd94, %rd61, 1024;
	// begin inline asm
	ld.global.nc.u32 %r1453, [%rd94];
	// end inline asm
$L__BB10_240:
	add.s32 	%r515, %r326, 288;
	setp.ge.s32 	%p12, %r515, %r209;
	mov.u32 	%r1454, %r1455;
	@%p12 bra 	$L__BB10_242;
	add.s64 	%rd95, %rd61, 1152;
	// begin inline asm
	ld.global.nc.u32 %r1454, [%rd95];
	// end inline asm
$L__BB10_242:
	add.s32 	%r517, %r326, 320;
	setp.ge.s32 	%p13, %r517, %r209;
	@%p13 bra 	$L__BB10_244;
	add.s64 	%rd96, %rd61, 1280;
	// begin inline asm
	ld.global.nc.u32 %r1455, [%rd96];
	// end inline asm
$L__BB10_244:
	// begin inline asm
	mov.u32 %r519, %laneid;
	// end inline asm
	shr.u32 	%r350, %r1483, 5;
	mad.lo.s32 	%r521, %r350, 352, %r519;
	shl.b32 	%r522, %r521, 2;
	mov.u32 	%r523, _ZN6thrust24THRUST_300001_SM_1000_NS8cuda_cub4core6detail5shmemE;
	add.s32 	%r524, %r523, %r522;
	st.shared.u32 	[%r524], %r1445;
	st.shared.u32 	[%r524+128], %r1446;
	st.shared.u32 	[%r524+256], %r1447;
	st.shared.u32 	[%r524+384], %r1448;
	st.shared.u32 	[%r524+512], %r1449;
	st.shared.u32 	[%r524+640], %r1450;
	st.shared.u32 	[%r524+768], %r1451;
	st.shared.u32 	[%r524+896], %r1452;
	st.shared.u32 	[%r524+1024], %r1453;
	st.shared.u32 	[%r524+1152], %r1454;
	st.shared.u32 	[%r524+1280], %r1455;
	bar.warp.sync 	-1;
	mad.lo.s32 	%r525, %r519, 40, %r524;
	ld.shared.u32 	%r351, [%r525];
	ld.shared.u32 	%r352, [%r525+4];
	ld.shared.u32 	%r353, [%r525+8];
	ld.shared.u32 	%r354, [%r525+12];
	ld.shared.u32 	%r355, [%r525+16];
	ld.shared.u32 	%r356, [%r525+20];
	ld.shared.u32 	%r357, [%r525+24];
	ld.shared.u32 	%r358, [%r525+28];
	ld.shared.u32 	%r359, [%r525+32];
	ld.shared.u32 	%r360, [%r525+36];
	ld.shared.u32 	%r361, [%r525+40];
	bar.sync 	0;
	mul.wide.s32 	%rd98, %r2, 4;
	add.s64 	%rd99, %rd2, %rd98;
	add.s64 	%rd97, %rd99, -4;
	// begin inline asm
	ld.global.nc.u32 %r1456, [%rd97];
	// end inline asm
	shl.b32 	%r526, %r1483, 2;
	add.s32 	%r527, %r523, %r526;
	add.s32 	%r363, %r527, 304;
	st.shared.u32 	[%r527+304], %r361;
	bar.sync 	0;
	setp.eq.s32 	%p14, %r1483, 0;
	@%p14 bra 	$L__BB10_246;
	ld.shared.u32 	%r1456, [%r363+-4];
$L__BB10_246:
	mul.wide.s32 	%rd100, %r1456, 4;
	add.s64 	%rd62, %rd4, %rd100;
	ld.global.u32 	%r529, [%rd62];
	mul.wide.s32 	%rd101, %r351, 4;
	add.s64 	%rd63, %rd4, %rd101;
	ld.global.u32 	%r366, [%rd63];
	setp.ne.s32 	%p15, %r529, %r366;
	mov.b32 	%r1457, 1;
	@%p15 bra 	$L__BB10_248;
	ld.global.u32 	%r530, [%rd62+4];
	ld.global.u32 	%r531, [%rd63+4];
	setp.ne.s32 	%p16, %r530, %r531;
	selp.u32 	%r1457, 1, 0, %p16;
$L__BB10_248:
	mul.wide.s32 	%rd102, %r352, 4;
	add.s64 	%rd64, %rd4, %rd102;
	ld.global.u32 	%r369, [%rd64];
	setp.ne.s32 	%p17, %r366, %r369;
	mov.b32 	%r1458, 1;
	@%p17 bra 	$L__BB10_250;
	ld.global.u32 	%r533, [%rd63+4];
	ld.global.u32 	%r534, [%rd64+4];
	setp.ne.s32 	%p18, %r533, %r534;
	selp.u32 	%r1458, 1, 0, %p18;
$L__BB10_250:
	mul.wide.s32 	%rd103, %r353, 4;
	add.s64 	%rd65, %rd4, %rd103;
	ld.global.u32 	%r372, [%rd65];
	setp.ne.s32 	%p19, %r369, %r372;
	mov.b32 	%r1459, 1;
	@%p19 bra 	$L__BB10_252;
	ld.global.u32 	%r536, [%rd64+4];
	ld.global.u32 	%r537, [%rd65+4];
	setp.ne.s32 	%p20, %r536, %r537;
	selp.u32 	%r1459, 1, 0, %p20;
$L__BB10_252:
	mul.wide.s32 	%rd104, %r354, 4;
	add.s64 	%rd66, %rd4, %rd104;
	ld.global.u32 	%r375, [%rd66];
	setp.ne.s32 	%p21, %r372, %r375;
	mov.b32 	%r1460, 1;
	@%p21 bra 	$L__BB10_254;
	ld.global.u32 	%r539, [%rd65+4];
	ld.global.u32 	%r540, [%rd66+4];
	setp.ne.s32 	%p22, %r539, %r540;
	selp.u32 	%r1460, 1, 0, %p22;
$L__BB10_254:
	mul.wide.s32 	%rd105, %r355, 4;
	add.s64 	%rd67, %rd4, %rd105;
	ld.global.u32 	%r378, [%rd67];
	setp.ne.s32 	%p23, %r375, %r378;
	mov.b32 	%r1461, 1;
	@%p23 bra 	$L__BB10_256;
	ld.global.u32 	%r542, [%rd66+4];
	ld.global.u32 	%r543, [%rd67+4];
	setp.ne.s32 	%p24, %r542, %r543;
	selp.u32 	%r1461, 1, 0, %p24;
$L__BB10_256:
	mul.wide.s32 	%rd106, %r356, 4;
	add.s64 	%rd68, %rd4, %rd106;
	ld.global.u32 	%r381, [%rd68];
	setp.ne.s32 	%p25, %r378, %r381;
	mov.b32 	%r1462, 1;
	@%p25 bra 	$L__BB10_258;
	ld.global.u32 	%r545, [%rd67+4];
	ld.global.u32 	%r546, [%rd68+4];
	setp.ne.s32 	%p26, %r545, %r546;
	selp.u32 	%r1462, 1, 0, %p26;
$L__BB10_258:
	mul.wide.s32 	%rd107, %r357, 4;
	add.s64 	%rd69, %rd4, %rd107;
	ld.global.u32 	%r384, [%rd69];
	setp.ne.s32 	%p27, %r381, %r384;
	mov.b32 	%r1463, 1;
	@%p27 bra 	$L__BB10_260;
	ld.global.u32 	%r548, [%rd68+4];
	ld.global.u32 	%r549, [%rd69+4];
	setp.ne.s32 	%p28, %r548, %r549;
	selp.u32 	%r1463, 1, 0, %p28;
$L__BB10_260:
	mul.wide.s32 	%rd108, %r358, 4;
	add.s64 	%rd70, %rd4, %rd108;
	ld.global.u32 	%r387, [%rd70];
	setp.ne.s32 	%p29, %r384, %r387;
	mov.b32 	%r1464, 1;
	@%p29 bra 	$L__BB10_262;
	ld.global.u32 	%r551, [%rd69+4];
	ld.global.u32 	%r552, [%rd70+4];
	setp.ne.s32 	%p30, %r551, %r552;
	selp.u32 	%r1464, 1, 0, %p30;
$L__BB10_262:
	mul.wide.s32 	%rd109, %r359, 4;
	add.s64 	%rd71, %rd4, %rd109;
	ld.global.u32 	%r390, [%rd71];
	setp.ne.s32 	%p31, %r387, %r390;
	mov.b32 	%r1465, 1;
	@%p31 bra 	$L__BB10_264;
	ld.global.u32 	%r554, [%rd70+4];
	ld.global.u32 	%r555, [%rd71+4];
	setp.ne.s32 	%p32, %r554, %r555;
	selp.u32 	%r1465, 1, 0, %p32;
$L__BB10_264:
	mul.wide.s32 	%rd110, %r360, 4;
	add.s64 	%rd72, %rd4, %rd110;
	ld.global.u32 	%r393, [%rd72];
	setp.ne.s32 	%p33, %r390, %r393;
	mov.b32 	%r1466, 1;
	@%p33 bra 	$L__BB10_266;
	ld.global.u32 	%r557, [%rd71+4];
	ld.global.u32 	%r558, [%rd72+4];
	setp.ne.s32 	%p34, %r557, %r558;
	selp.u32 	%r1466, 1, 0, %p34;
$L__BB10_266:
	mul.wide.s32 	%rd111, %r361, 4;
	add.s64 	%rd73, %rd4, %rd111;
	ld.global.u32 	%r560, [%rd73];
	setp.ne.s32 	%p35, %r393, %r560;
	mov.b32 	%r1467, 1;
	@%p35 bra 	$L__BB10_268;
	ld.global.u32 	%r561, [%rd72+4];
	ld.global.u32 	%r562, [%rd73+4];
	setp.ne.s32 	%p36, %r561, %r562;
	selp.u32 	%r1467, 1, 0, %p36;
$L__BB10_268:
	mul.lo.s32 	%r593, %r1483, 11;
	setp.lt.s32 	%p37, %r593, %r209;
	selp.b32 	%r398, %r1457, 1, %p37;
	add.s32 	%r594, %r593, 1;
	setp.lt.s32 	%p38, %r594, %r209;
	selp.b32 	%r399, %r1458, 1, %p38;
	add.s32 	%r595, %r593, 2;
	setp.lt.s32 	%p39, %r595, %r209;
	selp.b32 	%r400, %r1459, 1, %p39;
	add.s32 	%r596, %r593, 3;
	setp.lt.s32 	%p40, %r596, %r209;
	selp.b32 	%r401, %r1460, 1, %p40;
	add.s32 	%r597, %r593, 4;
	setp.lt.s32 	%p41, %r597, %r209;
	selp.b32 	%r402, %r1461, 1, %p41;
	add.s32 	%r598, %r593, 5;
	setp.lt.s32 	%p42, %r598, %r209;
	selp.b32 	%r403, %r1462, 1, %p42;
	add.s32 	%r599, %r593, 6;
	setp.lt.s32 	%p43, %r599, %r209;
	selp.b32 	%r404, %r1463, 1, %p43;
	add.s32 	%r600, %r593, 7;
	setp.lt.s32 	%p44, %r600, %r209;
	selp.b32 	%r405, %r1464, 1, %p44;
	add.s32 	%r601, %r593, 8;
	setp.lt.s32 	%p45, %r601, %r209;
	selp.b32 	%r406, %r1465, 1, %p45;
	add.s32 	%r602, %r593, 9;
	setp.lt.s32 	%p46, %r602, %r209;
	selp.b32 	%r407, %r1466, 1, %p46;
	add.s32 	%r603, %r593, 10;
	setp.lt.s32 	%p47, %r603, %r209;
	selp.b32 	%r408, %r1467, 1, %p47;
	bar.sync 	0;
	add.s32 	%r409, %r399, %r398;
	add.s32 	%r410, %r400, %r409;
	add.s32 	%r411, %r401, %r410;
	add.s32 	%r412, %r402, %r411;
	add.s32 	%r413, %r403, %r412;
	add.s32 	%r414, %r404, %r413;
	add.s32 	%r415, %r405, %r414;
	add.s32 	%r604, %r406, %r415;
	add.s32 	%r416, %r407, %r604;
	add.s32 	%r567, %r408, %r416;
	mov.b32 	%r565, 1;
	mov.b32 	%r590, 0;
	mov.b32 	%r592, -1;
	// begin inline asm
	{  .reg .s32 r0;  .reg .pred p;  shfl.sync.up.b32 r0|p, %r567, %r565, %r590, %r592;  @p add.s32 r0, r0, %r567;  mov.s32 %r563, r0;}
	// end inline asm
	mov.b32 	%r571, 2;
	// begin inline asm
	{  .reg .s32 r0;  .reg .pred p;  shfl.sync.up.b32 r0|p, %r563, %r571, %r590, %r592;  @p add.s32 r0, r0, %r563;  mov.s32 %r569, r0;}
	// end inline asm
	mov.b32 	%r577, 4;
	// begin inline asm
	{  .reg .s32 r0;  .reg .pred p;  shfl.sync.up.b32 r0|p, %r569, %r577, %r590, %r592;  @p add.s32 r0, r0, %r569;  mov.s32 %r575, r0;}
	// end inline asm
	mov.b32 	%r583, 8;
	// begin inline asm
	{  .reg .s32 r0;  .reg .pred p;  shfl.sync.up.b32 r0|p, %r575, %r583, %r590, %r592;  @p add.s32 r0, r0, %r575;  mov.s32 %r581, r0;}
	// end inline asm
	mov.b32 	%r589, 16;
	// begin inline asm
	{  .reg .s32 r0;  .reg .pred p;  shfl.sync.up.b32 r0|p, %r581, %r589, %r590, %r592;  @p add.s32 r0, r0, %r581;  mov.s32 %r587, r0;}
	// end inline asm
	setp.ne.s32 	%p48, %r519, 31;
	@%p48 bra 	$L__BB10_270;
	shl.b32 	%r605, %r350, 2;
	add.s32 	%r607, %r523, %r605;
	st.shared.u32 	[%r607], %r587;
$L__BB10_270:
	sub.s32 	%r608, %r587, %r567;
	bar.sync 	0;
	ld.shared.v2.u32 	{%r609, %r610}, [_ZN6thrust24THRUST_300001_SM_1000_NS8cuda_cub4core6detail5shmemE];
	add.s32 	%r419, %r610, %r609;
	setp.gt.u32 	%p49, %r1483, 31;
	setp.lt.u32 	%p50, %r1483, 32;
	setp.eq.s32 	%p51, %r519, 0;
	selp.b32 	%r611, 0, %r608, %p51;
	add.s32 	%r1475, %r609, %r611;
	selp.b32 	%r421, %r608, %r1475, %p50;
	@%p49 bra 	$L__BB10_295;
	setp.ne.s32 	%p52, %r1483, 0;
	mul.wide.u32 	%rd112, %r1, 8;
	add.s64 	%rd74, %rd1, %rd112;
	@%p52 bra 	$L__BB10_273;
	st.shared.u32 	[_ZN6thrust24THRUST_300001_SM_1000_NS8cuda_cub4core6detail5shmemE+44], %r419;
	add.s64 	%rd113, %rd74, 256;
	mov.b32 	%r612, 100;
	// begin inline asm
	st.relaxed.gpu.v2.u32 [%rd113], {%r612, %r419};
	// end inline asm
$L__BB10_273:
	mov.u32 	%r422, %nctaid.x;
	setp.gt.u32 	%p53, %r422, 499;
	@%p53 bra 	$L__BB10_275;
	membar.cta;
	bra.uni 	$L__BB10_276;
$L__BB10_275:
	mov.b32 	%r614, 450;
	// begin inline asm
	nanosleep.u32 %r614;
	// end inline asm
$L__BB10_276:
	mul.wide.u32 	%rd115, %r1483, 8;
	xor.b64  	%rd116, %rd115, -8;
	add.s64 	%rd117, %rd74, %rd116;
	add.s64 	%rd114, %rd117, 256;
	// begin inline asm
	ld.relaxed.gpu.v2.u32 {%r1473, %r1469}, [%rd114];
	// end inline asm
$L__BB10_277:
	setp.eq.s32 	%p54, %r1473, 99;
	mov.b32 	%r617, -1;
	vote.sync.any.pred 	%p55, %p54, %r617;
	not.pred 	%p56, %p55;
	@%p56 bra 	$L__BB10_282;
	@%p53 bra 	$L__BB10_280;
	membar.cta;
	bra.uni 	$L__BB10_281;
$L__BB10_280:
	mov.b32 	%r771, 350;
	// begin inline asm
	nanosleep.u32 %r771;
	// end inline asm
$L__BB10_281:
	// begin inline asm
	ld.relaxed.gpu.v2.u32 {%r1473, %r1469}, [%rd114];
	// end inline asm
	bra.uni 	$L__BB10_277;
$L__BB10_282:
	setp.eq.s32 	%p57, %r1473, 101;
	mov.b32 	%r644, -1;
	vote.sync.ballot.b32 	%r645, %p57, %r644;
	// begin inline asm
	mov.u32 %r619, %lanemask_ge;
	// end inline asm
	and.b32  	%r646, %r645, %r619;
	or.b32  	%r647, %r646, -2147483648;
	add.s32 	%r648, %r647, -1;
	not.b32 	%r649, %r647;
	and.b32  	%r650, %r649, %r648;
	popc.b32 	%r623, %r650;
	mov.b32 	%r622, 1;
	// begin inline asm
	shfl.sync.down.b32 %r620, %r1469, %r622, %r623, %r644;
	// end inline asm
	setp.lt.s32 	%p59, %r519, %r623;
	selp.b32 	%r651, %r620, 0, %p59;
	add.s32 	%r626, %r651, %r1469;
	mov.b32 	%r627, 2;
	// begin inline asm
	shfl.sync.down.b32 %r625, %r626, %r627, %r623, %r644;
	// end inline asm
	add.s32 	%r432, %r519, 2;
	setp.gt.s32 	%p60, %r432, %r623;
	selp.b32 	%r652, 0, %r625, %p60;
	add.s32 	%r631, %r626, %r652;
	mov.b32 	%r632, 4;
	// begin inline asm
	shfl.sync.down.b32 %r630, %r631, %r632, %r623, %r644;
	// end inline asm
	add.s32 	%r433, %r519, 4;
	setp.gt.s32 	%p61, %r433, %r623;
	selp.b32 	%r653, 0, %r630, %p61;
	add.s32 	%r636, %r631, %r653;
	mov.b32 	%r637, 8;
	// begin inline asm
	shfl.sync.down.b32 %r635, %r636, %r637, %r623, %r644;
	// end inline asm
	add.s32 	%r434, %r519, 8;
	setp.gt.s32 	%p62, %r434, %r623;
	selp.b32 	%r654, 0, %r635, %p62;
	add.s32 	%r641, %r636, %r654;
	mov.b32 	%r642, 16;
	// begin inline asm
	shfl.sync.down.b32 %r640, %r641, %r642, %r623, %r644;
	// end inline asm
	add.s32 	%r435, %r519, 16;
	setp.gt.s32 	%p63, %r435, %r623;
	selp.b32 	%r655, 0, %r640, %p63;
	add.s32 	%r1470, %r641, %r655;
	not.b32 	%r656, %r1483;
	add.s32 	%r1472, %r1, %r656;
	add.s64 	%rd76, %rd1, 256;
$L__BB10_283:
	setp.ne.s32 	%p64, %r1473, 101;
	mov.b32 	%r657, -1;
	vote.sync.all.pred 	%p65, %p64, %r657;
	not.pred 	%p66, %p65;
	@%p66 bra 	$L__BB10_291;
	mul.wide.s32 	%rd124, %r1472, 8;
	add.s64 	%rd125, %rd76, %rd124;
	add.s64 	%rd123, %rd125, -256;
	// begin inline asm
	ld.relaxed.gpu.v2.u32 {%r1473, %r1474}, [%rd123];
	// end inline asm
$L__BB10_285:
	setp.eq.s32 	%p86, %r1473, 99;
	mov.b32 	%r729, -1;
	vote.sync.any.pred 	%p87, %p86, %r729;
	not.pred 	%p88, %p87;
	@%p88 bra 	$L__BB10_290;
	@%p53 bra 	$L__BB10_288;
	membar.cta;
	bra.uni 	$L__BB10_289;
$L__BB10_288:
	mov.b32 	%r768, 350;
	// begin inline asm
	nanosleep.u32 %r768;
	// end inline asm
$L__BB10_289:
	// begin inline asm
	ld.relaxed.gpu.v2.u32 {%r1473, %r1474}, [%rd123];
	// end inline asm
	bra.uni 	$L__BB10_285;
$L__BB10_290:
	setp.eq.s32 	%p89, %r1473, 101;
	mov.b32 	%r755, -1;
	vote.sync.ballot.b32 	%r756, %p89, %r755;
	and.b32  	%r757, %r756, %r619;
	or.b32  	%r758, %r757, -2147483648;
	add.s32 	%r759, %r758, -1;
	not.b32 	%r760, %r758;
	and.b32  	%r761, %r760, %r759;
	popc.b32 	%r734, %r761;
	mov.b32 	%r733, 1;
	// begin inline asm
	shfl.sync.down.b32 %r731, %r1474, %r733, %r734, %r755;
	// end inline asm
	setp.lt.s32 	%p91, %r519, %r734;
	selp.b32 	%r762, %r731, 0, %p91;
	add.s32 	%r737, %r762, %r1474;
	mov.b32 	%r738, 2;
	// begin inline asm
	shfl.sync.down.b32 %r736, %r737, %r738, %r734, %r755;
	// end inline asm
	setp.gt.s32 	%p92, %r432, %r734;
	selp.b32 	%r763, 0, %r736, %p92;
	add.s32 	%r742, %r737, %r763;
	mov.b32 	%r743, 4;
	// begin inline asm
	shfl.sync.down.b32 %r741, %r742, %r743, %r734, %r755;
	// end inline asm
	setp.gt.s32 	%p93, %r433, %r734;
	selp.b32 	%r764, 0, %r741, %p93;
	add.s32 	%r747, %r742, %r764;
	mov.b32 	%r748, 8;
	// begin inline asm
	shfl.sync.down.b32 %r746, %r747, %r748, %r734, %r755;
	// end inline asm
	setp.gt.s32 	%p94, %r434, %r734;
	selp.b32 	%r765, 0, %r746, %p94;
	add.s32 	%r752, %r747, %r765;
	mov.b32 	%r753, 16;
	// begin inline asm
	shfl.sync.down.b32 %r751, %r752, %r753, %r734, %r755;
	// end inline asm
	setp.gt.s32 	%p95, %r435, %r734;
	selp.b32 	%r766, 0, %r751, %p95;
	add.s32 	%r767, %r766, %r1470;
	add.s32 	%r1470, %r767, %r752;
	add.s32 	%r1472, %r1472, -32;
	bra.uni 	$L__BB10_283;
$L__BB10_291:
	@%p52 bra 	$L__BB10_293;
	add.s32 	%r660, %r1470, %r419;
	add.s64 	%rd118, %rd74, 256;
	mov.b32 	%r659, 101;
	// begin inline asm
	st.relaxed.gpu.v2.u32 [%rd118], {%r659, %r660};
	// end inline asm
	st.shared.u32 	[_ZN6thrust24THRUST_300001_SM_1000_NS8cuda_cub4core6detail5shmemE+36], %r1470;
	st.shared.u32 	[_ZN6thrust24THRUST_300001_SM_1000_NS8cuda_cub4core6detail5shmemE+40], %r660;
$L__BB10_293:
	setp.ne.s32 	%p68, %r519, 0;
	mov.u32 	%r1475, %r421;
	@%p68 bra 	$L__BB10_295;
	st.shared.u32 	[_ZN6thrust24THRUST_300001_SM_1000_NS8cuda_cub4core6detail5shmemE+12], %r1470;
	mov.u32 	%r1475, %r1470;
$L__BB10_295:
	setp.eq.s32 	%p69, %r1483, 0;
	bar.sync 	0;
	@%p69 bra 	$L__BB10_297;
	ld.shared.u32 	%r661, [_ZN6thrust24THRUST_300001_SM_1000_NS8cuda_cub4core6detail5shmemE+12];
	add.s32 	%r1475, %r661, %r1475;
$L__BB10_297:
	add.s32 	%r454, %r398, %r1475;
	add.s32 	%r455, %r409, %r1475;
	add.s32 	%r456, %r410, %r1475;
	add.s32 	%r457, %r411, %r1475;
	add.s32 	%r458, %r412, %r1475;
	add.s32 	%r459, %r413, %r1475;
	add.s32 	%r460, %r414, %r1475;
	add.s32 	%r461, %r415, %r1475;
	add.s32 	%r462, %r461, %r406;
	add.s32 	%r463, %r416, %r1475;
	ld.shared.v2.u32 	{%r662, %r464}, [_ZN6thrust24THRUST_300001_SM_1000_NS8cuda_cub4core6detail5shmemE+40];
	ld.shared.u32 	%r465, [_ZN6thrust24THRUST_300001_SM_1000_NS8cuda_cub4core6detail5shmemE+36];
	sub.s32 	%r663, 704, %r209;
	sub.s32 	%r466, %r464, %r663;
	sub.s32 	%r1484, %r662, %r663;
	bar.sync 	0;
	setp.eq.s32 	%p70, %r398, 0;
	@%p70 bra 	$L__BB10_299;
	sub.s32 	%r664, %r1475, %r465;
	shl.b32 	%r665, %r664, 2;
	mov.u32 	%r666, _ZN6thrust24THRUST_300001_SM_1000_NS8cuda_cub4core6detail5shmemE;
	add.s32 	%r667, %r666, %r665;
	st.shared.u32 	[%r667], %r351;
$L__BB10_299:
	setp.eq.s32 	%p71, %r399, 0;
	@%p71 bra 	$L__BB10_301;
	sub.s32 	%r668, %r454, %r465;
	shl.b32 	%r669, %r668, 2;
	mov.u32 	%r670, _ZN6thrust24THRUST_300001_SM_1000_NS8cuda_cub4core6detail5shmemE;
	add.s32 	%r671, %r670, %r669;
	st.shared.u32 	[%r671], %r352;
$L__BB10_301:
	setp.eq.s32 	%p72, %r400, 0;
	@%p72 bra 	$L__BB10_303;
	sub.s32 	%r672, %r455, %r465;
	shl.b32 	%r673, %r672, 2;
	mov.u32 	%r674, _ZN6thrust24THRUST_300001_SM_1000_NS8cuda_cub4core6detail5shmemE;
	add.s32 	%r675, %r674, %r673;
	st.shared.u32 	[%r675], %r353;
$L__BB10_303:
	setp.eq.s32 	%p73, %r401, 0;
	@%p73 bra 	$L__BB10_305;
	sub.s32 	%r676, %r456, %r465;
	shl.b32 	%r677, %r676, 2;
	mov.u32 	%r678, _ZN6thrust24THRUST_300001_SM_1000_NS8cuda_cub4core6detail5shmemE;
	add.s32 	%r679, %r678, %r677;
	st.shared.u32 	[%r679], %r354;
$L__BB10_305:
	setp.eq.s32 	%p74, %r402, 0;
	@%p74 bra 	$L__BB10_307;
	sub.s32 	%r680, %r457, %r465;
	shl.b32 	%r681, %r680, 2;
	mov.u32 	%r682, _ZN6thrust24THRUST_300001_SM_1000_NS8cuda_cub4core6detail5shmemE;
	add.s32 	%r683, %r682, %r681;
	st.shared.u32 	[%r683], %r355;
$L__BB10_307:
	setp.eq.s32 	%p75, %r403, 0;
	@%p75 bra 	$L__BB10_309;
	sub.s32 	%r684, %r458, %r465;
	shl.b32 	%r685, %r684, 2;
	mov.u32 	%r686, _ZN6thrust24THRUST_300001_SM_1000_NS8cuda_cub4core6detail5shmemE;
	add.s32 	%r687, %r686, %r685;
	st.shared.u32 	[%r687], %r356;
$L__BB10_309:
	setp.eq.s32 	%p76, %r404, 0;
	@%p76 bra 	$L__BB10_311;
	sub.s32 	%r688, %r459, %r465;
	shl.b32 	%r689, %r688, 2;
	mov.u32 	%r690, _ZN6thrust24THRUST_300001_SM_1000_NS8cuda_cub4core6detail5shmemE;
	add.s32 	%r691, %r690, %r689;
	st.shared.u32 	[%r691], %r357;
$L__BB10_311:
	setp.eq.s32 	%p77, %r405, 0;
	@%p77 bra 	$L__BB10_313;
	sub.s32 	%r692, %r460, %r465;
	shl.b32 	%r693, %r692, 2;
	mov.u32 	%r694, _ZN6thrust24THRUST_300001_SM_1000_NS8cuda_cub4core6detail5shmemE;
	add.s32 	%r695, %r694, %r693;
	st.shared.u32 	[%r695], %r358;
$L__BB10_313:
	setp.eq.s32 	%p78, %r406, 0;
	@%p78 bra 	$L__BB10_315;
	sub.s32 	%r696, %r461, %r465;
	shl.b32 	%r697, %r696, 2;
	mov.u32 	%r698, _ZN6thrust24THRUST_300001_SM_1000_NS8cuda_cub4core6detail5shmemE;
	add.s32 	%r699, %r698, %r697;
	st.shared.u32 	[%r699], %r359;
$L__BB10_315:
	setp.eq.s32 	%p79, %r407, 0;
	@%p79 bra 	$L__BB10_317;
	sub.s32 	%r700, %r462, %r465;
	shl.b32 	%r701, %r700, 2;
	mov.u32 	%r702, _ZN6thrust24THRUST_300001_SM_1000_NS8cuda_cub4core6detail5shmemE;
	add.s32 	%r703, %r702, %r701;
	st.shared.u32 	[%r703], %r360;
$L__BB10_317:
	setp.eq.s32 	%p80, %r408, 0;
	@%p80 bra 	$L__BB10_319;
	sub.s32 	%r704, %r463, %r465;
	shl.b32 	%r705, %r704, 2;
	mov.u32 	%r706, _ZN6thrust24THRUST_300001_SM_1000_NS8cuda_cub4core6detail5shmemE;
	add.s32 	%r707, %r706, %r705;
	st.shared.u32 	[%r707], %r361;
$L__BB10_319:
	bar.sync 	0;
	setp.ge.s32 	%p81, %r1483, %r466;
	@%p81 bra 	$L__BB10_326;
	ld.param.u32 	%r1370, [_ZN6thrust24THRUST_300001_SM_1000_NS8cuda_cub4core6detail13_kernel_agentINS1_8__unique11UniqueAgentINS0_10device_ptrIiEES8_10TupleEqualiPiEEJS8_S8_S9_SA_iN3cub18CUB_300001_SM_100013ScanTileStateIiLb1EEEmEEEvDpT0__param_4];
	add.s32 	%r708, %r464, %r1370;
	add.s32 	%r709, %r1483, %r2;
	sub.s32 	%r710, %r708, %r709;
	add.s32 	%r468, %r710, -705;
	and.b32  	%r711, %r468, 192;
	setp.eq.s32 	%p82, %r711, 192;
	@%p82 bra 	$L__BB10_323;
	shr.u32 	%r712, %r468, 6;
	add.s32 	%r713, %r712, 1;
	and.b32  	%r714, %r713, 3;
	add.s32 	%r1479, %r1483, %r465;
	shl.b32 	%r715, %r1483, 2;
	mov.u32 	%r716, _ZN6thrust24THRUST_300001_SM_1000_NS8cuda_cub4core6detail5shmemE;
	add.s32 	%r1478, %r716, %r715;
	neg.s32 	%r1477, %r714;
	shl.b32 	%r717, %r713, 6;
	and.b32  	%r718, %r717, 192;
	add.s32 	%r1483, %r1483, %r718;
$L__BB10_322:
	.pragma "nounroll";
	mul.wide.s32 	%rd119, %r1479, 4;
	add.s64 	%rd120, %rd3, %rd119;
	ld.shared.u32 	%r719, [%r1478];
	st.global.u32 	[%rd120], %r719;
	add.s32 	%r1479, %r1479, 64;
	add.s32 	%r1478, %r1478, 256;
	add.s32 	%r1477, %r1477, 1;
	setp.ne.s32 	%p83, %r1477, 0;
	@%p83 bra 	$L__BB10_322;
$L__BB10_323:
	setp.lt.u32 	%p84, %r468, 192;
	@%p84 bra 	$L__BB10_326;
	add.s64 	%rd78, %rd3, 512;
	add.s32 	%r1482, %r1483, %r465;
	shl.b32 	%r720, %r1483, 2;
	mov.u32 	%r721, _ZN6thrust24THRUST_300001_SM_1000_NS8cuda_cub4core6detail5shmemE;
	add.s32 	%r722, %r720, %r721;
	add.s32 	%r1481, %r722, 512;
$L__BB10_325:
	mul.wide.s32 	%rd121, %r1482, 4;
	add.s64 	%rd122, %rd78, %rd121;
	ld.shared.u32 	%r723, [%r1481+-512];
	st.global.u32 	[%rd122+-512], %r723;
	ld.shared.u32 	%r724, [%r1481+-256];
	st.global.u32 	[%rd122+-256], %r724;
	ld.shared.u32 	%r725, [%r1481];
	st.global.u32 	[%rd122], %r725;
	ld.shared.u32 	%r726, [%r1481+256];
	st.global.u32 	[%rd122+256], %r726;
	add.s32 	%r1483, %r1483, 256;
	add.s32 	%r1482, %r1482, 256;
	add.s32 	%r1481, %r1481, 1024;
	setp.lt.s32 	%p85, %r1483, %r466;
	@%p85 bra 	$L__BB10_325;
$L__BB10_326:
	bar.sync 	0;
$L__BB10_327:
	mov.u32 	%r956, %tid.x;
	setp.ne.s32 	%p162, %r956, 0;
	@%p162 bra 	$L__BB10_329;
	ld.param.u64 	%rd229, [_ZN6thrust24THRUST_300001_SM_1000_NS8cuda_cub4core6detail13_kernel_agentINS1_8__unique11UniqueAgentINS0_10device_ptrIiEES8_10TupleEqualiPiEEJS8_S8_S9_SA_iN3cub18CUB_300001_SM_100013ScanTileStateIiLb1EEEmEEEvDpT0__param_3];
	cvta.to.global.u64 	%rd158, %rd229;
	st.global.u32 	[%rd158], %r1484;
$L__BB10_329:
	ret;

}
	// .globl	_ZN6thrust24THRUST_300001_SM_1000_NS8cuda_cub4core6detail13_kernel_agentINS1_16__set_operations9InitAgentIN3cub18CUB_300001_SM_100013ScanTileStateIiLb1EEEiEEJSA_iEEEvDpT0_
.visible .entry _ZN6thrust24THRUST_300001_SM_1000_NS8cuda_cub4core6detail13_kernel_agentINS1_16__set_operations9InitAgentIN3cub18CUB_300001_SM_100013ScanTileStateIiLb1EEEiEEJSA_iEEEvDpT0_(
	.param .align 8 .b8 _ZN6thrust24THRUST_300001_SM_1000_NS8cuda_cub4core6detail13_kernel_agentINS1_16__set_operations9InitAgentIN3cub18CUB_300001_SM_100013ScanTileStateIiLb1EEEiEEJSA_iEEEvDpT0__param_0[8],
	.param .u32 _ZN6thrust24THRUST_300001_SM_1000_NS8cuda_cub4core6detail13_kernel_agentINS1_16__set_operations9InitAgentIN3cub18CUB_300001_SM_100013ScanTileStateIiLb1EEEiEEJSA_iEEEvDpT0__param_1
)
.maxntid 128
{
	.reg .pred 	%p<5>;
	.reg .b32 	%r<10>;
	.reg .b64 	%rd<7>;

	ld.param.u64 	%rd2, [_ZN6thrust24THRUST_300001_SM_1000_NS8cuda_cub4core6detail13_kernel_agentINS1_16__set_operations9InitAgentIN3cub18CUB_300001_SM_100013ScanTileStateIiLb1EEEiEEJSA_iEEEvDpT0__param_0];
	ld.param.u32 	%r4, [_ZN6thrust24THRUST_300001_SM_1000_NS8cuda_cub4core6detail13_kernel_agentINS1_16__set_operations9InitAgentIN3cub18CUB_300001_SM_100013ScanTileStateIiLb1EEEiEEJSA_iEEEvDpT0__param_1];
	cvta.to.global.u64 	%rd1, %rd2;
	mov.u32 	%r1, %ctaid.x;
	mov.u32 	%r5, %ntid.x;
	mov.u32 	%r2, %tid.x;
	mad.lo.s32 	%r3, %r1, %r5, %r2;
	setp.ge.s32 	%p1, %r3, %r4;
	@%p1 bra 	$L__BB11_2;
	mul.wide.s32 	%rd3, %r3, 8;
	add.s64 	%rd4, %rd1, %rd3;
	mov.b32 	%r6, 0;
	mov.b32 	%r7, 99;
	st.global.v2.u32 	[%rd4+256], {%r7, %r6};
$L__BB11_2:
	setp.ne.s32 	%p2, %r1, 0;
	setp.gt.u32 	%p3, %r2, 31;
	or.pred  	%p4, %p2, %p3;
	@%p4 bra 	$L__BB11_4;
	mul.wide.u32 	%rd5, %r2, 8;
	add.s64 	%rd6, %rd1, %rd5;
	mov.b32 	%r9, 0;
	st.global.v2.u32 	[%rd6], {%r9, %r9};
$L__BB11_4:
	ret;

}
	// .globl	_ZN6thrust24THRUST_300001_SM_1000_NS8cuda_cub4core6detail13_kernel_agentINS1_16__set_operations14PartitionAgentINS0_10device_ptrIiEES8_i9TupleLessEEJS8_S8_iiiPN4cuda3std3__44pairIiiEES9_iEEEvDpT0_
.visible .entry _ZN6thrust24THRUST_300001_SM_1000_NS8cuda_cub4core6detail13_kernel_agentINS1_16__set_operations14PartitionAgentINS0_10device_ptrIiEES8_i9TupleLessEEJS8_S8_iiiPN4cuda3std3__44pairIiiEES9_iEEEvDpT0_(
	.param .align 8 .b8 _ZN6thrust24THRUST_300001_SM_1000_NS8cuda_cub4core6detail13_kernel_agentINS1_16__set_operations14PartitionAgentINS0_10device_ptrIiEES8_i9TupleLessEEJS8_S8_iiiPN4cuda3std3__44pairIiiEES9_iEEEvDpT0__param_0[8],
	.param .align 8 .b8 _ZN6thrust24THRUST_300001_SM_1000_NS8cuda_cub4core6detail13_kernel_agentINS1_16__set_operations14PartitionAgentINS0_10device_ptrIiEES8_i9TupleLessEEJS8_S8_iiiPN4cuda3std3__44pairIiiEES9_iEEEvDpT0__param_1[8],
	.param .u32 _ZN6thrust24THRUST_300001_SM_1000_NS8cuda_cub4core6detail13_kernel_agentINS1_16__set_operations14PartitionAgentINS0_10device_ptrIiEES8_i9TupleLessEEJS8_S8_iiiPN4cuda3std3__44pairIiiEES9_iEEEvDpT0__param_2,
	.param .u32 _ZN6thrust24THRUST_300001_SM_1000_NS8cuda_cub4core6detail13_kernel_agentINS1_16__set_operations14PartitionAgentINS0_10device_ptrIiEES8_i9TupleLessEEJS8_S8_iiiPN4cuda3std3__44pairIiiEES9_iEEEvDpT0__param_3,
	.param .u32 _ZN6thrust24THRUST_300001_SM_1000_NS8cuda_cub4core6detail13_kernel_agentINS1_16__set_operations14PartitionAgentINS0_10device_ptrIiEES8_i9TupleLessEEJS8_S8_iiiPN4cuda3std3__44pairIiiEES9_iEEEvDpT0__param_4,
	.param .u64 .ptr .align 1 _ZN6thrust24THRUST_300001_SM_1000_NS8cuda_cub4core6detail13_kernel_agentINS1_16__set_operations14PartitionAgentINS0_10device_ptrIiEES8_i9TupleLessEEJS8_S8_iiiPN4cuda3std3__44pairIiiEES9_iEEEvDpT0__param_5,
	.param .align 8 .b8 _ZN6thrust24THRUST_300001_SM_1000_NS8cuda_cub4core6detail13_kernel_agentINS1_16__set_operations14PartitionAgentINS0_10device_ptrIiEES8_i9TupleLessEEJS8_S8_iiiPN4cuda3std3__44pairIiiEES9_iEEEvDpT0__param_6[16],
	.param .u32 _ZN6thrust24THRUST_300001_SM_1000_NS8cuda_cub4core6detail13_kernel_agentINS1_16__set_operations14PartitionAgentINS0_10device_ptrIiEES8_i9TupleLessEEJS8_S8_iiiPN4cuda3std3__44pairIiiEES9_iEEEvDpT0__param_7
)
.maxntid 256
{
	.reg .pred 	%p<46>;
	.reg .b32 	%r<248>;
	.reg .b64 	%rd<108>;

	ld.param.u64 	%rd22, [_ZN6thrust24THRUST_300001_SM_1000_NS8cuda_cub4core6detail13_kernel_agentINS1_16__set_operations14PartitionAgentINS0_10device_ptrIiEES8_i9TupleLessEEJS8_S8_iiiPN4cuda3std3__44pairIiiEES9_iEEEvDpT0__param_6+8];
	ld.param.u64 	%rd21, [_ZN6thrust24THRUST_300001_SM_1000_NS8cuda_cub4core6detail13_kernel_agentINS1_16__set_operations14PartitionAgentINS0_10device_ptrIiEES8_i9TupleLessEEJS8_S8_iiiPN4cuda3std3__44pairIiiEES9_iEEEvDpT0__param_6];
	ld.param.u64 	%rd19, [_ZN6thrust24THRUST_300001_SM_1000_NS8cuda_cub4core6detail13_kernel_agentINS1_16__set_operations14PartitionAgentINS0_10device_ptrIiEES8_i9TupleLessEEJS8_S8_iiiPN4cuda3std3__44pairIiiEES9_iEEEvDpT0__param_1];
	ld.param.u64 	%rd18, [_ZN6thrust24THRUST_300001_SM_1000_NS8cuda_cub4core6detail13_kernel_agentINS1_16__set_operations14PartitionAgentINS0_10device_ptrIiEES8_i9TupleLessEEJS8_S8_iiiPN4cuda3std3__44pairIiiEES9_iEEEvDpT0__param_0];
	ld.param.u32 	%r128, [_ZN6thrust24THRUST_300001_SM_1000_NS8cuda_cub4core6detail13_kernel_agentINS1_16__set_operations14PartitionAgentINS0_10device_ptrIiEES8_i9TupleLessEEJS8_S8_iiiPN4cuda3std3__44pairIiiEES9_iEEEvDpT0__param_2];
	ld.param.u32 	%r129, [_ZN6thrust24THRUST_300001_SM_1000_NS8cuda_cub4core6detail13_kernel_agentINS1_16__set_operations14PartitionAgentINS0_10device_ptrIiEES8_i9TupleLessEEJS8_S8_iiiPN4cuda3std3__44pairIiiEES9_iEEEvDpT0__param_3];
	ld.param.u32 	%r131, [_ZN6thrust24THRUST_300001_SM_1000_NS8cuda_cub4core6detail13_kernel_agentINS1_16__set_operations14PartitionAgentINS0_10device_ptrIiEES8_i9TupleLessEEJS8_S8_iiiPN4cuda3std3__44pairIiiEES9_iEEEvDpT0__param_4];
	ld.param.u64 	%rd20, [_ZN6thrust24THRUST_300001_SM_1000_NS8cuda_cub4core6detail13_kernel_agentINS1_16__set_operations14PartitionAgentINS0_10device_ptrIiEES8_i9TupleLessEEJS8_S8_iiiPN4cuda3std3__44pairIiiEES9_iEEEvDpT0__param_5];
	ld.param.u32 	%r130, [_ZN6thrust24THRUST_300001_SM_1000_NS8cuda_cub4core6detail13_kernel_agentINS1_16__set_operations14PartitionAgentINS0_10device_ptrIiEES8_i9TupleLessEEJS8_S8_iiiPN4cuda3std3__44pairIiiEES9_iEEEvDpT0__param_7];
	mov.u32 	%r132, %ntid.x;
	mov.u32 	%r133, %ctaid.x;
	mov.u32 	%r134, %tid.x;
	mad.lo.s32 	%r1, %r132, %r133, %r134;
	setp.ge.s32 	%p1, %r1, %r131;
	@%p1 bra 	$L__BB12_48;
	mul.lo.s32 	%r135, %r130, %r1;
	add.s32 	%r136, %r129, %r128;
	min.s32 	%r2, %r136, %r135;
	cvta.to.global.u64 	%rd1, %rd19;
	cvta.to.global.u64 	%rd2, %rd18;
	cvta.to.global.u64 	%rd3, %rd21;
	cvta.to.global.u64 	%rd4, %rd22;
	sub.s32 	%r137, %r2, %r129;
	max.s32 	%r206, %r137, 0;
	min.s32 	%r202, %r128, %r2;
	setp.ge.s32 	%p2, %r206, %r202;
	@%p2 bra 	$L__BB12_5;
$L__BB12_2:
	add.s32 	%r138, %r202, %r206;
	shr.u32 	%r7, %r138, 1;
	mul.wide.u32 	%rd23, %r7, 4;
	add.s64 	%rd24, %rd2, %rd23;
	ld.global.u32 	%r139, [%rd24];
	not.b32 	%r140, %r7;
	add.s32 	%r141, %r2, %r140;
	mul.wide.s32 	%rd25, %r141, 4;
	add.s64 	%rd26, %rd1, %rd25;
	ld.global.u32 	%r142, [%rd26];
	mul.wide.s32 	%rd27, %r142, 4;
	add.s64 	%rd5, %rd3, %rd27;
	ld.global.u32 	%r205, [%rd5];
	mul.wide.s32 	%rd28, %r139, 4;
	add.s64 	%rd6, %rd4, %rd28;
	ld.global.u32 	%r204, [%rd6];
	setp.ne.s32 	%p3, %r205, %r204;
	@%p3 bra 	$L__BB12_4;
	ld.global.u32 	%r205, [%rd5+4];
	ld.global.u32 	%r204, [%rd6+4];
$L__BB12_4:
	setp.gt.s32 	%p4, %r205, %r204;
	add.s32 	%r143, %r7, 1;
	selp.b32 	%r206, %r206, %r143, %p4;
	selp.b32 	%r202, %r7, %r202, %p4;
	setp.lt.s32 	%p5, %r206, %r202;
	@%p5 bra 	$L__BB12_2;
$L__BB12_5:
	sub.s32 	%r17, %r2, %r206;
	setp.ge.s32 	%p6, %r17, %r129;
	mov.b32 	%r247, 0;
	@%p6 bra 	$L__BB12_47;
	mul.wide.s32 	%rd29, %r17, 4;
	add.s64 	%rd7, %rd1, %rd29;
	ld.global.u32 	%r18, [%rd7];
	setp.lt.s32 	%p7, %r206, 1;
	mul.wide.s32 	%rd30, %r18, 4;
	add.s64 	%rd8, %rd4, %rd30;
	mov.b32 	%r215, 0;
	mov.u32 	%r223, %r215;
	@%p7 bra 	$L__BB12_21;
	mul.wide.u32 	%rd31, %r206, 511;
	shr.u64 	%rd32, %rd31, 9;
	cvt.u32.u64 	%r19, %rd32;
	shl.b64 	%rd33, %rd32, 2;
	add.s64 	%rd34, %rd2, %rd33;
	ld.global.u32 	%r146, [%rd34];
	mul.wide.s32 	%rd35, %r146, 4;
	add.s64 	%rd9, %rd3, %rd35;
	ld.global.u32 	%r208, [%rd9];
	ld.global.u32 	%r217, [%rd8];
	setp.ne.s32 	%p8, %r208, %r217;
	mov.u32 	%r207, %r217;
	@%p8 bra 	$L__BB12_9;
	ld.global.u32 	%r208, [%rd9+4];
	ld.global.u32 	%r207, [%rd8+4];
$L__BB12_9:
	setp.gt.s32 	%p9, %r208, %r207;
	add.s32 	%r147, %r19, 1;
	selp.b32 	%r215, %r206, %r19, %p9;
	selp.b32 	%r223, %r147, 0, %p9;
	setp.ge.u32 	%p10, %r223, %r215;
	@%p10 bra 	$L__BB12_13;
	cvt.u64.u32 	%rd36, %r223;
	mul.wide.u32 	%rd37, %r215, 127;
	add.s64 	%rd38, %rd37, %rd36;
	shr.u64 	%rd39, %rd38, 7;
	cvt.u32.u64 	%r28, %rd39;
	shl.b64 	%rd40, %rd39, 2;
	add.s64 	%rd41, %rd2, %rd40;
	ld.global.u32 	%r148, [%rd41];
	mul.wide.s32 	%rd42, %r148, 4;
	add.s64 	%rd10, %rd3, %rd42;
	ld.global.u32 	%r210, [%rd10];
	setp.ne.s32 	%p11, %r210, %r217;
	mov.u32 	%r209, %r217;
	@%p11 bra 	$L__BB12_12;
	ld.global.u32 	%r210, [%rd10+4];
	ld.global.u32 	%r209, [%rd8+4];
$L__BB12_12:
	setp.gt.s32 	%p12, %r210, %r209;
	add.s32 	%r149, %r28, 1;
	selp.b32 	%r215, %r215, %r28, %p12;
	selp.b32 	%r223, %r149, %r223, %p12;
$L__BB12_13:
	setp.ge.u32 	%p13, %r223, %r215;
	@%p13 bra 	$L__BB12_17;
	cvt.u64.u32 	%rd43, %r223;
	mul.wide.u32 	%rd44, %r215, 31;
	add.s64 	%rd45, %rd44, %rd43;
	shr.u64 	%rd46, %rd45, 5;
	cvt.u32.u64 	%r38, %rd46;
	shl.b64 	%rd47, %rd46, 2;
	add.s64 	%rd48, %rd2, %rd47;
	ld.global.u32 	%r150, [%rd48];
	mul.wide.s32 	%rd49, %r150, 4;
	add.s64 	%rd11, %rd3, %rd49;
	ld.global.u32 	%r214, [%rd11];
	setp.ne.s32 	%p14, %r214, %r217;
	mov.u32 	%r213, %r217;
	@%p14 bra 	$L__BB12_16;
	ld.global.u32 	%r214, [%rd11+4];
	ld.global.u32 	%r213, [%rd8+4];
$L__BB12_16:
	setp.gt.s32 	%p15, %r214, %r213;
	add.s32 	%r151, %r38, 1;
	selp.b32 	%r215, %r215, %r38, %p15;
	selp.b32 	%r223, %r151, %r223, %p15;
$L__BB12_17:
	setp.ge.u32 	%p16, %r223, %r215;
	@%p16 bra 	$L__BB12_21;
	cvt.u64.u32 	%rd50, %r223;
	mul.wide.u32 	%rd51, %r215, 15;
	add.s64 	%rd52, %rd51, %rd50;
	shr.u64 	%rd53, %rd52, 4;
	cvt.u32.u64 	%r48, %rd53;
	shl.b64 	%rd54, %rd53, 2;
	add.s64 	%rd55, %rd2, %rd54;
	ld.global.u32 	%r152, [%rd55];
	mul.wide.s32 	%rd56, %r152, 4;
	add.s64 	%rd12, %rd3, %rd56;
	ld.global.u32 	%r218, [%rd12];
	setp.ne.s32 	%p17, %r218, %r217;
	@%p17 bra 	$L__BB12_20;
	ld.global.u32 	%r218, [%rd12+4];
	ld.global.u32 	%r217, [%rd8+4];
$L__BB12_20:
	setp.gt.s32 	%p18, %r218, %r217;
	add.s32 	%r153, %r48, 1;
	selp.b32 	%r215, %r215, %r48, %p18;
	selp.b32 	%r223, %r153, %r223, %p18;
$L__BB12_21:
	setp.ge.u32 	%p19, %r223, %r215;
	@%p19 bra 	$L__BB12_24;
	ld.global.u32 	%r58, [%rd8];
$L__BB12_23:
	and.b32  	%r154, %r223, %r215;
	xor.b32  	%r155, %r223, %r215;
	shr.s32 	%r156, %r155, 1;
	add.s32 	%r157, %r154, %r156;
	mul.wide.s32 	%rd57, %r157, 4;
	add.s64 	%rd58, %rd2, %rd57;
	ld.global.u32 	%r158, [%rd58];
	mul.wide.s32 	%rd59, %r158, 4;
	add.s64 	%rd60, %rd3, %rd59;
	ld.global.u32 	%r159, [%rd60];
	setp.eq.s32 	%p20, %r159, %r58;
	selp.b64 	%rd61, 4, 0, %p20;
	add.s64 	%rd62, %rd8, %rd61;
	add.s64 	%rd63, %rd60, %rd61;
	ld.global.u32 	%r160, [%rd63];
	ld.global.u32 	%r161, [%rd62];
	setp.gt.s32 	%p21, %r160, %r161;
	add.s32 	%r162, %r157, 1;
	selp.b32 	%r215, %r215, %r157, %p21;
	selp.b32 	%r223, %r162, %r223, %p21;
	setp.lt.s32 	%p22, %r223, %r215;
	@%p22 bra 	$L__BB12_23;
$L__BB12_24:
	setp.lt.s32 	%p23, %r17, 1;
	mov.b32 	%r231, 0;
	mov.u32 	%r230, %r17;
	@%p23 bra 	$L__BB12_28;
	mul.wide.u32 	%rd64, %r17, 511;
	shr.u64 	%rd65, %rd64, 9;
	cvt.u32.u64 	%r64, %rd65;
	shl.b64 	%rd66, %rd65, 2;
	add.s64 	%rd67, %rd1, %rd66;
	ld.global.u32 	%r164, [%rd67];
	mul.wide.s32 	%rd68, %r164, 4;
	add.s64 	%rd13, %rd3, %rd68;
	ld.global.u32 	%r225, [%rd13];
	ld.global.u32 	%r224, [%rd8];
	setp.ne.s32 	%p24, %r225, %r224;
	@%p24 bra 	$L__BB12_27;
	ld.global.u32 	%r225, [%rd13+4];
	ld.global.u32 	%r224, [%rd8+4];
$L__BB12_27:
	setp.gt.s32 	%p25, %r225, %r224;
	add.s32 	%r165, %r64, 1;
	selp.b32 	%r230, %r17, %r64, %p25;
	selp.b32 	%r231, %r165, 0, %p25;
$L__BB12_28:
	setp.ge.s32 	%p26, %r231, %r230;
	@%p26 bra 	$L__BB12_32;
	cvt.u64.u32 	%rd69, %r231;
	mul.wide.u32 	%rd70, %r230, 127;
	add.s64 	%rd71, %rd70, %rd69;
	shr.u64 	%rd72, %rd71, 7;
	cvt.u32.u64 	%r75, %rd72;
	shl.b64 	%rd73, %rd72, 2;
	add.s64 	%rd74, %rd1, %rd73;
	ld.global.u32 	%r166, [%rd74];
	mul.wide.s32 	%rd75, %r166, 4;
	add.s64 	%rd14, %rd3, %rd75;
	ld.global.u32 	%r229, [%rd14];
	ld.global.u32 	%r228, [%rd8];
	setp.ne.s32 	%p27, %r229, %r228;
	@%p27 bra 	$L__BB12_31;
	ld.global.u32 	%r229, [%rd14+4];
	ld.global.u32 	%r228, [%rd8+4];
$L__BB12_31:
	setp.gt.s32 	%p28, %r229, %r228;
	add.s32 	%r167, %r75, 1;
	selp.b32 	%r230, %r230, %r75, %p28;
	selp.b32 	%r231, %r167, %r231, %p28;
$L__BB12_32:
	setp.ge.s32 	%p29, %r231, %r230;
	@%p29 bra 	$L__BB12_36;
	cvt.u64.u32 	%rd76, %r231;
	mul.wide.u32 	%rd77, %r230, 31;
	add.s64 	%rd78, %rd77, %rd76;
	shr.u64 	%rd79, %rd78, 5;
	cvt.u32.u64 	%r86, %rd79;
	shl.b64 	%rd80, %rd79, 2;
	add.s64 	%rd81, %rd1, %rd80;
	ld.global.u32 	%r168, [%rd81];
	mul.wide.s32 	%rd82, %r168, 4;
	add.s64 	%rd15, %rd3, %rd82;
	ld.global.u32 	%r233, [%rd15];
	ld.global.u32 	%r232, [%rd8];
	setp.ne.s32 	%p30, %r233, %r232;
	@%p30 bra 	$L__BB12_35;
	ld.global.u32 	%r233, [%rd15+4];
	ld.global.u32 	%r232, [%rd8+4];
$L__BB12_35:
	setp.gt.s32 	%p31, %r233, %r232;
	add.s32 	%r169, %r86, 1;
	selp.b32 	%r230, %r230, %r86, %p31;
	selp.b32 	%r231, %r169, %r231, %p31;
$L__BB12_36:
	setp.ge.s32 	%p32, %r231, %r230;
	@%p32 bra 	$L__BB12_40;
	cvt.u64.u32 	%rd83, %r231;
	mul.wide.u32 	%rd84, %r230, 15;
	add.s64 	%rd85, %rd84, %rd83;
	shr.u64 	%rd86, %rd85, 4;
	cvt.u32.u64 	%r97, %rd86;
	shl.b64 	%rd87, %rd86, 2;
	add.s64 	%rd88, %rd1, %rd87;
	ld.global.u32 	%r170, [%rd88];
	mul.wide.s32 	%rd89, %r170, 4;
	add.s64 	%rd16, %rd3, %rd89;
	ld.global.u32 	%r237, [%rd16];
	ld.global.u32 	%r236, [%rd8];
	setp.ne.s32 	%p33, %r237, %r236;
	@%p33 bra 	$L__BB12_39;
	ld.global.u32 	%r237, [%rd16+4];
	ld.global.u32 	%r236, [%rd8+4];
$L__BB12_39:
	setp.gt.s32 	%p34, %r237, %r236;
	add.s32 	%r171, %r97, 1;
	selp.b32 	%r230, %r230, %r97, %p34;
	selp.b32 	%r231, %r171, %r231, %p34;
$L__BB12_40:
	setp.ge.s32 	%p35, %r231, %r230;
	@%p35 bra 	$L__BB12_43;
	ld.global.u32 	%r108, [%rd8];
$L__BB12_42:
	and.b32  	%r172, %r231, %r230;
	xor.b32  	%r173, %r231, %r230;
	shr.s32 	%r174, %r173, 1;
	add.s32 	%r175, %r172, %r174;
	mul.wide.s32 	%rd90, %r175, 4;
	add.s64 	%rd91, %rd1, %rd90;
	ld.global.u32 	%r176, [%rd91];
	mul.wide.s32 	%rd92, %r176, 4;
	add.s64 	%rd93, %rd3, %rd92;
	ld.global.u32 	%r177, [%rd93];
	setp.eq.s32 	%p36, %r177, %r108;
	selp.b64 	%rd94, 4, 0, %p36;
	add.s64 	%rd95, %rd8, %rd94;
	add.s64 	%rd96, %rd93, %rd94;
	ld.global.u32 	%r178, [%rd96];
	ld.global.u32 	%r179, [%rd95];
	setp.gt.s32 	%p37, %r178, %r179;
	add.s32 	%r180, %r175, 1;
	selp.b32 	%r230, %r230, %r175, %p37;
	selp.b32 	%r231, %r180, %r231, %p37;
	setp.lt.s32 	%p38, %r231, %r230;
	@%p38 bra 	$L__BB12_42;
$L__BB12_43:
	sub.s32 	%r182, %r206, %r223;
	sub.s32 	%r114, %r17, %r231;
	add.s32 	%r115, %r114, %r182;
	shr.s32 	%r183, %r115, 1;
	max.s32 	%r116, %r183, %r114;
	add.s32 	%r185, %r231, %r116;
	add.s32 	%r186, %r185, 1;
	min.s32 	%r187, %r186, %r129;
	sub.s32 	%r244, %r187, %r17;
	setp.lt.s32 	%p39, %r244, 1;
	mov.b32 	%r245, 0;
	@%p39 bra 	$L__BB12_46;
	mul.wide.s32 	%rd97, %r18, 4;
	add.s64 	%rd17, %rd3, %rd97;
	ld.global.u32 	%r118, [%rd17];
	mov.b32 	%r245, 0;
$L__BB12_45:
	add.s32 	%r189, %r245, %r244;
	shr.s32 	%r190, %r189, 1;
	mul.wide.s32 	%rd98, %r190, 4;
	add.s64 	%rd99, %rd7, %rd98;
	ld.global.u32 	%r191, [%rd99];
	mul.wide.s32 	%rd100, %r191, 4;
	add.s64 	%rd101, %rd4, %rd100;
	ld.global.u32 	%r192, [%rd101];
	setp.eq.s32 	%p40, %r118, %r192;
	selp.b64 	%rd102, 4, 0, %p40;
	add.s64 	%rd103, %rd101, %rd102;
	add.s64 	%rd104, %rd17, %rd102;
	ld.global.u32 	%r193, [%rd104];
	ld.global.u32 	%r194, [%rd103];
	setp.gt.s32 	%p41, %r193, %r194;
	add.s32 	%r195, %r190, 1;
	selp.b32 	%r244, %r190, %r244, %p41;
	selp.b32 	%r245, %r245, %r195, %p41;
	setp.lt.s32 	%p42, %r245, %r244;
	@%p42 bra 	$L__BB12_45;
$L__BB12_46:
	add.s32 	%r196, %r114, %r245;
	min.s32 	%r197, %r196, %r116;
	sub.s32 	%r198, %r115, %r197;
	add.s32 	%r199, %r197, 1;
	setp.eq.s32 	%p43, %r198, %r199;
	setp.lt.s32 	%p44, %r116, %r196;
	and.pred  	%p45, %p43, %p44;
	add.s32 	%r206, %r198, %r223;
	selp.u32 	%r247, 1, 0, %p45;
$L__BB12_47:
	sub.s32 	%r200, %r2, %r206;
	add.s32 	%r201, %r200, %r247;
	cvta.to.global.u64 	%rd105, %rd20;
	mul.wide.s32 	%rd106, %r1, 8;
	add.s64 	%rd107, %rd105, %rd106;
	st.global.u32 	[%rd107], %r206;
	st.global.u32 	[%rd107+4], %r201;
$L__BB12_48:
	ret;

}
	// .globl	_ZN6thrust24THRUST_300001_SM_1000_NS8cuda_cub4core6detail13_kernel_agentINS1_16__set_operations10SetOpAgentINS0_10device_ptrIiEES8_PiS9_S8_S9_i9TupleLessNS5_21serial_set_differenceEN4cuda3std3__417integral_constantIbLb0EEEEEJS8_S8_S9_S9_iiS8_S9_SA_SB_PNSE_4pairIiiEEPmN3cub18CUB_300001_SM_100013ScanTileStateIiLb1EEEEEEvDpT0_
.visible .entry _ZN6thrust24THRUST_300001_SM_1000_NS8cuda_cub4core6detail13_kernel_agentINS1_16__set_operations10SetOpAgentINS0_10device_ptrIiEES8_PiS9_S8_S9_i9TupleLessNS5_21serial_set_differenceEN4cuda3std3__417integral_constantIbLb0EEEEEJS8_S8_S9_S9_iiS8_S9_SA_SB_PNSE_4pairIiiEEPmN3cub18CUB_300001_SM_100013ScanTileStateIiLb1EEEEEEvDpT0_(
	.param .align 8 .b8 _ZN6thrust24THRUST_300001_SM_1000_NS8cuda_cub4core6detail13_kernel_agentINS1_16__set_operations10SetOpAgentINS0_10device_ptrIiEES8_PiS9_S8_S9_i9TupleLessNS5_21serial_set_differenceEN4cuda3std3__417integral_constantIbLb0EEEEEJS8_S8_S9_S9_iiS8_S9_SA_SB_PNSE_4pairIiiEEPmN3cub18CUB_300001_SM_100013ScanTileStateIiLb1EEEEEEvDpT0__param_0[8],
	.param .align 8 .b8 _ZN6thrust24THRUST_300001_SM_1000_NS8cuda_cub4core6detail13_kernel_agentINS1_16__set_operations10SetOpAgentINS0_10device_ptrIiEES8_PiS9_S8_S9_i9TupleLessNS5_21serial_set_differenceEN4cuda3std3__417integral_constantIbLb0EEEEEJS8_S8_S9_S9_iiS8_S9_SA_SB_PNSE_4pairIiiEEPmN3cub18CUB_300001_SM_100013ScanTileStateIiLb1EEEEEEvDpT0__param_1[8],
	.param .u64 .ptr .align 1 _ZN6thrust24THRUST_300001_SM_1000_NS8cuda_cub4core6detail13_kernel_agentINS1_16__set_operations10SetOpAgentINS0_10device_ptrIiEES8_PiS9_S8_S9_i9TupleLessNS5_21serial_set_differenceEN4cuda3std3__417integral_constantIbLb0EEEEEJS8_S8_S9_S9_iiS8_S9_SA_SB_PNSE_4pairIiiEEPmN3cub18CUB_300001_SM_100013ScanTileStateIiLb1EEEEEEvDpT0__param_2,
	.param .u64 .ptr .align 1 _ZN6thrust24THRUST_300001_SM_1000_NS8cuda_cub4core6detail13_kernel_agentINS1_16__set_operations10SetOpAgentINS0_10device_ptrIiEES8_PiS9_S8_S9_i9TupleLessNS5_21serial_set_differenceEN4cuda3std3__417integral_constantIbLb0EEEEEJS8_S8_S9_S9_iiS8_S9_SA_SB_PNSE_4pairIiiEEPmN3cub18CUB_300001_SM_100013ScanTileStateIiLb1EEEEEEvDpT0__param_3,
	.param .u32 _ZN6thrust24THRUST_300001_SM_1000_NS8cuda_cub4core6detail13_kernel_agentINS1_16__set_operations10SetOpAgentINS0_10device_ptrIiEES8_PiS9_S8_S9_i9TupleLessNS5_21serial_set_differenceEN4cuda3std3__417integral_constantIbLb0EEEEEJS8_S8_S9_S9_iiS8_S9_SA_SB_PNSE_4pairIiiEEPmN3cub18CUB_300001_SM_100013ScanTileStateIiLb1EEEEEEvDpT0__param_4,
	.param .u32 _ZN6thrust24THRUST_300001_SM_1000_NS8cuda_cub4core6detail13_kernel_agentINS1_16__set_operations10SetOpAgentINS0_10device_ptrIiEES8_PiS9_S8_S9_i9TupleLessNS5_21serial_set_differenceEN4cuda3std3__417integral_constantIbLb0EEEEEJS8_S8_S9_S9_iiS8_S9_SA_SB_PNSE_4pairIiiEEPmN3cub18CUB_300001_SM_100013ScanTileStateIiLb1EEEEEEvDpT0__param_5,
	.param .align 8 .b8 _ZN6thrust24THRUST_300001_SM_1000_NS8cuda_cub4core6detail13_kernel_agentINS1_16__set_operations10SetOpAgentINS0_10device_ptrIiEES8_PiS9_S8_S9_i9TupleLessNS5_21serial_set_differenceEN4cuda3std3__417integral_constantIbLb0EEEEEJS8_S8_S9_S9_iiS8_S9_SA_SB_PNSE_4pairIiiEEPmN3cub18CUB_300001_SM_100013ScanTileStateIiLb1EEEEEEvDpT0__param_6[8],
	.param .u64 .ptr .align 1 _ZN6thrust24THRUST_300001_SM_1000_NS8cuda_cub4core6detail13_kernel_agentINS1_16__set_operations10SetOpAgentINS0_10device_ptrIiEES8_PiS9_S8_S9_i9TupleLessNS5_21serial_set_differenceEN4cuda3std3__417integral_constantIbLb0EEEEEJS8_S8_S9_S9_iiS8_S9_SA_SB_PNSE_4pairIiiEEPmN3cub18CUB_300001_SM_100013ScanTileStateIiLb1EEEEEEvDpT0__param_7,
	.param .align 8 .b8 _ZN6thrust24THRUST_300001_SM_1000_NS8cuda_cub4core6detail13_kernel_agentINS1_16__set_operations10SetOpAgentINS0_10device_ptrIiEES8_PiS9_S8_S9_i9TupleLessNS5_21serial_set_differenceEN4cuda3std3__417integral_constantIbLb0EEEEEJS8_S8_S9_S9_iiS8_S9_SA_SB_PNSE_4pairIiiEEPmN3cub18CUB_300001_SM_100013ScanTileStateIiLb1EEEEEEvDpT0__param_8[16],
	.param .align 1 .b8 _ZN6thrust24THRUST_300001_SM_1000_NS8cuda_cub4core6detail13_kernel_agentINS1_16__set_operations10SetOpAgentINS0_10device_ptrIiEES8_PiS9_S8_S9_i9TupleLessNS5_21serial_set_differenceEN4cuda3std3__417integral_constantIbLb0EEEEEJS8_S8_S9_S9_iiS8_S9_SA_SB_PNSE_4pairIiiEEPmN3cub18CUB_300001_SM_100013ScanTileStateIiLb1EEEEEEvDpT0__param_9[1],
	.param .u64 .ptr .align 1 _ZN6thrust24THRUST_300001_SM_1000_NS8cuda_cub4core6detail13_kernel_agentINS1_16__set_operations10SetOpAgentINS0_10device_ptrIiEES8_PiS9_S8_S9_i9TupleLessNS5_21serial_set_differenceEN4cuda3std3__417integral_constantIbLb0EEEEEJS8_S8_S9_S9_iiS8_S9_SA_SB_PNSE_4pairIiiEEPmN3cub18CUB_300001_SM_100013ScanTileStateIiLb1EEEEEEvDpT0__param_10,
	.param .u64 .ptr .align 1 _ZN6thrust24THRUST_300001_SM_1000_NS8cuda_cub4core6detail13_kernel_agentINS1_16__set_operations10SetOpAgentINS0_10device_ptrIiEES8_PiS9_S8_S9_i9TupleLessNS5_21serial_set_differenceEN4cuda3std3__417integral_constantIbLb0EEEEEJS8_S8_S9_S9_iiS8_S9_SA_SB_PNSE_4pairIiiEEPmN3cub18CUB_300001_SM_100013ScanTileStateIiLb1EEEEEEvDpT0__param_11,
	.param .align 8 .b8 _ZN6thrust24THRUST_300001_SM_1000_NS8cuda_cub4core6detail13_kernel_agentINS1_16__set_operations10SetOpAgentINS0_10device_ptrIiEES8_PiS9_S8_S9_i9TupleLessNS5_21serial_set_differenceEN4cuda3std3__417integral_constantIbLb0EEEEEJS8_S8_S9_S9_iiS8_S9_SA_SB_PNSE_4pairIiiEEPmN3cub18CUB_300001_SM_100013ScanTileStateIiLb1EEEEEEvDpT0__param_12[8]
)
.maxntid 512
{
	.reg .pred 	%p<1162>;
	.reg .b32 	%r<2974>;
	.reg .b64 	%rd<665>;

	ld.param.u64 	%rd2, [_ZN6thrust24THRUST_300001_SM_1000_NS8cuda_cub4core6detail13_kernel_agentINS1_16__set_operations10SetOpAgentINS0_10device_ptrIiEES8_PiS9_S8_S9_i9TupleLessNS5_21serial_set_differenceEN4cuda3std3__417integral_constantIbLb0EEEEEJS8_S8_S9_S9_iiS8_S9_SA_SB_PNSE_4pairIiiEEPmN3cub18CUB_300001_SM_100013ScanTileStateIiLb1EEEEEEvDpT0__param_12];
	ld.param.u64 	%rd167, [_ZN6thrust24THRUST_300001_SM_1000_NS8cuda_cub4core6detail13_kernel_agentINS1_16__set_operations10SetOpAgentINS0_10device_ptrIiEES8_PiS9_S8_S9_i9TupleLessNS5_21serial_set_differenceEN4cuda3std3__417integral_constantIbLb0EEEEEJS8_S8_S9_S9_iiS8_S9_SA_SB_PNSE_4pairIiiEEPmN3cub18CUB_300001_SM_100013ScanTileStateIiLb1EEEEEEvDpT0__param_8+8];
	ld.param.u64 	%rd166, [_ZN6thrust24THRUST_300001_SM_1000_NS8cuda_cub4core6detail13_kernel_agentINS1_16__set_operations10SetOpAgentINS0_10device_ptrIiEES8_PiS9_S8_S9_i9TupleLessNS5_21serial_set_differenceEN4cuda3std3__417integral_constantIbLb0EEEEEJS8_S8_S9_S9_iiS8_S9_SA_SB_PNSE_4pairIiiEEPmN3cub18CUB_300001_SM_100013ScanTileStateIiLb1EEEEEEvDpT0__param_8];
	ld.param.u64 	%rd169, [_ZN6thrust24THRUST_300001_SM_1000_NS8cuda_cub4core6detail13_kernel_agentINS1_16__set_operations10SetOpAgentINS0_10device_ptrIiEES8_PiS9_S8_S9_i9TupleLessNS5_21serial_set_differenceEN4cuda3std3__417integral_constantIbLb0EEEEEJS8_S8_S9_S9_iiS8_S9_SA_SB_PNSE_4pairIiiEEPmN3cub18CUB_300001_SM_100013ScanTileStateIiLb1EEEEEEvDpT0__param_6];
	ld.param.u64 	%rd170, [_ZN6thrust24THRUST_300001_SM_1000_NS8cuda_cub4core6detail13_kernel_agentINS1_16__set_operations10SetOpAgentINS0_10device_ptrIiEES8_PiS9_S8_S9_i9TupleLessNS5_21serial_set_differenceEN4cuda3std3__417integral_constantIbLb0EEEEEJS8_S8_S9_S9_iiS8_S9_SA_SB_PNSE_4pairIiiEEPmN3cub18CUB_300001_SM_100013ScanTileStateIiLb1EEEEEEvDpT0__param_1];
	ld.param.u64 	%rd171, [_ZN6thrust24THRUST_300001_SM_1000_NS8cuda_cub4core6detail13_kernel_agentINS1_16__set_operations10SetOpAgentINS0_10device_ptrIiEES8_PiS9_S8_S9_i9TupleLessNS5_21serial_set_differenceEN4cuda3std3__417integral_constantIbLb0EEEEEJS8_S8_S9_S9_iiS8_S9_SA_SB_PNSE_4pairIiiEEPmN3cub18CUB_300001_SM_100013ScanTileStateIiLb1EEEEEEvDpT0__param_0];
	ld.param.u64 	%rd172, [_ZN6thrust24THRUST_300001_SM_1000_NS8cuda_cub4core6detail13_kernel_agentINS1_16__set_operations10SetOpAgentINS0_10device_ptrIiEES8_PiS9_S8_S9_i9TupleLessNS5_21serial_set_differenceEN4cuda3std3__417integral_constantIbLb0EEEEEJS8_S8_S9_S9_iiS8_S9_SA_SB_PNSE_4pairIiiEEPmN3cub18CUB_300001_SM_100013ScanTileStateIiLb1EEEEEEvDpT0__param_10];
	cvta.to.global.u64 	%rd1, %rd172;
	cvta.to.global.u64 	%rd3, %rd171;
	cvta.to.global.u64 	%rd4, %rd170;
	cvta.to.global.u64 	%rd5, %rd169;
	cvta.to.global.u64 	%rd6, %rd166;
	cvta.to.global.u64 	%rd7, %rd167;
	mov.u32 	%r1, %ctaid.x;
	mov.u32 	%r1085, %nctaid.x;
	add.s32 	%r1086, %r1085, -1;
	setp.ge.u32 	%p231, %r1, %r1086;
	@%p231 bra 	$L__BB13_389;
	mul.wide.u32 	%rd420, %r1, 8;
	add.s64 	%rd421, %rd1, %rd420;
	ld.global.u32 	%r1854, [%rd421];
	ld.global.u32 	%r1855, [%rd421+4];
	ld.global.u32 	%r1856, [%rd421+8];
	ld.global.u32 	%r1857, [%rd421+12];
	sub.s32 	%r2, %r1856, %r1854;
	sub.s32 	%r1858, %r1857, %r1855;
	cvt.s64.s32 	%rd422, %r1854;
	mul.wide.s32 	%rd423, %r1855, 4;
	add.s64 	%rd8, %rd4, %rd423;
	mov.u32 	%r4, %tid.x;
	setp.ge.s32 	%p669, %r4, %r2;
	cvt.u64.u32 	%rd9, %r4;
	add.s64 	%rd424, %rd422, %rd9;
	shl.b64 	%rd425, %rd424, 2;
	add.s64 	%rd10, %rd3, %rd425;
	@%p669 bra 	$L__BB13_3;
	ld.global.u32 	%r2622, [%rd10];
	bra.uni 	$L__BB13_4;
$L__BB13_3:
	sub.s32 	%r1859, %r4, %r2;
	mul.wide.s32 	%rd426, %r1859, 4;
	add.s64 	%rd427, %rd8, %rd426;
	ld.global.u32 	%r2622, [%rd427];
$L__BB13_4:
	add.s32 	%r1860, %r4, 512;
	setp.lt.s32 	%p670, %r1860, %r2;
	cvt.s64.s32 	%rd428, %r2;
	sub.s64 	%rd429, %rd9, %rd428;
	shl.b64 	%rd430, %rd429, 2;
	add.s64 	%rd11, %rd8, %rd430;
	@%p670 bra 	$L__BB13_6;
	ld.global.u32 	%r2623, [%rd11+2048];
	bra.uni 	$L__BB13_7;
$L__BB13_6:
	ld.global.u32 	%r2623, [%rd10+2048];
$L__BB13_7:
	or.b32  	%r1861, %r4, 1024;
	setp.lt.s32 	%p671, %r1861, %r2;
	@%p671 bra 	$L__BB13_9;
	ld.global.u32 	%r2624, [%rd11+4096];
	bra.uni 	$L__BB13_10;
$L__BB13_9:
	ld.global.u32 	%r2624, [%rd10+4096];
$L__BB13_10:
	add.s32 	%r1862, %r4, 1536;
	setp.lt.s32 	%p672, %r1862, %r2;
	@%p672 bra 	$L__BB13_12;
	ld.global.u32 	%r2625, [%rd11+6144];
	bra.uni 	$L__BB13_13;
$L__BB13_12:
	ld.global.u32 	%r2625, [%rd10+6144];
$L__BB13_13:
	or.b32  	%r1863, %r4, 2048;
	setp.lt.s32 	%p673, %r1863, %r2;
	@%p673 bra 	$L__BB13_15;
	ld.global.u32 	%r2626, [%rd11+8192];
	bra.uni 	$L__BB13_16;
$L__BB13_15:
	ld.global.u32 	%r2626, [%rd10+8192];
$L__BB13_16:
	add.s32 	%r1864, %r4, 2560;
	setp.lt.s32 	%p674, %r1864, %r2;
	@%p674 bra 	$L__BB13_18;
	ld.global.u32 	%r2627, [%rd11+10240];
	bra.uni 	$L__BB13_19;
$L__BB13_18:
	ld.global.u32 	%r2627, [%rd10+10240];
$L__BB13_19:
	or.b32  	%r1865, %r4, 3072;
	setp.lt.s32 	%p675, %r1865, %r2;
	@%p675 bra 	$L__BB13_21;
	ld.global.u32 	%r2628, [%rd11+12288];
	bra.uni 	$L__BB13_22;
$L__BB13_21:
	ld.global.u32 	%r2628, [%rd10+12288];
$L__BB13_22:
	add.s32 	%r1866, %r4, 3584;
	setp.lt.s32 	%p676, %r1866, %r2;
	@%p676 bra 	$L__BB13_24;
	ld.global.u32 	%r2629, [%rd11+14336];
	bra.uni 	$L__BB13_25;
$L__BB13_24:
	ld.global.u32 	%r2629, [%rd10+14336];
$L__BB13_25:
	or.b32  	%r1867, %r4, 4096;
	setp.lt.s32 	%p677, %r1867, %r2;
	@%p677 bra 	$L__BB13_27;
	ld.global.u32 	%r2630, [%rd11+16384];
	bra.uni 	$L__BB13_28;
$L__BB13_27:
	ld.global.u32 	%r2630, [%rd10+16384];
$L__BB13_28:
	add.s32 	%r1868, %r4, 4608;
	setp.lt.s32 	%p678, %r1868, %r2;
	@%p678 bra 	$L__BB13_30;
	ld.global.u32 	%r2631, [%rd11+18432];
	bra.uni 	$L__BB13_31;
$L__BB13_30:
	ld.global.u32 	%r2631, [%rd10+18432];
$L__BB13_31:
	or.b32  	%r1869, %r4, 5120;
	setp.lt.s32 	%p679, %r1869, %r2;
	@%p679 bra 	$L__BB13_33;
	ld.global.u32 	%r2632, [%rd11+20480];
	bra.uni 	$L__BB13_34;
$L__BB13_33:
	ld.global.u32 	%r2632, [%rd10+20480];
$L__BB13_34:
	add.s32 	%r1870, %r4, 5632;
	setp.lt.s32 	%p680, %r1870, %r2;
	@%p680 bra 	$L__BB13_36;
	ld.global.u32 	%r2633, [%rd11+22528];
	bra.uni 	$L__BB13_37;
$L__BB13_36:
	ld.global.u32 	%r2633, [%rd10+22528];
$L__BB13_37:
	or.b32  	%r1871, %r4, 6144;
	setp.lt.s32 	%p681, %r1871, %r2;
	@%p681 bra 	$L__BB13_39;
	ld.global.u32 	%r2634, [%rd11+24576];
	bra.uni 	$L__BB13_40;
$L__BB13_39:
	ld.global.u32 	%r2634, [%rd10+24576];
$L__BB13_40:
	add.s32 	%r1872, %r4, 6656;
	setp.lt.s32 	%p682, %r1872, %r2;
	@%p682 bra 	$L__BB13_42;
	ld.global.u32 	%r2635, [%rd11+26624];
	bra.uni 	$L__BB13_43;
$L__BB13_42:
	ld.global.u32 	%r2635, [%rd10+26624];
$L__BB13_43:
	or.b32  	%r1873, %r4, 7168;
	setp.lt.s32 	%p683, %r1873, %r2;
	@%p683 bra 	$L__BB13_45;
	ld.global.u32 	%r2636, [%rd11+28672];
	bra.uni 	$L__BB13_46;
$L__BB13_45:
	ld.global.u32 	%r2636, [%rd10+28672];
$L__BB13_46:
	add.s32 	%r1874, %r4, 7680;
	setp.lt.s32 	%p684, %r1874, %r2;
	@%p684 bra 	$L__BB13_48;
	ld.global.u32 	%r2637, [%rd11+30720];
	bra.uni 	$L__BB13_49;
$L__BB13_48:
	ld.global.u32 	%r2637, [%rd10+30720];
$L__BB13_49:
	or.b32  	%r1875, %r4, 8192;
	setp.lt.s32 	%p685, %r1875, %r2;
	@%p685 bra 	$L__BB13_51;
	ld.global.u32 	%r2638, [%rd11+32768];
	bra.uni 	$L__BB13_52;
$L__BB13_51:
	ld.global.u32 	%r2638, [%rd10+32768];
$L__BB13_52:
	add.s32 	%r1876, %r4, 8704;
	setp.lt.s32 	%p686, %r1876, %r2;
	@%p686 bra 	$L__BB13_54;
	ld.global.u32 	%r2639, [%rd11+34816];
	bra.uni 	$L__BB13_55;
$L__BB13_54:
	ld.global.u32 	%r2639, [%rd10+34816];
$L__BB13_55:
	or.b32  	%r59, %r4, 9216;
	add.s32 	%r60, %r1858, %r2;
	setp.ge.s32 	%p687, %r59, %r60;
	@%p687 bra 	$L__BB13_59;
	setp.ge.s32 	%p688, %r59, %r2;
	@%p688 bra 	$L__BB13_58;
	ld.global.u32 	%r2640, [%rd10+36864];
	bra.uni 	$L__BB13_59;
$L__BB13_58:
	ld.global.u32 	%r2640, [%rd11+36864];
$L__BB13_59:
	mov.u32 	%r1878, _ZN6thrust24THRUST_300001_SM_1000_NS8cuda_cub4core6detail5shmemE;
	add.s32 	%r1879, %r1878, 2048;
	shl.b32 	%r1881, %r4, 2;
	add.s32 	%r64, %r1879, %r1881;
	st.shared.u32 	[%r64], %r2622;
	st.shared.u32 	[%r64+2048], %r2623;
	st.shared.u32 	[%r64+4096], %r2624;
	st.shared.u32 	[%r64+6144], %r2625;
	st.shared.u32 	[%r64+8192], %r2626;
	st.shared.u32 	[%r64+10240], %r2627;
	st.shared.u32 	[%r64+12288], %r2628;
	st.shared.u32 	[%r64+14336], %r2629;
	st.shared.u32 	[%r64+16384], %r2630;
	st.shared.u32 	[%r64+18432], %r2631;
	st.shared.u32 	[%r64+20480], %r2632;
	st.shared.u32 	[%r64+22528], %r2633;
	st.shared.u32 	[%r64+24576], %r2634;
	st.shared.u32 	[%r64+26624], %r2635;
	st.shared.u32 	[%r64+28672], %r2636;
	st.shared.u32 	[%r64+30720], %r2637;
	st.shared.u32 	[%r64+32768], %r2638;
	st.shared.u32 	[%r64+34816], %r2639;
	st.shared.u32 	[%r64+36864], %r2640;
	bar.sync 	0;
	mul.lo.s32 	%r1882, %r4, 19;
	min.s32 	%r65, %r60, %r1882;
	shl.b32 	%r1883, %r2, 2;
	add.s32 	%r66, %r1879, %r1883;
	sub.s32 	%r1884, %r65, %r1858;
	max.s32 	%r2645, %r1884, 0;
	min.s32 	%r2642, %r2, %r65;
	setp.ge.s32 	%p689, %r2645, %r2642;
	@%p689 bra 	$L__BB13_63;
$L__BB13_60:
	add.s32 	%r1885, %r2645, %r2642;
	shr.s32 	%r71, %r1885, 1;
	shl.b32 	%r1886, %r71, 2;
	add.s32 	%r1888, %r1878, %r1886;
	ld.shared.u32 	%r1889, [%r1888+2048];
	not.b32 	%r1890, %r71;
	add.s32 	%r1891, %r65, %r1890;
	shl.b32 	%r1892, %r1891, 2;
	add.s32 	%r1893, %r66, %r1892;
	ld.shared.u32 	%r1894, [%r1893];
	mul.wide.s32 	%rd431, %r1894, 4;
	add.s64 	%rd12, %rd6, %rd431;
	ld.global.u32 	%r2644, [%rd12];
	mul.wide.s32 	%rd432, %r1889, 4;
	add.s64 	%rd13, %rd7, %rd432;
	ld.global.u32 	%r2643, [%rd13];
	setp.ne.s32 	%p690, %r2644, %r2643;
	@%p690 bra 	$L__BB13_62;
	ld.global.u32 	%r2644, [%rd12+4];
	ld.global.u32 	%r2643, [%rd13+4];
$L__BB13_62:
	setp.gt.s32 	%p691, %r2644, %r2643;
	add.s32 	%r1895, %r71, 1;
	selp.b32 	%r2645, %r2645, %r1895, %p691;
	selp.b32 	%r2642, %r71, %r2642, %p691;
	setp.lt.s32 	%p692, %r2645, %r2642;
	@%p692 bra 	$L__BB13_60;
$L__BB13_63:
	sub.s32 	%r81, %r65, %r2645;
	setp.ge.s32 	%p693, %r81, %r1858;
	mov.b32 	%r2688, 0;
	@%p693 bra 	$L__BB13_106;
	shl.b32 	%r1899, %r81, 2;
	add.s32 	%r82, %r66, %r1899;
	ld.shared.u32 	%r83, [%r82];
	setp.lt.s32 	%p694, %r2645, 1;
	mul.wide.s32 	%rd433, %r83, 4;
	add.s64 	%rd14, %rd7, %rd433;
	mov.b32 	%r2653, 0;
	mov.u32 	%r2652, %r2645;
	@%p694 bra 	$L__BB13_68;
	mul.lo.s32 	%r1900, %r2645, 511;
	shr.s32 	%r84, %r1900, 9;
	shl.b32 	%r1901, %r84, 2;
	add.s32 	%r1903, %r1878, %r1901;
	ld.shared.u32 	%r1904, [%r1903+2048];
	mul.wide.s32 	%rd434, %r1904, 4;
	add.s64 	%rd15, %rd6, %rd434;
	ld.global.u32 	%r2647, [%rd15];
	ld.global.u32 	%r2646, [%rd14];
	setp.ne.s32 	%p695, %r2647, %r2646;
	@%p695 bra 	$L__BB13_67;
	ld.global.u32 	%r2647, [%rd15+4];
	ld.global.u32 	%r2646, [%rd14+4];
$L__BB13_67:
	setp.gt.s32 	%p696, %r2647, %r2646;
	add.s32 	%r1905, %r84, 1;
	selp.b32 	%r2652, %r2645, %r84, %p696;
	selp.b32 	%r2653, %r1905, 0, %p696;
$L__BB13_68:
	setp.ge.s32 	%p697, %r2653, %r2652;
	@%p697 bra 	$L__BB13_72;
	mad.lo.s32 	%r1906, %r2652, 127, %r2653;
	shr.s32 	%r95, %r1906, 7;
	shl.b32 	%r1907, %r95, 2;
	add.s32 	%r1909, %r1878, %r1907;
	ld.shared.u32 	%r1910, [%r1909+2048];
	mul.wide.s32 	%rd435, %r1910, 4;
	add.s64 	%rd16, %rd6, %rd435;
	ld.global.u32 	%r2651, [%rd16];
	ld.global.u32 	%r2650, [%rd14];
	setp.ne.s32 	%p698, %r2651, %r2650;
	@%p698 bra 	$L__BB13_71;
	ld.global.u32 	%r2651, [%rd16+4];
	ld.global.u32 	%r2650, [%rd14+4];
$L__BB13_71:
	setp.gt.s32 	%p699, %r2651, %r2650;
	add.s32 	%r1911, %r95, 1;
	selp.b32 	%r2652, %r2652, %r95, %p699;
	selp.b32 	%r2653, %r1911, %r2653, %p699;
$L__BB13_72:
	setp.ge.s32 	%p700, %r2653, %r2652;
	@%p700 bra 	$L__BB13_76;
	mad.lo.s32 	%r1912, %r2652, 31, %r2653;
	shr.s32 	%r106, %r1912, 5;
	shl.b32 	%r1913, %r106, 2;
	add.s32 	%r1915, %r1878, %r1913;
	ld.shared.u32 	%r1916, [%r1915+2048];
	mul.wide.s32 	%rd436, %r1916, 4;
	add.s64 	%rd17, %rd6, %rd436;
	ld.global.u32 	%r2655, [%rd17];
	ld.global.u32 	%r2654, [%rd14];
	setp.ne.s32 	%p701, %r2655, %r2654;
	@%p701 bra 	$L__BB13_75;
	ld.global.u32 	%r2655, [%rd17+4];
	ld.global.u32 	%r2654, [%rd14+4];
$L__BB13_75:
	setp.gt.s32 	%p702, %r2655, %r2654;
	add.s32 	%r1917, %r106, 1;
	selp.b32 	%r2652, %r2652, %r106, %p702;
	selp.b32 	%r2653, %r1917, %r2653, %p702;
$L__BB13_76:
	setp.ge.s32 	%p703, %r2653, %r2652;
	@%p703 bra 	$L__BB13_80;
	mad.lo.s32 	%r1918, %r2652, 15, %r2653;
	shr.s32 	%r118, %r1918, 4;
	shl.b32 	%r1919, %r118, 2;
	add.s32 	%r1921, %r1878, %r1919;
	ld.shared.u32 	%r1922, [%r1921+2048];
	mul.wide.s32 	%rd437, %r1922, 4;
	add.s64 	%rd18, %rd6, %rd437;
	ld.global.u32 	%r2659, [%rd18];
	ld.global.u32 	%r2658, [%rd14];
	setp.ne.s32 	%p704, %r2659, %r2658;
	@%p704 bra 	$L__BB13_79;
	ld.global.u32 	%r2659, [%rd18+4];
	ld.global.u32 	%r2658, [%rd14+4];
$L__BB13_79:
	setp.gt.s32 	%p705, %r2659, %r2658;
	add.s32 	%r1923, %r118, 1;
	selp.b32 	%r2652, %r2652, %r118, %p705;
	selp.b32 	%r2653, %r1923, %r2653, %p705;
$L__BB13_80:
	setp.ge.s32 	%p706, %r2653, %r2652;
	@%p706 bra 	$L__BB13_83;
	ld.global.u32 	%r129, [%rd14];
$L__BB13_82:
	add.s32 	%r1925, %r2653, %r2652;
	shr.s32 	%r1926, %r1925, 1;
	shl.b32 	%r1927, %r1926, 2;
	add.s32 	%r1929, %r1878, %r1927;
	ld.shared.u32 	%r1930, [%r1929+2048];
	mul.wide.s32 	%rd438, %r1930, 4;
	add.s64 	%rd439, %rd6, %rd438;
	ld.global.u32 	%r1931, [%rd439];
	setp.eq.s32 	%p707, %r1931, %r129;
	selp.b64 	%rd440, 4, 0, %p707;
	add.s64 	%rd441, %rd14, %rd440;
	add.s64 	%rd442, %rd439, %rd440;
	ld.global.u32 	%r1932, [%rd442];
	ld.global.u32 	%r1933, [%rd441];
	setp.gt.s32 	%p708, %r1932, %r1933;
	add.s32 	%r1934, %r1926, 1;
	selp.b32 	%r2652, %r2652, %r1926, %p708;
	selp.b32 	%r2653, %r1934, %r2653, %p708;
	setp.lt.s32 	%p709, %r2653, %r2652;
	@%p709 bra 	$L__BB13_82;
$L__BB13_83:
	setp.lt.s32 	%p710, %r81, 1;
	mov.b32 	%r2672, 0;
	mov.u32 	%r2671, %r81;
	@%p710 bra 	$L__BB13_87;
	mul.lo.s32 	%r1937, %r81, 511;
	shr.s32 	%r135, %r1937, 9;
	shl.b32 	%r1938, %r135, 2;
	add.s32 	%r1939, %r66, %r1938;
	ld.shared.u32 	%r1940, [%r1939];
	mul.wide.s32 	%rd443, %r1940, 4;
	add.s64 	%rd19, %rd6, %rd443;
	ld.global.u32 	%r2666, [%rd19];
	ld.global.u32 	%r2665, [%rd14];
	setp.ne.s32 	%p711, %r2666, %r2665;
	@%p711 bra 	$L__BB13_86;
	ld.global.u32 	%r2666, [%rd19+4];
	ld.global.u32 	%r2665, [%rd14+4];
$L__BB13_86:
	setp.gt.s32 	%p712, %r2666, %r2665;
	add.s32 	%r1941, %r135, 1;
	selp.b32 	%r2671, %r81, %r135, %p712;
	selp.b32 	%r2672, %r1941, 0, %p712;
$L__BB13_87:
	setp.ge.s32 	%p713, %r2672, %r2671;
	@%p713 bra 	$L__BB13_91;
	mad.lo.s32 	%r1943, %r2671, 127, %r2672;
	shr.s32 	%r146, %r1943, 7;
	shl.b32 	%r1944, %r146, 2;
	add.s32 	%r1945, %r66, %r1944;
	ld.shared.u32 	%r1946, [%r1945];
	mul.wide.s32 	%rd444, %r1946, 4;
	add.s64 	%rd20, %rd6, %rd444;
	ld.global.u32 	%r2670, [%rd20];
	ld.global.u32 	%r2669, [%rd14];
	setp.ne.s32 	%p714, %r2670, %r2669;
	@%p714 bra 	$L__BB13_90;
	ld.global.u32 	%r2670, [%rd20+4];
	ld.global.u32 	%r2669, [%rd14+4];
$L__BB13_90:
	setp.gt.s32 	%p715, %r2670, %r2669;
	add.s32 	%r1947, %r146, 1;
	selp.b32 	%r2671, %r2671, %r146, %p715;
	selp.b32 	%r2672, %r1947, %r2672, %p715;
$L__BB13_91:
	setp.ge.s32 	%p716, %r2672, %r2671;
	@%p716 bra 	$L__BB13_95;
	mad.lo.s32 	%r1948, %r2671, 31, %r2672;
	shr.s32 	%r157, %r1948, 5;
	shl.b32 	%r1949, %r157, 2;
	add.s32 	%r1950, %r66, %r1949;
	ld.shared.u32 	%r1951, [%r1950];
	mul.wide.s32 	%rd445, %r1951, 4;
	add.s64 	%rd21, %rd6, %rd445;
	ld.global.u32 	%r2674, [%rd21];
	ld.global.u32 	%r2673, [%rd14];
	setp.ne.s32 	%p717, %r2674, %r2673;
	@%p717 bra 	$L__BB13_94;
	ld.global.u32 	%r2674, [%rd21+4];
	ld.global.u32 	%r2673, [%rd14+4];
$L__BB13_94:
	setp.gt.s32 	%p718, %r2674, %r2673;
	add.s32 	%r1952, %r157, 1;
	selp.b32 	%r2671, %r2671, %r157, %p718;
	selp.b32 	%r2672, %r1952, %r2672, %p718;
$L__BB13_95:
	setp.ge.s32 	%p719, %r2672, %r2671;
	@%p719 bra 	$L__BB13_99;
	mad.lo.s32 	%r1953, %r2671, 15, %r2672;
	shr.s32 	%r169, %r1953, 4;
	shl.b32 	%r1954, %r169, 2;
	add.s32 	%r1955, %r66, %r1954;
	ld.shared.u32 	%r1956, [%r1955];
	mul.wide.s32 	%rd446, %r1956, 4;
	add.s64 	%rd22, %rd6, %rd446;
	ld.global.u32 	%r2678, [%rd22];
	ld.global.u32 	%r2677, [%rd14];
	setp.ne.s32 	%p720, %r2678, %r2677;
	@%p720 bra 	$L__BB13_98;
	ld.global.u32 	%r2678, [%rd22+4];
	ld.global.u32 	%r2677, [%rd14+4];
$L__BB13_98:
	setp.gt.s32 	%p721, %r2678, %r2677;
	add.s32 	%r1957, %r169, 1;
	selp.b32 	%r2671, %r2671, %r169, %p721;
	selp.b32 	%r2672, %r1957, %r2672, %p721;
$L__BB13_99:
	setp.ge.s32 	%p722, %r2672, %r2671;
	@%p722 bra 	$L__BB13_102;
	ld.global.u32 	%r180, [%rd14];
$L__BB13_101:
	add.s32 	%r1959, %r2672, %r2671;
	shr.s32 	%r1960, %r1959, 1;
	shl.b32 	%r1961, %r1960, 2;
	add.s32 	%r1962, %r66, %r1961;
	ld.shared.u32 	%r1963, [%r1962];
	mul.wide.s32 	%rd447, %r1963, 4;
	add.s64 	%rd448, %rd6, %rd447;
	ld.global.u32 	%r1964, [%rd448];
	setp.eq.s32 	%p723, %r1964, %r180;
	selp.b64 	%rd449, 4, 0, %p723;
	add.s64 	%rd450, %rd14, %rd449;
	add.s64 	%rd451, %rd448, %rd449;
	ld.global.u32 	%r1965, [%rd451];
	ld.global.u32 	%r1966, [%rd450];
	setp.gt.s32 	%p724, %r1965, %r1966;
	add.s32 	%r1967, %r1960, 1;
	selp.b32 	%r2671, %r2671, %r1960, %p724;
	selp.b32 	%r2672, %r1967, %r2672, %p724;
	setp.lt.s32 	%p725, %r2672, %r2671;
	@%p725 bra 	$L__BB13_101;
$L__BB13_102:
	sub.s32 	%r1970, %r2645, %r2653;
	sub.s32 	%r186, %r81, %r2672;
	add.s32 	%r187, %r186, %r1970;
	shr.s32 	%r1971, %r187, 1;
	max.s32 	%r188, %r1971, %r186;
	add.s32 	%r1973, %r2672, %r188;
	add.s32 	%r1974, %r1973, 1;
	min.s32 	%r1975, %r1974, %r1858;
	sub.s32 	%r2685, %r1975, %r81;
	setp.lt.s32 	%p726, %r2685, 1;
	mov.b32 	%r2686, 0;
	@%p726 bra 	$L__BB13_105;
	add.s64 	%rd23, %rd6, %rd433;
	ld.global.u32 	%r190, [%rd23];
	mov.b32 	%r2686, 0;
$L__BB13_104:
	add.s32 	%r1977, %r2686, %r2685;
	shr.s32 	%r1978, %r1977, 1;
	shl.b32 	%r1979, %r1978, 2;
	add.s32 	%r1980, %r82, %r1979;
	ld.shared.u32 	%r1981, [%r1980];
	mul.wide.s32 	%rd453, %r1981, 4;
	add.s64 	%rd454, %rd7, %rd453;
	ld.global.u32 	%r1982, [%rd454];
	setp.eq.s32 	%p727, %r190, %r1982;
	selp.b64 	%rd455, 4, 0, %p727;
	add.s64 	%rd456, %rd454, %rd455;
	add.s64 	%rd457, %rd23, %rd455;
	ld.global.u32 	%r1983, [%rd457];
	ld.global.u32 	%r1984, [%rd456];
	setp.gt.s32 	%p728, %r1983, %r1984;
	add.s32 	%r1985, %r1978, 1;
	selp.b32 	%r2685, %r1978, %r2685, %p728;
	selp.b32 	%r2686, %r2686, %r1985, %p728;
	setp.lt.s32 	%p729, %r2686, %r2685;
	@%p729 bra 	$L__BB13_104;
$L__BB13_105:
	add.s32 	%r1986, %r186, %r2686;
	min.s32 	%r1987, %r1986, %r188;
	sub.s32 	%r1988, %r187, %r1987;
	add.s32 	%r1989, %r1987, 1;
	setp.eq.s32 	%p730, %r1988, %r1989;
	setp.lt.s32 	%p731, %r188, %r1986;
	and.pred  	%p732, %p730, %p731;
	add.s32 	%r2645, %r1988, %r2653;
	selp.u32 	%r2688, 1, 0, %p732;
$L__BB13_106:
	sub.s32 	%r1990, %r65, %r2645;
	add.s32 	%r1991, %r1990, %r2688;
	setp.eq.s32 	%p733, %r4, 0;
	shl.b32 	%r1992, %r2, 16;
	or.b32  	%r1993, %r1992, %r1858;
	shl.b32 	%r1994, %r2645, 16;
	or.b32  	%r1995, %r1991, %r1994;
	selp.b32 	%r1996, %r1993, %r1995, %p733;
	add.s32 	%r1997, %r4, -1;
	selp.b32 	%r1998, 511, %r1997, %p733;
	shl.b32 	%r1999, %r1998, 2;
	add.s32 	%r2001, %r1878, %r1999;
	st.shared.u32 	[%r2001], %r1996;
	bar.sync 	0;
	ld.shared.u32 	%r2002, [%r64+-2048];
	shr.s32 	%r200, %r2002, 16;
	and.b32  	%r2003, %r2002, 65535;
	add.s32 	%r2696, %r1991, %r2;
	add.s32 	%r202, %r2003, %r2;
	add.s32 	%r203, %r202, %r200;
	shl.b32 	%r2004, %r1991, 2;
	add.s32 	%r204, %r66, %r2004;
	ld.shared.u32 	%r2695, [%r204];
	shl.b32 	%r2005, %r2645, 2;
	add.s32 	%r2006, %r1878, %r2005;
	add.s32 	%r206, %r2006, 2048;
	ld.shared.u32 	%r207, [%r2006+2048];
	setp.ge.s32 	%p1088, %r2645, %r200;
	setp.lt.s32 	%p734, %r2645, %r200;
	setp.ge.s32 	%p735, %r2696, %r202;
	and.pred  	%p1089, %p735, %p734;
	or.pred  	%p736, %p1088, %p735;
	@%p736 bra 	$L__BB13_113;
	mul.wide.s32 	%rd458, %r207, 4;
	add.s64 	%rd24, %rd6, %rd458;
	ld.global.u32 	%r208, [%rd24];
	mul.wide.s32 	%rd459, %r2695, 4;
	add.s64 	%rd25, %rd7, %rd459;
	ld.global.u32 	%r209, [%rd25];
	setp.ne.s32 	%p737, %r208, %r209;
	@%p737 bra 	$L__BB13_109;
	ld.global.u32 	%r2007, [%rd24+4];
	ld.global.u32 	%r2008, [%rd25+4];
	setp.gt.s32 	%p743, %r2007, %r2008;
	mov.pred 	%p1089, -1;
	mov.pred 	%p1088, 0;
	@%p743 bra 	$L__BB13_113;
	bra.uni 	$L__BB13_110;
$L__BB13_109:
	setp.gt.s32 	%p740, %r208, %r209;
	mov.pred 	%p1089, -1;
	mov.pred 	%p1088, 0;
	@%p740 bra 	$L__BB13_113;
$L__BB13_110:
	add.s64 	%rd26, %rd6, %rd459;
	ld.global.u32 	%r210, [%rd26];
	add.s64 	%rd27, %rd7, %rd458;
	ld.global.u32 	%r211, [%rd27];
	setp.ne.s32 	%p744, %r210, %r211;
	@%p744 bra 	$L__BB13_112;
	ld.global.u32 	%r2009, [%rd26+4];
	ld.global.u32 	%r2010, [%rd27+4];
	setp.gt.s32 	%p1088, %r2009, %r2010;
	mov.pred 	%p1089, 0;
	bra.uni 	$L__BB13_113;
$L__BB13_112:
	setp.gt.s32 	%p1088, %r210, %r211;
	mov.pred 	%p1089, 0;
$L__BB13_113:
	add.s32 	%r2011, %r2696, %r2645;
	setp.lt.s32 	%p747, %r2011, %r203;
	and.pred  	%p7, %p747, %p1089;
	mov.u32 	%r2689, %r207;
	@%p1088 bra 	$L__BB13_115;
	add.s32 	%r2645, %r2645, 1;
	ld.shared.u32 	%r2689, [%r206+4];
$L__BB13_115:
	@%p1089 bra 	$L__BB13_117;
	add.s32 	%r2696, %r2696, 1;
	ld.shared.u32 	%r2695, [%r204+4];
$L__BB13_117:
	setp.ge.s32 	%p1090, %r2645, %r200;
	setp.lt.s32 	%p748, %r2645, %r200;
	setp.ge.s32 	%p749, %r2696, %r202;
	and.pred  	%p1091, %p749, %p748;
	or.pred  	%p750, %p1090, %p749;
	@%p750 bra 	$L__BB13_124;
	mul.wide.s32 	%rd462, %r2689, 4;
	add.s64 	%rd28, %rd6, %rd462;
	ld.global.u32 	%r220, [%rd28];
	mul.wide.s32 	%rd463, %r2695, 4;
	add.s64 	%rd29, %rd7, %rd463;
	ld.global.u32 	%r221, [%rd29];
	setp.eq.s32 	%p751, %r220, %r221;
	@%p751 bra 	$L__BB13_120;
	setp.gt.s32 	%p754, %r220, %r221;
	mov.pred 	%p1091, -1;
	mov.pred 	%p1090, 0;
	@%p754 bra 	$L__BB13_124;
	bra.uni 	$L__BB13_121;
$L__BB13_120:
	ld.global.u32 	%r2012, [%rd28+4];
	ld.global.u32 	%r2013, [%rd29+4];
	setp.gt.s32 	%p757, %r2012, %r2013;
	mov.pred 	%p1091, -1;
	mov.pred 	%p1090, 0;
	@%p757 bra 	$L__BB13_124;
$L__BB13_121:
	add.s64 	%rd30, %rd6, %rd463;
	ld.global.u32 	%r222, [%rd30];
	add.s64 	%rd31, %rd7, %rd462;
	ld.global.u32 	%r223, [%rd31];
	setp.eq.s32 	%p758, %r222, %r223;
	@%p758 bra 	$L__BB13_123;
	setp.gt.s32 	%p1090, %r222, %r223;
	mov.pred 	%p1091, 0;
	bra.uni 	$L__BB13_124;
$L__BB13_123:
	ld.global.u32 	%r2014, [%rd30+4];
	ld.global.u32 	%r2015, [%rd31+4];
	setp.gt.s32 	%p1090, %r2014, %r2015;
	mov.pred 	%p1091, 0;
$L__BB13_124:
	add.s32 	%r2016, %r2696, %r2645;
	setp.lt.s32 	%p761, %r2016, %r203;
	and.pred  	%p14, %p761, %p1091;
	mov.u32 	%r2693, %r2689;
	@%p1090 bra 	$L__BB13_126;
	add.s32 	%r224, %r2645, 1;
	shl.b32 	%r2017, %r2645, 2;
	add.s32 	%r2019, %r1878, %r2017;
	ld.shared.u32 	%r2693, [%r2019+2052];
	mov.u32 	%r2645, %r224;
$L__BB13_126:
	@%p1091 bra 	$L__BB13_128;
	add.s32 	%r228, %r2696, 1;
	shl.b32 	%r2020, %r2696, 2;
	add.s32 	%r2022, %r1878, %r2020;
	ld.shared.u32 	%r2695, [%r2022+2052];
	mov.u32 	%r2696, %r228;
$L__BB13_128:
	setp.ge.s32 	%p1092, %r2645, %r200;
	setp.lt.s32 	%p762, %r2645, %r200;
	setp.ge.s32 	%p763, %r2696, %r202;
	and.pred  	%p1093, %p763, %p762;
	or.pred  	%p764, %p1092, %p763;
	@%p764 bra 	$L__BB13_135;
	mul.wide.s32 	%rd466, %r2693, 4;
	add.s64 	%rd32, %rd6, %rd466;
	ld.global.u32 	%r232, [%rd32];
	mul.wide.s32 	%rd467, %r2695, 4;
	add.s64 	%rd33, %rd7, %rd467;
	ld.global.u32 	%r233, [%rd33];
	setp.eq.s32 	%p765, %r232, %r233;
	@%p765 bra 	$L__BB13_131;
	setp.gt.s32 	%p768, %r232, %r233;
	mov.pred 	%p1093, -1;
	mov.pred 	%p1092, 0;
	@%p768 bra 	$L__BB13_135;
	bra.uni 	$L__BB13_132;
$L__BB13_131:
	ld.global.u32 	%r2023, [%rd32+4];
	ld.global.u32 	%r2024, [%rd33+4];
	setp.gt.s32 	%p771, %r2023, %r2024;
	mov.pred 	%p1093, -1;
	mov.pred 	%p1092, 0;
	@%p771 bra 	$L__BB13_135;
$L__BB13_132:
	add.s64 	%rd34, %rd6, %rd467;
	ld.global.u32 	%r234, [%rd34];
	add.s64 	%rd35, %rd7, %rd466;
	ld.global.u32 	%r235, [%rd35];
	setp.eq.s32 	%p772, %r234, %r235;
	@%p772 bra 	$L__BB13_134;
	setp.gt.s32 	%p1092, %r234, %r235;
	mov.pred 	%p1093, 0;
	bra.uni 	$L__BB13_135;
$L__BB13_134:
	ld.global.u32 	%r2025, [%rd34+4];
	ld.global.u32 	%r2026, [%rd35+4];
	setp.gt.s32 	%p1092, %r2025, %r2026;
	mov.pred 	%p1093, 0;
$L__BB13_135:
	add.s32 	%r2027, %r2696, %r2645;
	setp.lt.s32 	%p775, %r2027, %r203;
	and.pred  	%p21, %p775, %p1093;
	mov.u32 	%r2697, %r2693;
	@%p1092 bra 	$L__BB13_137;
	add.s32 	%r236, %r2645, 1;
	shl.b32 	%r2028, %r2645, 2;
	add.s32 	%r2030, %r1878, %r2028;
	ld.shared.u32 	%r2697, [%r2030+2052];
	mov.u32 	%r2645, %r236;
$L__BB13_137:
	@%p1093 bra 	$L__BB13_139;
	add.s32 	%r240, %r2696, 1;
	shl.b32 	%r2031, %r2696, 2;
	add.s32 	%r2033, %r1878, %r2031;
	ld.shared.u32 	%r2695, [%r2033+2052];
	mov.u32 	%r2696, %r240;
$L__BB13_139:
	setp.ge.s32 	%p1094, %r2645, %r200;
	setp.lt.s32 	%p776, %r2645, %r200;
	setp.ge.s32 	%p777, %r2696, %r202;
	and.pred  	%p1095, %p777, %p776;
	or.pred  	%p778, %p1094, %p777;
	@%p778 bra 	$L__BB13_146;
	mul.wide.s32 	%rd470, %r2697, 4;
	add.s64 	%rd36, %rd6, %rd470;
	ld.global.u32 	%r244, [%rd36];
	mul.wide.s32 	%rd471, %r2695, 4;
	add.s64 	%rd37, %rd7, %rd471;
	ld.global.u32 	%r245, [%rd37];
	setp.eq.s32 	%p779, %r244, %r245;
	@%p779 bra 	$L__BB13_142;
	setp.gt.s32 	%p782, %r244, %r245;
	mov.pred 	%p1095, -1;
	mov.pred 	%p1094, 0;
	@%p782 bra 	$L__BB13_146;
	bra.uni 	$L__BB13_143;
$L__BB13_142:
	ld.global.u32 	%r2034, [%rd36+4];
	ld.global.u32 	%r2035, [%rd37+4];
	setp.gt.s32 	%p785, %r2034, %r2035;
	mov.pred 	%p1095, -1;
	mov.pred 	%p1094, 0;
	@%p785 bra 	$L__BB13_146;
$L__BB13_143:
	add.s64 	%rd38, %rd6, %rd471;
	ld.global.u32 	%r246, [%rd38];
	add.s64 	%rd39, %rd7, %rd470;
	ld.global.u32 	%r247, [%rd39];
	setp.eq.s32 	%p786, %r246, %r247;
	@%p786 bra 	$L__BB13_145;
	setp.gt.s32 	%p1094, %r246, %r247;
	mov.pred 	%p1095, 0;
	bra.uni 	$L__BB13_146;
$L__BB13_145:
	ld.global.u32 	%r2036, [%rd38+4];
	ld.global.u32 	%r2037, [%rd39+4];
	setp.gt.s32 	%p1094, %r2036, %r2037;
	mov.pred 	%p1095, 0;
$L__BB13_146:
	add.s32 	%r2038, %r2696, %r2645;
	setp.lt.s32 	%p789, %r2038, %r203;
	and.pred  	%p28, %p789, %p1095;
	mov.u32 	%r2701, %r2697;
	@%p1094 bra 	$L__BB13_148;
	add.s32 	%r248, %r2645, 1;
	shl.b32 	%r2039, %r2645, 2;
	add.s32 	%r2041, %r1878, %r2039;
	ld.shared.u32 	%r2701, [%r2041+2052];
	mov.u32 	%r2645, %r248;
$L__BB13_148:
	@%p1095 bra 	$L__BB13_150;
	add.s32 	%r252, %r2696, 1;
	shl.b32 	%r2042, %r2696, 2;
	add.s32 	%r2044, %r1878, %r2042;
	ld.shared.u32 	%r2695, [%r2044+2052];
	mov.u32 	%r2696, %r252;
$L__BB13_150:
	setp.ge.s32 	%p1096, %r2645, %r200;
	setp.lt.s32 	%p790, %r2645, %r200;
	setp.ge.s32 	%p791, %r2696, %r202;
	and.pred  	%p1097, %p791, %p790;
	or.pred  	%p792, %p1096, %p791;
	@%p792 bra 	$L__BB13_157;
	mul.wide.s32 	%rd474, %r2701, 4;
	add.s64 	%rd40, %rd6, %rd474;
	ld.global.u32 	%r256, [%rd40];
	mul.wide.s32 	%rd475, %r2695, 4;
	add.s64 	%rd41, %rd7, %rd475;
	ld.global.u32 	%r257, [%rd41];
	setp.eq.s32 	%p793, %r256, %r257;
	@%p793 bra 	$L__BB13_153;
	setp.gt.s32 	%p796, %r256, %r257;
	mov.pred 	%p1097, -1;
	mov.pred 	%p1096, 0;
	@%p796 bra 	$L__BB13_157;
	bra.uni 	$L__BB13_154;
$L__BB13_153:
	ld.global.u32 	%r2045, [%rd40+4];
	ld.global.u32 	%r2046, [%rd41+4];
	setp.gt.s32 	%p799, %r2045, %r2046;
	mov.pred 	%p1097, -1;
	mov.pred 	%p1096, 0;
	@%p799 bra 	$L__BB13_157;
$L__BB13_154:
	add.s64 	%rd42, %rd6, %rd475;
	ld.global.u32 	%r258, [%rd42];
	add.s64 	%rd43, %rd7, %rd474;
	ld.global.u32 	%r259, [%rd43];
	setp.eq.s32 	%p800, %r258, %r259;
	@%p800 bra 	$L__BB13_156;
	setp.gt.s32 	%p1096, %r258, %r259;
	mov.pred 	%p1097, 0;
	bra.uni 	$L__BB13_157;
$L__BB13_156:
	ld.global.u32 	%r2047, [%rd42+4];
	ld.global.u32 	%r2048, [%rd43+4];
	setp.gt.s32 	%p1096, %r2047, %r2048;
	mov.pred 	%p1097, 0;
$L__BB13_157:
	add.s32 	%r2049, %r2696, %r2645;
	setp.lt.s32 	%p803, %r2049, %r203;
	and.pred  	%p35, %p803, %p1097;
	mov.u32 	%r2705, %r2701;
	@%p1096 bra 	$L__BB13_159;
	add.s32 	%r260, %r2645, 1;
	shl.b32 	%r2050, %r2645, 2;
	mov.u32 	%r2051, _ZN6thrust24THRUST_300001_SM_1000_NS8cuda_cub4core6detail5shmemE;
	add.s32 	%r2052, %r2051, %r2050;
	ld.shared.u32 	%r2705, [%r2052+2052];
	mov.u32 	%r2645, %r260;
$L__BB13_159:
	@%p1097 bra 	$L__BB13_161;
	add.s32 	%r264, %r2696, 1;
	shl.b32 	%r2053, %r2696, 2;
	mov.u32 	%r2054, _ZN6thrust24THRUST_300001_SM_1000_NS8cuda_cub4core6detail5shmemE;
	add.s32 	%r2055, %r2054, %r2053;
	ld.shared.u32 	%r2695, [%r2055+2052];
	mov.u32 	%r2696, %r264;
$L__BB13_161:
	setp.ge.s32 	%p1098, %r2645, %r200;
	setp.lt.s32 	%p804, %r2645, %r200;
	setp.ge.s32 	%p805, %r2696, %r202;
	and.pred  	%p1099, %p805, %p804;
	or.pred  	%p806, %p1098, %p805;
	@%p806 bra 	$L__BB13_168;
	mul.wide.s32 	%rd478, %r2705, 4;
	add.s64 	%rd44, %rd6, %rd478;
	ld.global.u32 	%r268, [%rd44];
	mul.wide.s32 	%rd479, %r2695, 4;
	add.s64 	%rd45, %rd7, %rd479;
	ld.global.u32 	%r269, [%rd45];
	setp.eq.s32 	%p807, %r268, %r269;
	@%p807 bra 	$L__BB13_164;
	setp.gt.s32 	%p810, %r268, %r269;
	mov.pred 	%p1099, -1;
	mov.pred 	%p1098, 0;
	@%p810 bra 	$L__BB13_168;
	bra.uni 	$L__BB13_165;
$L__BB13_164:
	ld.global.u32 	%r2056, [%rd44+4];
	ld.global.u32 	%r2057, [%rd45+4];
	setp.gt.s32 	%p813, %r2056, %r2057;
	mov.pred 	%p1099, -1;
	mov.pred 	%p1098, 0;
	@%p813 bra 	$L__BB13_168;
$L__BB13_165:
	mul.wide.s32 	%rd480, %r2695, 4;
	add.s64 	%rd46, %rd6, %rd480;
	ld.global.u32 	%r270, [%rd46];
	mul.wide.s32 	%rd481, %r2705, 4;
	add.s64 	%rd47, %rd7, %rd481;
	ld.global.u32 	%r271, [%rd47];
	setp.eq.s32 	%p814, %r270, %r271;
	@%p814 bra 	$L__BB13_167;
	setp.gt.s32 	%p1098, %r270, %r271;
	mov.pred 	%p1099, 0;
	bra.uni 	$L__BB13_168;
$L__BB13_167:
	ld.global.u32 	%r2058, [%rd46+4];
	ld.global.u32 	%r2059, [%rd47+4];
	setp.gt.s32 	%p1098, %r2058, %r2059;
	mov.pred 	%p1099, 0;
$L__BB13_168:
	mov.u32 	%r2709, %r2705;
	mov.u32 	%r2714, %r2645;
	@%p1098 bra 	$L__BB13_170;
	add.s32 	%r2714, %r2645, 1;
	shl.b32 	%r2060, %r2645, 2;
	mov.u32 	%r2061, _ZN6thrust24THRUST_300001_SM_1000_NS8cuda_cub4core6detail5shmemE;
	add.s32 	%r2062, %r2061, %r2060;
	ld.shared.u32 	%r2709, [%r2062+2052];
$L__BB13_170:
	mov.u32 	%r2716, %r2696;
	@%p1099 bra 	$L__BB13_172;
	add.s32 	%r2716, %r2696, 1;
	shl.b32 	%r2063, %r2696, 2;
	mov.u32 	%r2064, _ZN6thrust24THRUST_300001_SM_1000_NS8cuda_cub4core6detail5shmemE;
	add.s32 	%r2065, %r2064, %r2063;
	ld.shared.u32 	%r2695, [%r2065+2052];
$L__BB13_172:
	setp.ge.s32 	%p1100, %r2714, %r200;
	setp.lt.s32 	%p817, %r2714, %r200;
	setp.ge.s32 	%p818, %r2716, %r202;
	and.pred  	%p1101, %p818, %p817;
	or.pred  	%p819, %p1100, %p818;
	@%p819 bra 	$L__BB13_179;
	mul.wide.s32 	%rd482, %r2709, 4;
	add.s64 	%rd48, %rd6, %rd482;
	ld.global.u32 	%r280, [%rd48];
	mul.wide.s32 	%rd483, %r2695, 4;
	add.s64 	%rd49, %rd7, %rd483;
	ld.global.u32 	%r281, [%rd49];
	setp.eq.s32 	%p820, %r280, %r281;
	@%p820 bra 	$L__BB13_175;
	setp.gt.s32 	%p823, %r280, %r281;
	mov.pred 	%p1101, -1;
	mov.pred 	%p1100, 0;
	@%p823 bra 	$L__BB13_179;
	bra.uni 	$L__BB13_176;
$L__BB13_175:
	ld.global.u32 	%r2066, [%rd48+4];
	ld.global.u32 	%r2067, [%rd49+4];
	setp.gt.s32 	%p826, %r2066, %r2067;
	mov.pred 	%p1101, -1;
	mov.pred 	%p1100, 0;
	@%p826 bra 	$L__BB13_179;
$L__BB13_176:
	mul.wide.s32 	%rd484, %r2695, 4;
	add.s64 	%rd50, %rd6, %rd484;
	ld.global.u32 	%r282, [%rd50];
	mul.wide.s32 	%rd485, %r2709, 4;
	add.s64 	%rd51, %rd7, %rd485;
	ld.global.u32 	%r283, [%rd51];
	setp.eq.s32 	%p827, %r282, %r283;
	@%p827 bra 	$L__BB13_178;
	setp.gt.s32 	%p1100, %r282, %r283;
	mov.pred 	%p1101, 0;
	bra.uni 	$L__BB13_179;
$L__BB13_178:
	ld.global.u32 	%r2068, [%rd50+4];
	ld.global.u32 	%r2069, [%rd51+4];
	setp.gt.s32 	%p1100, %r2068, %r2069;
	mov.pred 	%p1101, 0;
$L__BB13_179:
	add.s32 	%r2070, %r2716, %r2714;
	setp.lt.s32 	%p830, %r2070, %r203;
	selp.b32 	%r2071, 64, 0, %p1101;
	selp.b32 	%r2072, %r2071, 0, %p830;
	add.s32 	%r2073, %r2696, %r2645;
	setp.lt.s32 	%p831, %r2073, %r203;
	selp.b32 	%r2074, 32, 0, %p1099;
	selp.b32 	%r2075, %r2074, 0, %p831;
	or.b32  	%r2076, %r2075, %r2072;
	selp.b32 	%r2077, 8, 0, %p28;
	selp.b32 	%r2078, 4, 0, %p21;
	selp.u32 	%r2079, 1, 0, %p7;
	selp.b32 	%r2080, 2, 0, %p14;
	or.b32  	%r2081, %r2080, %r2079;
	or.b32  	%r2082, %r2081, %r2078;
	or.b32  	%r2083, %r2082, %r2077;
	selp.b32 	%r2084, 16, 0, %p35;
	or.b32  	%r2085, %r2083, %r2084;
	or.b32  	%r284, %r2076, %r2085;
	mov.u32 	%r2713, %r2709;
	@%p1100 bra 	$L__BB13_181;
	add.s32 	%r285, %r2714, 1;
	shl.b32 	%r2086, %r2714, 2;
	mov.u32 	%r2087, _ZN6thrust24THRUST_300001_SM_1000_NS8cuda_cub4core6detail5shmemE;
	add.s32 	%r2088, %r2087, %r2086;
	ld.shared.u32 	%r2713, [%r2088+2052];
	mov.u32 	%r2714, %r285;
$L__BB13_181:
	@%p1101 bra 	$L__BB13_183;
	add.s32 	%r289, %r2716, 1;
	shl.b32 	%r2089, %r2716, 2;
	mov.u32 	%r2090, _ZN6thrust24THRUST_300001_SM_1000_NS8cuda_cub4core6detail5shmemE;
	add.s32 	%r2091, %r2090, %r2089;
	ld.shared.u32 	%r2695, [%r2091+2052];
	mov.u32 	%r2716, %r289;
$L__BB13_183:
	setp.ge.s32 	%p1102, %r2714, %r200;
	setp.lt.s32 	%p832, %r2714, %r200;
	setp.ge.s32 	%p833, %r2716, %r202;
	and.pred  	%p1103, %p833, %p832;
	or.pred  	%p834, %p1102, %p833;
	@%p834 bra 	$L__BB13_190;
	mul.wide.s32 	%rd486, %r2713, 4;
	add.s64 	%rd52, %rd6, %rd486;
	ld.global.u32 	%r293, [%rd52];
	mul.wide.s32 	%rd487, %r2695, 4;
	add.s64 	%rd53, %rd7, %rd487;
	ld.global.u32 	%r294, [%rd53];
	setp.eq.s32 	%p835, %r293, %r294;
	@%p835 bra 	$L__BB13_186;
	setp.gt.s32 	%p838, %r293, %r294;
	mov.pred 	%p1103, -1;
	mov.pred 	%p1102, 0;
	@%p838 bra 	$L__BB13_190;
	bra.uni 	$L__BB13_187;
$L__BB13_186:
	ld.global.u32 	%r2092, [%rd52+4];
	ld.global.u32 	%r2093, [%rd53+4];
	setp.gt.s32 	%p841, %r2092, %r2093;
	mov.pred 	%p1103, -1;
	mov.pred 	%p1102, 0;
	@%p841 bra 	$L__BB13_190;
$L__BB13_187:
	mul.wide.s32 	%rd488, %r2695, 4;
	add.s64 	%rd54, %rd6, %rd488;
	ld.global.u32 	%r295, [%rd54];
	mul.wide.s32 	%rd489, %r2713, 4;
	add.s64 	%rd55, %rd7, %rd489;
	ld.global.u32 	%r296, [%rd55];
	setp.eq.s32 	%p842, %r295, %r296;
	@%p842 bra 	$L__BB13_189;
	setp.gt.s32 	%p1102, %r295, %r296;
	mov.pred 	%p1103, 0;
	bra.uni 	$L__BB13_190;
$L__BB13_189:
	ld.global.u32 	%r2094, [%rd54+4];
	ld.global.u32 	%r2095, [%rd55+4];
	setp.gt.s32 	%p1102, %r2094, %r2095;
	mov.pred 	%p1103, 0;
$L__BB13_190:
	mov.u32 	%r2717, %r2713;
	mov.u32 	%r2722, %r2714;
	@%p1102 bra 	$L__BB13_192;
	add.s32 	%r2722, %r2714, 1;
	shl.b32 	%r2096, %r2714, 2;
	mov.u32 	%r2097, _ZN6thrust24THRUST_300001_SM_1000_NS8cuda_cub4core6detail5shmemE;
	add.s32 	%r2098, %r2097, %r2096;
	ld.shared.u32 	%r2717, [%r2098+2052];
$L__BB13_192:
	mov.u32 	%r2724, %r2716;
	@%p1103 bra 	$L__BB13_194;
	add.s32 	%r2724, %r2716, 1;
	shl.b32 	%r2099, %r2716, 2;
	mov.u32 	%r2100, _ZN6thrust24THRUST_300001_SM_1000_NS8cuda_cub4core6detail5shmemE;
	add.s32 	%r2101, %r2100, %r2099;
	ld.shared.u32 	%r2695, [%r2101+2052];
$L__BB13_194:
	setp.ge.s32 	%p1104, %r2722, %r200;
	setp.lt.s32 	%p845, %r2722, %r200;
	setp.ge.s32 	%p846, %r2724, %r202;
	and.pred  	%p1105, %p846, %p845;
	or.pred  	%p847, %p1104, %p846;
	@%p847 bra 	$L__BB13_201;
	mul.wide.s32 	%rd490, %r2717, 4;
	add.s64 	%rd56, %rd6, %rd490;
	ld.global.u32 	%r305, [%rd56];
	mul.wide.s32 	%rd491, %r2695, 4;
	add.s64 	%rd57, %rd7, %rd491;
	ld.global.u32 	%r306, [%rd57];
	setp.eq.s32 	%p848, %r305, %r306;
	@%p848 bra 	$L__BB13_197;
	setp.gt.s32 	%p851, %r305, %r306;
	mov.pred 	%p1105, -1;
	mov.pred 	%p1104, 0;
	@%p851 bra 	$L__BB13_201;
	bra.uni 	$L__BB13_198;
$L__BB13_197:
	ld.global.u32 	%r2102, [%rd56+4];
	ld.global.u32 	%r2103, [%rd57+4];
	setp.gt.s32 	%p854, %r2102, %r2103;
	mov.pred 	%p1105, -1;
	mov.pred 	%p1104, 0;
	@%p854 bra 	$L__BB13_201;
$L__BB13_198:
	mul.wide.s32 	%rd492, %r2695, 4;
	add.s64 	%rd58, %rd6, %rd492;
	ld.global.u32 	%r307, [%rd58];
	mul.wide.s32 	%rd493, %r2717, 4;
	add.s64 	%rd59, %rd7, %rd493;
	ld.global.u32 	%r308, [%rd59];
	setp.eq.s32 	%p855, %r307, %r308;
	@%p855 bra 	$L__BB13_200;
	setp.gt.s32 	%p1104, %r307, %r308;
	mov.pred 	%p1105, 0;
	bra.uni 	$L__BB13_201;
$L__BB13_200:
	ld.global.u32 	%r2104, [%rd58+4];
	ld.global.u32 	%r2105, [%rd59+4];
	setp.gt.s32 	%p1104, %r2104, %r2105;
	mov.pred 	%p1105, 0;
$L__BB13_201:
	add.s32 	%r2106, %r2724, %r2722;
	setp.lt.s32 	%p858, %r2106, %r203;
	selp.b32 	%r2107, 256, 0, %p1105;
	selp.b32 	%r2108, %r2107, 0, %p858;
	add.s32 	%r2109, %r2716, %r2714;
	setp.lt.s32 	%p859, %r2109, %r203;
	selp.b32 	%r2110, 128, 0, %p1103;
	selp.b32 	%r2111, %r2110, 0, %p859;
	or.b32  	%r2112, %r2111, %r2108;
	or.b32  	%r309, %r2112, %r284;
	mov.u32 	%r2721, %r2717;
	@%p1104 bra 	$L__BB13_203;
	add.s32 	%r310, %r2722, 1;
	shl.b32 	%r2113, %r2722, 2;
	mov.u32 	%r2114, _ZN6thrust24THRUST_300001_SM_1000_NS8cuda_cub4core6detail5shmemE;
	add.s32 	%r2115, %r2114, %r2113;
	ld.shared.u32 	%r2721, [%r2115+2052];
	mov.u32 	%r2722, %r310;
$L__BB13_203:
	@%p1105 bra 	$L__BB13_205;
	add.s32 	%r314, %r2724, 1;
	shl.b32 	%r2116, %r2724, 2;
	mov.u32 	%r2117, _ZN6thrust24THRUST_300001_SM_1000_NS8cuda_cub4core6detail5shmemE;
	add.s32 	%r2118, %r2117, %r2116;
	ld.shared.u32 	%r2695, [%r2118+2052];
	mov.u32 	%r2724, %r314;
$L__BB13_205:
	setp.ge.s32 	%p1106, %r2722, %r200;
	setp.lt.s32 	%p860, %r2722, %r200;
	setp.ge.s32 	%p861, %r2724, %r202;
	and.pred  	%p1107, %p861, %p860;
	or.pred  	%p862, %p1106, %p861;
	@%p862 bra 	$L__BB13_212;
	mul.wide.s32 	%rd494, %r2721, 4;
	add.s64 	%rd60, %rd6, %rd494;
	ld.global.u32 	%r318, [%rd60];
	mul.wide.s32 	%rd495, %r2695, 4;
	add.s64 	%rd61, %rd7, %rd495;
	ld.global.u32 	%r319, [%rd61];
	setp.eq.s32 	%p863, %r318, %r319;
	@%p863 bra 	$L__BB13_208;
	setp.gt.s32 	%p866, %r318, %r319;
	mov.pred 	%p1107, -1;
	mov.pred 	%p1106, 0;
	@%p866 bra 	$L__BB13_212;
	bra.uni 	$L__BB13_209;
$L__BB13_208:
	ld.global.u32 	%r2119, [%rd60+4];
	ld.global.u32 	%r2120, [%rd61+4];
	setp.gt.s32 	%p869, %r2119, %r2120;
	mov.pred 	%p1107, -1;
	mov.pred 	%p1106, 0;
	@%p869 bra 	$L__BB13_212;
$L__BB13_209:
	mul.wide.s32 	%rd496, %r2695, 4;
	add.s64 	%rd62, %rd6, %rd496;
	ld.global.u32 	%r320, [%rd62];
	mul.wide.s32 	%rd497, %r2721, 4;
	add.s64 	%rd63, %rd7, %rd497;
	ld.global.u32 	%r321, [%rd63];
	setp.eq.s32 	%p870, %r320, %r321;
	@%p870 bra 	$L__BB13_211;
	setp.gt.s32 	%p1106, %r320, %r321;
	mov.pred 	%p1107, 0;
	bra.uni 	$L__BB13_212;
$L__BB13_211:
	ld.global.u32 	%r2121, [%rd62+4];
	ld.global.u32 	%r2122, [%rd63+4];
	setp.gt.s32 	%p1106, %r2121, %r2122;
	mov.pred 	%p1107, 0;
$L__BB13_212:
	mov.u32 	%r2725, %r2721;
	mov.u32 	%r2730, %r2722;
	@%p1106 bra 	$L__BB13_214;
	add.s32 	%r2730, %r2722, 1;
	shl.b32 	%r2123, %r2722, 2;
	mov.u32 	%r2124, _ZN6thrust24THRUST_300001_SM_1000_NS8cuda_cub4core6detail5shmemE;
	add.s32 	%r2125, %r2124, %r2123;
	ld.shared.u32 	%r2725, [%r2125+2052];
$L__BB13_214:
	mov.u32 	%r2732, %r2724;
	@%p1107 bra 	$L__BB13_216;
	add.s32 	%r2732, %r2724, 1;
	shl.b32 	%r2126, %r2724, 2;
	mov.u32 	%r2127, _ZN6thrust24THRUST_300001_SM_1000_NS8cuda_cub4core6detail5shmemE;
	add.s32 	%r2128, %r2127, %r2126;
	ld.shared.u32 	%r2695, [%r2128+2052];
$L__BB13_216:
	setp.ge.s32 	%p1108, %r2730, %r200;
	setp.lt.s32 	%p873, %r2730, %r200;
	setp.ge.s32 	%p874, %r2732, %r202;
	and.pred  	%p1109, %p874, %p873;
	or.pred  	%p875, %p1108, %p874;
	@%p875 bra 	$L__BB13_223;
	mul.wide.s32 	%rd498, %r2725, 4;
	add.s64 	%rd64, %rd6, %rd498;
	ld.global.u32 	%r330, [%rd64];
	cvta.to.global.u64 	%rd499, %rd167;
	mul.wide.s32 	%rd500, %r2695, 4;
	add.s64 	%rd65, %rd499, %rd500;
	ld.global.u32 	%r331, [%rd65];
	setp.eq.s32 	%p876, %r330, %r331;
	@%p876 bra 	$L__BB13_219;
	setp.gt.s32 	%p879, %r330, %r331;
	mov.pred 	%p1109, -1;
	mov.pred 	%p1108, 0;
	@%p879 bra 	$L__BB13_223;
	bra.uni 	$L__BB13_220;
$L__BB13_219:
	ld.global.u32 	%r2129, [%rd64+4];
	ld.global.u32 	%r2130, [%rd65+4];
	setp.gt.s32 	%p882, %r2129, %r2130;
	mov.pred 	%p1109, -1;
	mov.pred 	%p1108, 0;
	@%p882 bra 	$L__BB13_223;
$L__BB13_220:
	mul.wide.s32 	%rd501, %r2695, 4;
	add.s64 	%rd66, %rd6, %rd501;
	ld.global.u32 	%r332, [%rd66];
	cvta.to.global.u64 	%rd502, %rd167;
	mul.wide.s32 	%rd503, %r2725, 4;
	add.s64 	%rd67, %rd502, %rd503;
	ld.global.u32 	%r333, [%rd67];
	setp.eq.s32 	%p883, %r332, %r333;
	@%p883 bra 	$L__BB13_222;
	setp.gt.s32 	%p1108, %r332, %r333;
	mov.pred 	%p1109, 0;
	bra.uni 	$L__BB13_223;
$L__BB13_222:
	ld.global.u32 	%r2131, [%rd66+4];
	ld.global.u32 	%r2132, [%rd67+4];
	setp.gt.s32 	%p1108, %r2131, %r2132;
	mov.pred 	%p1109, 0;
$L__BB13_223:
	add.s32 	%r2133, %r2732, %r2730;
	setp.lt.s32 	%p886, %r2133, %r203;
	selp.b32 	%r2134, 1024, 0, %p1109;
	selp.b32 	%r2135, %r2134, 0, %p886;
	add.s32 	%r2136, %r2724, %r2722;
	setp.lt.s32 	%p887, %r2136, %r203;
	selp.b32 	%r2137, 512, 0, %p1107;
	selp.b32 	%r2138, %r2137, 0, %p887;
	or.b32  	%r2139, %r2138, %r2135;
	or.b32  	%r334, %r2139, %r309;
	mov.u32 	%r2729, %r2725;
	@%p1108 bra 	$L__BB13_225;
	add.s32 	%r335, %r2730, 1;
	shl.b32 	%r2140, %r2730, 2;
	mov.u32 	%r2141, _ZN6thrust24THRUST_300001_SM_1000_NS8cuda_cub4core6detail5shmemE;
	add.s32 	%r2142, %r2141, %r2140;
	ld.shared.u32 	%r2729, [%r2142+2052];
	mov.u32 	%r2730, %r335;
$L__BB13_225:
	@%p1109 bra 	$L__BB13_227;
	add.s32 	%r339, %r2732, 1;
	shl.b32 	%r2143, %r2732, 2;
	mov.u32 	%r2144, _ZN6thrust24THRUST_300001_SM_1000_NS8cuda_cub4core6detail5shmemE;
	add.s32 	%r2145, %r2144, %r2143;
	ld.shared.u32 	%r2695, [%r2145+2052];
	mov.u32 	%r2732, %r339;
$L__BB13_227:
	setp.ge.s32 	%p1110, %r2730, %r200;
	setp.lt.s32 	%p888, %r2730, %r200;
	setp.ge.s32 	%p889, %r2732, %r202;
	and.pred  	%p1111, %p889, %p888;
	or.pred  	%p890, %p1110, %p889;
	@%p890 bra 	$L__BB13_234;
	mul.wide.s32 	%rd504, %r2729, 4;
	add.s64 	%rd68, %rd6, %rd504;
	ld.global.u32 	%r343, [%rd68];
	cvta.to.global.u64 	%rd505, %rd167;
	mul.wide.s32 	%rd506, %r2695, 4;
	add.s64 	%rd69, %rd505, %rd506;
	ld.global.u32 	%r344, [%rd69];
	setp.eq.s32 	%p891, %r343, %r344;
	@%p891 bra 	$L__BB13_230;
	setp.gt.s32 	%p894, %r343, %r344;
	mov.pred 	%p1111, -1;
	mov.pred 	%p1110, 0;
	@%p894 bra 	$L__BB13_234;
	bra.uni 	$L__BB13_231;
$L__BB13_230:
	ld.global.u32 	%r2146, [%rd68+4];
	ld.global.u32 	%r2147, [%rd69+4];
	setp.gt.s32 	%p897, %r2146, %r2147;
	mov.pred 	%p1111, -1;
	mov.pred 	%p1110, 0;
	@%p897 bra 	$L__BB13_234;
$L__BB13_231:
	mul.wide.s32 	%rd507, %r2695, 4;
	add.s64 	%rd70, %rd6, %rd507;
	ld.global.u32 	%r345, [%rd70];
	cvta.to.global.u64 	%rd508, %rd167;
	mul.wide.s32 	%rd509, %r2729, 4;
	add.s64 	%rd71, %rd508, %rd509;
	ld.global.u32 	%r346, [%rd71];
	setp.eq.s32 	%p898, %r345, %r346;
	@%p898 bra 	$L__BB13_233;
	setp.gt.s32 	%p1110, %r345, %r346;
	mov.pred 	%p1111, 0;
	bra.uni 	$L__BB13_234;
$L__BB13_233:
	ld.global.u32 	%r2148, [%rd70+4];
	ld.global.u32 	%r2149, [%rd71+4];
	setp.gt.s32 	%p1110, %r2148, %r2149;
	mov.pred 	%p1111, 0;
$L__BB13_234:
	mov.u32 	%r2733, %r2729;
	mov.u32 	%r2738, %r2730;
	@%p1110 bra 	$L__BB13_236;
	add.s32 	%r2738, %r2730, 1;
	shl.b32 	%r2150, %r2730, 2;
	mov.u32 	%r2151, _ZN6thrust24THRUST_300001_SM_1000_NS8cuda_cub4core6detail5shmemE;
	add.s32 	%r2152, %r2151, %r2150;
	ld.shared.u32 	%r2733, [%r2152+2052];
$L__BB13_236:
	mov.u32 	%r2740, %r2732;
	@%p1111 bra 	$L__BB13_238;
	add.s32 	%r2740, %r2732, 1;
	shl.b32 	%r2153, %r2732, 2;
	mov.u32 	%r2154, _ZN6thrust24THRUST_300001_SM_1000_NS8cuda_cub4core6detail5shmemE;
	add.s32 	%r2155, %r2154, %r2153;
	ld.shared.u32 	%r2695, [%r2155+2052];
$L__BB13_238:
	setp.ge.s32 	%p1112, %r2738, %r200;
	setp.lt.s32 	%p901, %r2738, %r200;
	setp.ge.s32 	%p902, %r2740, %r202;
	and.pred  	%p1113, %p902, %p901;
	or.pred  	%p903, %p1112, %p902;
	@%p903 bra 	$L__BB13_245;
	cvta.to.global.u64 	%rd72, %rd166;
	mul.wide.s32 	%rd510, %r2733, 4;
	add.s64 	%rd511, %rd72, %rd510;
	ld.global.u32 	%r355, [%rd511];
	cvta.to.global.u64 	%rd73, %rd167;
	mul.wide.s32 	%rd512, %r2695, 4;
	add.s64 	%rd513, %rd73, %rd512;
	ld.global.u32 	%r356, [%rd513];
	setp.eq.s32 	%p904, %r355, %r356;
	@%p904 bra 	$L__BB13_241;
	setp.gt.s32 	%p907, %r355, %r356;
	mov.pred 	%p1113, -1;
	mov.pred 	%p1112, 0;
	@%p907 bra 	$L__BB13_245;
	bra.uni 	$L__BB13_242;
$L__BB13_241:
	mul.wide.s32 	%rd514, %r2733, 4;
	add.s64 	%rd515, %rd72, %rd514;
	ld.global.u32 	%r2156, [%rd515+4];
	mul.wide.s32 	%rd516, %r2695, 4;
	add.s64 	%rd517, %rd73, %rd516;
	ld.global.u32 	%r2157, [%rd517+4];
	setp.gt.s32 	%p910, %r2156, %r2157;
	mov.pred 	%p1113, -1;
	mov.pred 	%p1112, 0;
	@%p910 bra 	$L__BB13_245;
$L__BB13_242:
	cvta.to.global.u64 	%rd74, %rd166;
	mul.wide.s32 	%rd518, %r2695, 4;
	add.s64 	%rd519, %rd74, %rd518;
	ld.global.u32 	%r357, [%rd519];
	cvta.to.global.u64 	%rd75, %rd167;
	mul.wide.s32 	%rd520, %r2733, 4;
	add.s64 	%rd521, %rd75, %rd520;
	ld.global.u32 	%r358, [%rd521];
	setp.eq.s32 	%p911, %r357, %r358;
	@%p911 bra 	$L__BB13_244;
	setp.gt.s32 	%p1112, %r357, %r358;
	mov.pred 	%p1113, 0;
	bra.uni 	$L__BB13_245;
$L__BB13_244:
	mul.wide.s32 	%rd522, %r2695, 4;
	add.s64 	%rd523, %rd74, %rd522;
	ld.global.u32 	%r2158, [%rd523+4];
	mul.wide.s32 	%rd524, %r2733, 4;
	add.s64 	%rd525, %rd75, %rd524;
	ld.global.u32 	%r2159, [%rd525+4];
	setp.gt.s32 	%p1112, %r2158, %r2159;
	mov.pred 	%p1113, 0;
$L__BB13_245:
	add.s32 	%r2160, %r2740, %r2738;
	setp.lt.s32 	%p914, %r2160, %r203;
	selp.b32 	%r2161, 4096, 0, %p1113;
	selp.b32 	%r2162, %r2161, 0, %p914;
	add.s32 	%r2163, %r2732, %r2730;
	setp.lt.s32 	%p915, %r2163, %r203;
	selp.b32 	%r2164, 2048, 0, %p1111;
	selp.b32 	%r2165, %r2164, 0, %p915;
	or.b32  	%r2166, %r2165, %r2162;
	or.b32  	%r359, %r2166, %r334;
	mov.u32 	%r2737, %r2733;
	@%p1112 bra 	$L__BB13_247;
	add.s32 	%r360, %r2738, 1;
	shl.b32 	%r2167, %r2738, 2;
	mov.u32 	%r2168, _ZN6thrust24THRUST_300001_SM_1000_NS8cuda_cub4core6detail5shmemE;
	add.s32 	%r2169, %r2168, %r2167;
	ld.shared.u32 	%r2737, [%r2169+2052];
	mov.u32 	%r2738, %r360;
$L__BB13_247:
	@%p1113 bra 	$L__BB13_249;
	add.s32 	%r364, %r2740, 1;
	shl.b32 	%r2170, %r2740, 2;
	mov.u32 	%r2171, _ZN6thrust24THRUST_300001_SM_1000_NS8cuda_cub4core6detail5shmemE;
	add.s32 	%r2172, %r2171, %r2170;
	ld.shared.u32 	%r2695, [%r2172+2052];
	mov.u32 	%r2740, %r364;
$L__BB13_249:
	setp.ge.s32 	%p1114, %r2738, %r200;
	setp.lt.s32 	%p916, %r2738, %r200;
	setp.ge.s32 	%p917, %r2740, %r202;
	and.pred  	%p1115, %p917, %p916;
	or.pred  	%p918, %p1114, %p917;
	@%p918 bra 	$L__BB13_256;
	cvta.to.global.u64 	%rd76, %rd166;
	mul.wide.s32 	%rd526, %r2737, 4;
	add.s64 	%rd527, %rd76, %rd526;
	ld.global.u32 	%r368, [%rd527];
	cvta.to.global.u64 	%rd77, %rd167;
	mul.wide.s32 	%rd528, %r2695, 4;
	add.s64 	%rd529, %rd77, %rd528;
	ld.global.u32 	%r369, [%rd529];
	setp.eq.s32 	%p919, %r368, %r369;
	@%p919 bra 	$L__BB13_252;
	setp.gt.s32 	%p922, %r368, %r369;
	mov.pred 	%p1115, -1;
	mov.pred 	%p1114, 0;
	@%p922 bra 	$L__BB13_256;
	bra.uni 	$L__BB13_253;
$L__BB13_252:
	mul.wide.s32 	%rd530, %r2737, 4;
	add.s64 	%rd531, %rd76, %rd530;
	ld.global.u32 	%r2173, [%rd531+4];
	mul.wide.s32 	%rd532, %r2695, 4;
	add.s64 	%rd533, %rd77, %rd532;
	ld.global.u32 	%r2174, [%rd533+4];
	setp.gt.s32 	%p925, %r2173, %r2174;
	mov.pred 	%p1115, -1;
	mov.pred 	%p1114, 0;
	@%p925 bra 	$L__BB13_256;
$L__BB13_253:
	cvta.to.global.u64 	%rd78, %rd166;
	mul.wide.s32 	%rd534, %r2695, 4;
	add.s64 	%rd535, %rd78, %rd534;
	ld.global.u32 	%r370, [%rd535];
	cvta.to.global.u64 	%rd79, %rd167;
	mul.wide.s32 	%rd536, %r2737, 4;
	add.s64 	%rd537, %rd79, %rd536;
	ld.global.u32 	%r371, [%rd537];
	setp.eq.s32 	%p926, %r370, %r371;
	@%p926 bra 	$L__BB13_255;
	setp.gt.s32 	%p1114, %r370, %r371;
	mov.pred 	%p1115, 0;
	bra.uni 	$L__BB13_256;
$L__BB13_255:
	mul.wide.s32 	%rd538, %r2695, 4;
	add.s64 	%rd539, %rd78, %rd538;
	ld.global.u32 	%r2175, [%rd539+4];
	mul.wide.s32 	%rd540, %r2737, 4;
	add.s64 	%rd541, %rd79, %rd540;
	ld.global.u32 	%r2176, [%rd541+4];
	setp.gt.s32 	%p1114, %r2175, %r2176;
	mov.pred 	%p1115, 0;
$L__BB13_256:
	mov.u32 	%r2741, %r2737;
	mov.u32 	%r2746, %r2738;
	@%p1114 bra 	$L__BB13_258;
	add.s32 	%r2746, %r2738, 1;
	shl.b32 	%r2177, %r2738, 2;
	mov.u32 	%r2178, _ZN6thrust24THRUST_300001_SM_1000_NS8cuda_cub4core6detail5shmemE;
	add.s32 	%r2179, %r2178, %r2177;
	ld.shared.u32 	%r2741, [%r2179+2052];
$L__BB13_258:
	mov.u32 	%r2748, %r2740;
	@%p1115 bra 	$L__BB13_260;
	add.s32 	%r2748, %r2740, 1;
	shl.b32 	%r2180, %r2740, 2;
	mov.u32 	%r2181, _ZN6thrust24THRUST_300001_SM_1000_NS8cuda_cub4core6detail5shmemE;
	add.s32 	%r2182, %r2181, %r2180;
	ld.shared.u32 	%r2695, [%r2182+2052];
$L__BB13_260:
	setp.ge.s32 	%p1116, %r2746, %r200;
	setp.lt.s32 	%p929, %r2746, %r200;
	setp.ge.s32 	%p930, %r2748, %r202;
	and.pred  	%p1117, %p930, %p929;
	or.pred  	%p931, %p1116, %p930;
	@%p931 bra 	$L__BB13_267;
	cvta.to.global.u64 	%rd80, %rd166;
	mul.wide.s32 	%rd542, %r2741, 4;
	add.s64 	%rd543, %rd80, %rd542;
	ld.global.u32 	%r380, [%rd543];
	cvta.to.global.u64 	%rd544, %rd167;
	mul.wide.s32 	%rd545, %r2695, 4;
	add.s64 	%rd546, %rd544, %rd545;
	ld.global.u32 	%r381, [%rd546];
	setp.eq.s32 	%p932, %r380, %r381;
	@%p932 bra 	$L__BB13_263;
	setp.gt.s32 	%p935, %r380, %r381;
	mov.pred 	%p1117, -1;
	mov.pred 	%p1116, 0;
	@%p935 bra 	$L__BB13_267;
	bra.uni 	$L__BB13_264;
$L__BB13_263:
	mul.wide.s32 	%rd547, %r2741, 4;
	add.s64 	%rd548, %rd80, %rd547;
	ld.global.u32 	%r2183, [%rd548+4];
	cvta.to.global.u64 	%rd549, %rd167;
	mul.wide.s32 	%rd550, %r2695, 4;
	add.s64 	%rd551, %rd549, %rd550;
	ld.global.u32 	%r2184, [%rd551+4];
	setp.gt.s32 	%p938, %r2183, %r2184;
	mov.pred 	%p1117, -1;
	mov.pred 	%p1116, 0;
	@%p938 bra 	$L__BB13_267;
$L__BB13_264:
	cvta.to.global.u64 	%rd81, %rd166;
	mul.wide.s32 	%rd552, %r2695, 4;
	add.s64 	%rd553, %rd81, %rd552;
	ld.global.u32 	%r382, [%rd553];
	cvta.to.global.u64 	%rd554, %rd167;
	mul.wide.s32 	%rd555, %r2741, 4;
	add.s64 	%rd556, %rd554, %rd555;
	ld.global.u32 	%r383, [%rd556];
	setp.eq.s32 	%p939, %r382, %r383;
	@%p939 bra 	$L__BB13_266;
	setp.gt.s32 	%p1116, %r382, %r383;
	mov.pred 	%p1117, 0;
	bra.uni 	$L__BB13_267;
$L__BB13_266:
	mul.wide.s32 	%rd557, %r2695, 4;
	add.s64 	%rd558, %rd81, %rd557;
	ld.global.u32 	%r2185, [%rd558+4];
	cvta.to.global.u64 	%rd559, %rd167;
	mul.wide.s32 	%rd560, %r2741, 4;
	add.s64 	%rd561, %rd559, %rd560;
	ld.global.u32 	%r2186, [%rd561+4];
	setp.gt.s32 	%p1116, %r2185, %r2186;
	mov.pred 	%p1117, 0;
$L__BB13_267:
	add.s32 	%r2187, %r2748, %r2746;
	setp.lt.s32 	%p942, %r2187, %r203;
	selp.b32 	%r2188, 16384, 0, %p1117;
	selp.b32 	%r2189, %r2188, 0, %p942;
	add.s32 	%r2190, %r2740, %r2738;
	setp.lt.s32 	%p943, %r2190, %r203;
	selp.b32 	%r2191, 8192, 0, %p1115;
	selp.b32 	%r2192, %r2191, 0, %p943;
	or.b32  	%r2193, %r2192, %r2189;
	or.b32  	%r384, %r2193, %r359;
	mov.u32 	%r2745, %r2741;
	@%p1116 bra 	$L__BB13_269;
	add.s32 	%r385, %r2746, 1;
	shl.b32 	%r2194, %r2746, 2;
	mov.u32 	%r2195, _ZN6thrust24THRUST_300001_SM_1000_NS8cuda_cub4core6detail5shmemE;
	add.s32 	%r2196, %r2195, %r2194;
	ld.shared.u32 	%r2745, [%r2196+2052];
	mov.u32 	%r2746, %r385;
$L__BB13_269:
	@%p1117 bra 	$L__BB13_271;
	add.s32 	%r389, %r2748, 1;
	shl.b32 	%r2197, %r2748, 2;
	mov.u32 	%r2198, _ZN6thrust24THRUST_300001_SM_1000_NS8cuda_cub4core6detail5shmemE;
	add.s32 	%r2199, %r2198, %r2197;
	ld.shared.u32 	%r2695, [%r2199+2052];
	mov.u32 	%r2748, %r389;
$L__BB13_271:
	setp.ge.s32 	%p1118, %r2746, %r200;
	setp.lt.s32 	%p944, %r2746, %r200;
	setp.ge.s32 	%p945, %r2748, %r202;
	and.pred  	%p1119, %p945, %p944;
	or.pred  	%p946, %p1118, %p945;
	@%p946 bra 	$L__BB13_278;
	cvta.to.global.u64 	%rd82, %rd166;
	mul.wide.s32 	%rd562, %r2745, 4;
	add.s64 	%rd563, %rd82, %rd562;
	ld.global.u32 	%r393, [%rd563];
	cvta.to.global.u64 	%rd564, %rd167;
	mul.wide.s32 	%rd565, %r2695, 4;
	add.s64 	%rd566, %rd564, %rd565;
	ld.global.u32 	%r394, [%rd566];
	setp.eq.s32 	%p947, %r393, %r394;
	@%p947 bra 	$L__BB13_274;
	setp.gt.s32 	%p950, %r393, %r394;
	mov.pred 	%p1119, -1;
	mov.pred 	%p1118, 0;
	@%p950 bra 	$L__BB13_278;
	bra.uni 	$L__BB13_275;
$L__BB13_274:
	mul.wide.s32 	%rd567, %r2745, 4;
	add.s64 	%rd568, %rd82, %rd567;
	ld.global.u32 	%r2200, [%rd568+4];
	cvta.to.global.u64 	%rd569, %rd167;
	mul.wide.s32 	%rd570, %r2695, 4;
	add.s64 	%rd571, %rd569, %rd570;
	ld.global.u32 	%r2201, [%rd571+4];
	setp.gt.s32 	%p953, %r2200, %r2201;
	mov.pred 	%p1119, -1;
	mov.pred 	%p1118, 0;
	@%p953 bra 	$L__BB13_278;
$L__BB13_275:
	cvta.to.global.u64 	%rd83, %rd166;
	mul.wide.s32 	%rd572, %r2695, 4;
	add.s64 	%rd573, %rd83, %rd572;
	ld.global.u32 	%r395, [%rd573];
	cvta.to.global.u64 	%rd574, %rd167;
	mul.wide.s32 	%rd575, %r2745, 4;
	add.s64 	%rd576, %rd574, %rd575;
	ld.global.u32 	%r396, [%rd576];
	setp.eq.s32 	%p954, %r395, %r396;
	@%p954 bra 	$L__BB13_277;
	setp.gt.s32 	%p1118, %r395, %r396;
	mov.pred 	%p1119, 0;
	bra.uni 	$L__BB13_278;
$L__BB13_277:
	mul.wide.s32 	%rd577, %r2695, 4;
	add.s64 	%rd578, %rd83, %rd577;
	ld.global.u32 	%r2202, [%rd578+4];
	cvta.to.global.u64 	%rd579, %rd167;
	mul.wide.s32 	%rd580, %r2745, 4;
	add.s64 	%rd581, %rd579, %rd580;
	ld.global.u32 	%r2203, [%rd581+4];
	setp.gt.s32 	%p1118, %r2202, %r2203;
	mov.pred 	%p1119, 0;
$L__BB13_278:
	mov.u32 	%r2749, %r2745;
	mov.u32 	%r2754, %r2746;
	@%p1118 bra 	$L__BB13_280;
	add.s32 	%r2754, %r2746, 1;
	shl.b32 	%r2204, %r2746, 2;
	mov.u32 	%r2205, _ZN6thrust24THRUST_300001_SM_1000_NS8cuda_cub4core6detail5shmemE;
	add.s32 	%r2206, %r2205, %r2204;
	ld.shared.u32 	%r2749, [%r2206+2052];
$L__BB13_280:
	mov.u32 	%r2756, %r2748;
	@%p1119 bra 	$L__BB13_282;
	add.s32 	%r2756, %r2748, 1;
	shl.b32 	%r2207, %r2748, 2;
	mov.u32 	%r2208, _ZN6thrust24THRUST_300001_SM_1000_NS8cuda_cub4core6detail5shmemE;
	add.s32 	%r2209, %r2208, %r2207;
	ld.shared.u32 	%r2695, [%r2209+2052];
$L__BB13_282:
	setp.ge.s32 	%p1120, %r2754, %r200;
	setp.lt.s32 	%p957, %r2754, %r200;
	setp.ge.s32 	%p958, %r2756, %r202;
	and.pred  	%p1121, %p958, %p957;
	or.pred  	%p959, %p1120, %p958;
	@%p959 bra 	$L__BB13_289;
	cvta.to.global.u64 	%rd582, %rd166;
	mul.wide.s32 	%rd583, %r2749, 4;
	add.s64 	%rd584, %rd582, %rd583;
	ld.global.u32 	%r405, [%rd584];
	cvta.to.global.u64 	%rd585, %rd167;
	mul.wide.s32 	%rd586, %r2695, 4;
	add.s64 	%rd587, %rd585, %rd586;
	ld.global.u32 	%r406, [%rd587];
	setp.eq.s32 	%p960, %r405, %r406;
	@%p960 bra 	$L__BB13_285;
	setp.gt.s32 	%p963, %r405, %r406;
	mov.pred 	%p1121, -1;
	mov.pred 	%p1120, 0;
	@%p963 bra 	$L__BB13_289;
	bra.uni 	$L__BB13_286;
$L__BB13_285:
	cvta.to.global.u64 	%rd588, %rd166;
	mul.wide.s32 	%rd589, %r2749, 4;
	add.s64 	%rd590, %rd588, %rd589;
	ld.global.u32 	%r2210, [%rd590+4];
	cvta.to.global.u64 	%rd591, %rd167;
	mul.wide.s32 	%rd592, %r2695, 4;
	add.s64 	%rd593, %rd591, %rd592;
	ld.global.u32 	%r2211, [%rd593+4];
	setp.gt.s32 	%p966, %r2210, %r2211;
	mov.pred 	%p1121, -1;
	mov.pred 	%p1120, 0;
	@%p966 bra 	$L__BB13_289;
$L__BB13_286:
	cvta.to.global.u64 	%rd594, %rd166;
	mul.wide.s32 	%rd595, %r2695, 4;
	add.s64 	%rd596, %rd594, %rd595;
	ld.global.u32 	%r407, [%rd596];
	cvta.to.global.u64 	%rd597, %rd167;
	mul.wide.s32 	%rd598, %r2749, 4;
	add.s64 	%rd599, %rd597, %rd598;
	ld.global.u32 	%r408, [%rd599];
	setp.eq.s32 	%p967, %r407, %r408;
	@%p967 bra 	$L__BB13_288;
	setp.gt.s32 	%p1120, %r407, %r408;
	mov.pred 	%p1121, 0;
	bra.uni 	$L__BB13_289;
$L__BB13_288:
	cvta.to.global.u64 	%rd600, %rd166;
	mul.wide.s32 	%rd601, %r2695, 4;
	add.s64 	%rd602, %rd600, %rd601;
	ld.global.u32 	%r2212, [%rd602+4];
	cvta.to.global.u64 	%rd603, %rd167;
	mul.wide.s32 	%rd604, %r2749, 4;
	add.s64 	%rd605, %rd603, %rd604;
	ld.global.u32 	%r2213, [%rd605+4];
	setp.gt.s32 	%p1120, %r2212, %r2213;
	mov.pred 	%p1121, 0;
$L__BB13_289:
	add.s32 	%r2214, %r2756, %r2754;
	setp.lt.s32 	%p970, %r2214, %r203;
	selp.b32 	%r2215, 65536, 0, %p1121;
	selp.b32 	%r2216, %r2215, 0, %p970;
	add.s32 	%r2217, %r2748, %r2746;
	setp.lt.s32 	%p971, %r2217, %r203;
	selp.b32 	%r2218, 32768, 0, %p1119;
	selp.b32 	%r2219, %r2218, 0, %p971;
	or.b32  	%r2220, %r2219, %r2216;
	or.b32  	%r409, %r2220, %r384;
	mov.u32 	%r2753, %r2749;
	@%p1120 bra 	$L__BB13_291;
	add.s32 	%r410, %r2754, 1;
	shl.b32 	%r2221, %r2754, 2;
	mov.u32 	%r2222, _ZN6thrust24THRUST_300001_SM_1000_NS8cuda_cub4core6detail5shmemE;
	add.s32 	%r2223, %r2222, %r2221;
	ld.shared.u32 	%r2753, [%r2223+2052];
	mov.u32 	%r2754, %r410;
$L__BB13_291:
	@%p1121 bra 	$L__BB13_293;
	add.s32 	%r414, %r2756, 1;
	shl.b32 	%r2224, %r2756, 2;
	mov.u32 	%r2225, _ZN6thrust24THRUST_300001_SM_1000_NS8cuda_cub4core6detail5shmemE;
	add.s32 	%r2226, %r2225, %r2224;
	ld.shared.u32 	%r2695, [%r2226+2052];
	mov.u32 	%r2756, %r414;
$L__BB13_293:
	setp.ge.s32 	%p1122, %r2754, %r200;
	setp.lt.s32 	%p972, %r2754, %r200;
	setp.ge.s32 	%p973, %r2756, %r202;
	and.pred  	%p1123, %p973, %p972;
	or.pred  	%p974, %p1122, %p973;
	@%p974 bra 	$L__BB13_300;
	cvta.to.global.u64 	%rd606, %rd166;
	mul.wide.s32 	%rd607, %r2753, 4;
	add.s64 	%rd608, %rd606, %rd607;
	ld.global.u32 	%r418, [%rd608];
	cvta.to.global.u64 	%rd609, %rd167;
	mul.wide.s32 	%rd610, %r2695, 4;
	add.s64 	%rd611, %rd609, %rd610;
	ld.global.u32 	%r419, [%rd611];
	setp.eq.s32 	%p975, %r418, %r419;
	@%p975 bra 	$L__BB13_296;
	setp.gt.s32 	%p978, %r418, %r419;
	mov.pred 	%p1123, -1;
	mov.pred 	%p1122, 0;
	@%p978 bra 	$L__BB13_300;
	bra.uni 	$L__BB13_297;
$L__BB13_296:
	cvta.to.global.u64 	%rd612, %rd166;
	mul.wide.s32 	%rd613, %r2753, 4;
	add.s64 	%rd614, %rd612, %rd613;
	ld.global.u32 	%r2227, [%rd614+4];
	cvta.to.global.u64 	%rd615, %rd167;
	mul.wide.s32 	%rd616, %r2695, 4;
	add.s64 	%rd617, %rd615, %rd616;
	ld.global.u32 	%r2228, [%rd617+4];
	setp.gt.s32 	%p981, %r2227, %r2228;
	mov.pred 	%p1123, -1;
	mov.pred 	%p1122, 0;
	@%p981 bra 	$L__BB13_300;
$L__BB13_297:
	cvta.to.global.u64 	%rd618, %rd166;
	mul.wide.s32 	%rd619, %r2695, 4;
	add.s64 	%rd620, %rd618, %rd619;
	ld.global.u32 	%r420, [%rd620];
	cvta.to.global.u64 	%rd621, %rd167;
	mul.wide.s32 	%rd622, %r2753, 4;
	add.s64 	%rd623, %rd621, %rd622;
	ld.global.u32 	%r421, [%rd623];
	setp.eq.s32 	%p982, %r420, %r421;
	@%p982 bra 	$L__BB13_299;
	setp.gt.s32 	%p1122, %r420, %r421;
	mov.pred 	%p1123, 0;
	bra.uni 	$L__BB13_300;
$L__BB13_299:
	cvta.to.global.u64 	%rd624, %rd166;
	mul.wide.s32 	%rd625, %r2695, 4;
	add.s64 	%rd626, %rd624, %rd625;
	ld.global.u32 	%r2229, [%rd626+4];
	cvta.to.global.u64 	%rd627, %rd167;
	mul.wide.s32 	%rd628, %r2753, 4;
	add.s64 	%rd629, %rd627, %rd628;
	ld.global.u32 	%r2230, [%rd629+4];
	setp.gt.s32 	%p1122, %r2229, %r2230;
	mov.pred 	%p1123, 0;
$L__BB13_300:
	mov.u32 	%r2757, %r2753;
	mov.u32 	%r2758, %r2754;
	@%p1122 bra 	$L__BB13_302;
	add.s32 	%r2758, %r2754, 1;
	shl.b32 	%r2231, %r2754, 2;
	mov.u32 	%r2232, _ZN6thrust24THRUST_300001_SM_1000_NS8cuda_cub4core6detail5shmemE;
	add.s32 	%r2233, %r2232, %r2231;
	ld.shared.u32 	%r2757, [%r2233+2052];
$L__BB13_302:
	mov.u32 	%r2760, %r2756;
	@%p1123 bra 	$L__BB13_304;
	add.s32 	%r2760, %r2756, 1;
	shl.b32 	%r2234, %r2756, 2;
	mov.u32 	%r2235, _ZN6thrust24THRUST_300001_SM_1000_NS8cuda_cub4core6detail5shmemE;
	add.s32 	%r2236, %r2235, %r2234;
	ld.shared.u32 	%r2695, [%r2236+2052];
$L__BB13_304:
	setp.ge.s32 	%p985, %r2758, %r200;
	setp.lt.s32 	%p986, %r2758, %r200;
	setp.ge.s32 	%p987, %r2760, %r202;
	and.pred  	%p1124, %p987, %p986;
	or.pred  	%p988, %p985, %p987;
	@%p988 bra 	$L__BB13_309;
	cvta.to.global.u64 	%rd630, %rd166;
	mul.wide.s32 	%rd631, %r2757, 4;
	add.s64 	%rd632, %rd630, %rd631;
	ld.global.u32 	%r430, [%rd632];
	cvta.to.global.u64 	%rd633, %rd167;
	mul.wide.s32 	%rd634, %r2695, 4;
	add.s64 	%rd635, %rd633, %rd634;
	ld.global.u32 	%r431, [%rd635];
	setp.eq.s32 	%p989, %r430, %r431;
	@%p989 bra 	$L__BB13_307;
	setp.gt.s32 	%p991, %r430, %r431;
	mov.pred 	%p1124, -1;
	@%p991 bra 	$L__BB13_309;
	bra.uni 	$L__BB13_308;
$L__BB13_307:
	cvta.to.global.u64 	%rd636, %rd166;
	mul.wide.s32 	%rd637, %r2757, 4;
	add.s64 	%rd638, %rd636, %rd637;
	ld.global.u32 	%r2237, [%rd638+4];
	cvta.to.global.u64 	%rd639, %rd167;
	mul.wide.s32 	%rd640, %r2695, 4;
	add.s64 	%rd641, %rd639, %rd640;
	ld.global.u32 	%r2238, [%rd641+4];
	setp.gt.s32 	%p993, %r2237, %r2238;
	mov.pred 	%p1124, -1;
	@%p993 bra 	$L__BB13_309;
$L__BB13_308:
	mov.pred 	%p1124, 0;
$L__BB13_309:
	mov.u32 	%r432, %tid.x;
	add.s32 	%r2239, %r2760, %r2758;
	setp.lt.s32 	%p995, %r2239, %r203;
	selp.b32 	%r2240, 262144, 0, %p1124;
	selp.b32 	%r2241, %r2240, 0, %p995;
	add.s32 	%r2242, %r2756, %r2754;
	setp.lt.s32 	%p996, %r2242, %r203;
	selp.b32 	%r2243, 131072, 0, %p1123;
	selp.b32 	%r2244, %r2243, 0, %p996;
	or.b32  	%r2245, %r2244, %r2241;
	or.b32  	%r433, %r2245, %r409;
	bar.sync 	0;
	popc.b32 	%r434, %r433;
	mov.u32 	%r2246, %ctaid.x;
	setp.ne.s32 	%p997, %r2246, 0;
	@%p997 bra 	$L__BB13_314;
	shr.u32 	%r435, %r432, 5;
	// begin inline asm
	mov.u32 %r2446, %laneid;
	// end inline asm
	mov.b32 	%r2449, 1;
	mov.b32 	%r2474, 0;
	mov.b32 	%r2476, -1;
	// begin inline asm
	{  .reg .s32 r0;  .reg .pred p;  shfl.sync.up.b32 r0|p, %r434, %r2449, %r2474, %r2476;  @p add.s32 r0, r0, %r434;  mov.s32 %r2447, r0;}
	// end inline asm
	mov.b32 	%r2455, 2;
	// begin inline asm
	{  .reg .s32 r0;  .reg .pred p;  shfl.sync.up.b32 r0|p, %r2447, %r2455, %r2474, %r2476;  @p add.s32 r0, r0, %r2447;  mov.s32 %r2453, r0;}
	// end inline asm
	mov.b32 	%r2461, 4;
	// begin inline asm
	{  .reg .s32 r0;  .reg .pred p;  shfl.sync.up.b32 r0|p, %r2453, %r2461, %r2474, %r2476;  @p add.s32 r0, r0, %r2453;  mov.s32 %r2459, r0;}
	// end inline asm
	mov.b32 	%r2467, 8;
	// begin inline asm
	{  .reg .s32 r0;  .reg .pred p;  shfl.sync.up.b32 r0|p, %r2459, %r2467, %r2474, %r2476;  @p add.s32 r0, r0, %r2459;  mov.s32 %r2465, r0;}
	// end inline asm
	mov.b32 	%r2473, 16;
	// begin inline asm
	{  .reg .s32 r0;  .reg .pred p;  shfl.sync.up.b32 r0|p, %r2465, %r2473, %r2474, %r2476;  @p add.s32 r0, r0, %r2465;  mov.s32 %r2471, r0;}
	// end inline asm
	setp.ne.s32 	%p1046, %r2446, 31;
	@%p1046 bra 	$L__BB13_312;
	shl.b32 	%r2477, %r435, 2;
	mov.u32 	%r2478, _ZN6thrust24THRUST_300001_SM_1000_NS8cuda_cub4core6detail5shmemE;
	add.s32 	%r2479, %r2478, %r2477;
	st.shared.u32 	[%r2479], %r2471;
$L__BB13_312:
	mov.u32 	%r2481, %tid.x;
	setp.ne.s32 	%p1047, %r2481, 0;
	bar.sync 	0;
	ld.shared.v4.u32 	{%r2482, %r2483, %r2484, %r2485}, [_ZN6thrust24THRUST_300001_SM_1000_NS8cuda_cub4core6detail5shmemE];
	shr.u32 	%r2486, %r2481, 5;
	add.s32 	%r2487, %r2483, %r2482;
	setp.eq.s32 	%p1048, %r2486, 2;
	selp.b32 	%r2488, %r2487, %r2482, %p1048;
	add.s32 	%r2489, %r2487, %r2484;
	setp.eq.s32 	%p1049, %r2486, 3;
	selp.b32 	%r2490, %r2489, %r2488, %p1049;
	add.s32 	%r2491, %r2489, %r2485;
	setp.eq.s32 	%p1050, %r2486, 4;
	selp.b32 	%r2492, %r2491, %r2490, %p1050;
	ld.shared.v4.u32 	{%r2493, %r2494, %r2495, %r2496}, [_ZN6thrust24THRUST_300001_SM_1000_NS8cuda_cub4core6detail5shmemE+16];
	add.s32 	%r2497, %r2491, %r2493;
	setp.eq.s32 	%p1051, %r2486, 5;
	selp.b32 	%r2498, %r2497, %r2492, %p1051;
	add.s32 	%r2499, %r2497, %r2494;
	setp.eq.s32 	%p1052, %r2486, 6;
	selp.b32 	%r2500, %r2499, %r2498, %p1052;
	add.s32 	%r2501, %r2499, %r2495;
	setp.eq.s32 	%p1053, %r2486, 7;
	selp.b32 	%r2502, %r2501, %r2500, %p1053;
	add.s32 	%r2503, %r2501, %r2496;
	setp.eq.s32 	%p1054, %r2486, 8;
	selp.b32 	%r2504, %r2503, %r2502, %p1054;
	ld.shared.v4.u32 	{%r2505, %r2506, %r2507, %r2508}, [_ZN6thrust24THRUST_300001_SM_1000_NS8cuda_cub4core6detail5shmemE+32];
	add.s32 	%r2509, %r2503, %r2505;
	setp.eq.s32 	%p1055, %r2486, 9;
	selp.b32 	%r2510, %r2509, %r2504, %p1055;
	add.s32 	%r2511, %r2509, %r2506;
	setp.eq.s32 	%p1056, %r2486, 10;
	selp.b32 	%r2512, %r2511, %r2510, %p1056;
	add.s32 	%r2513, %r2511, %r2507;
	setp.eq.s32 	%p1057, %r2486, 11;
	selp.b32 	%r2514, %r2513, %r2512, %p1057;
	add.s32 	%r2515, %r2513, %r2508;
	setp.eq.s32 	%p1058, %r2486, 12;
	selp.b32 	%r2516, %r2515, %r2514, %p1058;
	ld.shared.v4.u32 	{%r2517, %r2518, %r2519, %r2520}, [_ZN6thrust24THRUST_300001_SM_1000_NS8cuda_cub4core6detail5shmemE+48];
	add.s32 	%r2521, %r2515, %r2517;
	setp.eq.s32 	%p1059, %r2486, 13;
	selp.b32 	%r2522, %r2521, %r2516, %p1059;
	add.s32 	%r2523, %r2521, %r2518;
	setp.eq.s32 	%p1060, %r2486, 14;
	selp.b32 	%r2524, %r2523, %r2522, %p1060;
	add.s32 	%r2525, %r2523, %r2519;
	setp.eq.s32 	%p1061, %r2486, 15;
	selp.b32 	%r2526, %r2525, %r2524, %p1061;
	add.s32 	%r2770, %r2525, %r2520;
	setp.lt.u32 	%p1062, %r2481, 32;
	selp.b32 	%r2527, 0, %r2526, %p1062;
	setp.eq.s32 	%p1063, %r2446, 0;
	sub.s32 	%r2528, %r2471, %r434;
	selp.b32 	%r2529, 0, %r2528, %p1063;
	add.s32 	%r2768, %r2527, %r2529;
	mov.b32 	%r2772, 0;
	@%p1047 bra 	$L__BB13_344;
	add.s64 	%rd659, %rd2, 256;
	mov.b32 	%r2530, 101;
	// begin inline asm
	st.relaxed.gpu.v2.u32 [%rd659], {%r2530, %r2770};
	// end inline asm
	bra.uni 	$L__BB13_344;
$L__BB13_314:
	// begin inline asm
	mov.u32 %r2247, %laneid;
	// end inline asm
	mov.b32 	%r2250, 1;
	mov.b32 	%r2275, 0;
	mov.b32 	%r2277, -1;
	// begin inline asm
	{  .reg .s32 r0;  .reg .pred p;  shfl.sync.up.b32 r0|p, %r434, %r2250, %r2275, %r2277;  @p add.s32 r0, r0, %r434;  mov.s32 %r2248, r0;}
	// end inline asm
	mov.b32 	%r2256, 2;
	// begin inline asm
	{  .reg .s32 r0;  .reg .pred p;  shfl.sync.up.b32 r0|p, %r2248, %r2256, %r2275, %r2277;  @p add.s32 r0, r0, %r2248;  mov.s32 %r2254, r0;}
	// end inline asm
	mov.b32 	%r2262, 4;
	// begin inline asm
	{  .reg .s32 r0;  .reg .pred p;  shfl.sync.up.b32 r0|p, %r2254, %r2262, %r2275, %r2277;  @p add.s32 r0, r0, %r2254;  mov.s32 %r2260, r0;}
	// end inline asm
	mov.b32 	%r2268, 8;
	// begin inline asm
	{  .reg .s32 r0;  .reg .pred p;  shfl.sync.up.b32 r0|p, %r2260, %r2268, %r2275, %r2277;  @p add.s32 r0, r0, %r2260;  mov.s32 %r2266, r0;}
	// end inline asm
	mov.b32 	%r2274, 16;
	// begin inline asm
	{  .reg .s32 r0;  .reg .pred p;  shfl.sync.up.b32 r0|p, %r2266, %r2274, %r2275, %r2277;  @p add.s32 r0, r0, %r2266;  mov.s32 %r2272, r0;}
	// end inline asm
	setp.ne.s32 	%p998, %r2247, 31;
	@%p998 bra 	$L__BB13_316;
	shr.u32 	%r2278, %r432, 3;
	and.b32  	%r2279, %r2278, 124;
	mov.u32 	%r2280, _ZN6thrust24THRUST_300001_SM_1000_NS8cuda_cub4core6detail5shmemE;
	add.s32 	%r2281, %r2280, %r2279;
	st.shared.u32 	[%r2281], %r2272;
$L__BB13_316:
	sub.s32 	%r2282, %r2272, %r434;
	bar.sync 	0;
	ld.shared.v4.u32 	{%r2283, %r2284, %r2285, %r2286}, [_ZN6thrust24THRUST_300001_SM_1000_NS8cuda_cub4core6detail5shmemE];
	mov.u32 	%r2287, %tid.x;
	shr.u32 	%r2288, %r2287, 5;
	add.s32 	%r2289, %r2284, %r2283;
	setp.eq.s32 	%p999, %r2288, 2;
	selp.b32 	%r2290, %r2289, %r2283, %p999;
	add.s32 	%r2291, %r2289, %r2285;
	setp.eq.s32 	%p1000, %r2288, 3;
	selp.b32 	%r2292, %r2291, %r2290, %p1000;
	add.s32 	%r2293, %r2291, %r2286;
	setp.eq.s32 	%p1001, %r2288, 4;
	selp.b32 	%r2294, %r2293, %r2292, %p1001;
	ld.shared.v4.u32 	{%r2295, %r2296, %r2297, %r2298}, [_ZN6thrust24THRUST_300001_SM_1000_NS8cuda_cub4core6detail5shmemE+16];
	add.s32 	%r2299, %r2293, %r2295;
	setp.eq.s32 	%p1002, %r2288, 5;
	selp.b32 	%r2300, %r2299, %r2294, %p1002;
	add.s32 	%r2301, %r2299, %r2296;
	setp.eq.s32 	%p1003, %r2288, 6;
	selp.b32 	%r2302, %r2301, %r2300, %p1003;
	add.s32 	%r2303, %r2301, %r2297;
	setp.eq.s32 	%p1004, %r2288, 7;
	selp.b32 	%r2304, %r2303, %r2302, %p1004;
	add.s32 	%r2305, %r2303, %r2298;
	setp.eq.s32 	%p1005, %r2288, 8;
	selp.b32 	%r2306, %r2305, %r2304, %p1005;
	ld.shared.v4.u32 	{%r2307, %r2308, %r2309, %r2310}, [_ZN6thrust24THRUST_300001_SM_1000_NS8cuda_cub4core6detail5shmemE+32];
	add.s32 	%r2311, %r2305, %r2307;
	setp.eq.s32 	%p1006, %r2288, 9;
	selp.b32 	%r2312, %r2311, %r2306, %p1006;
	add.s32 	%r2313, %r2311, %r2308;
	setp.eq.s32 	%p1007, %r2288, 10;
	selp.b32 	%r2314, %r2313, %r2312, %p1007;
	add.s32 	%r2315, %r2313, %r2309;
	setp.eq.s32 	%p1008, %r2288, 11;
	selp.b32 	%r2316, %r2315, %r2314, %p1008;
	add.s32 	%r2317, %r2315, %r2310;
	setp.eq.s32 	%p1009, %r2288, 12;
	selp.b32 	%r2318, %r2317, %r2316, %p1009;
	ld.shared.v4.u32 	{%r2319, %r2320, %r2321, %r2322}, [_ZN6thrust24THRUST_300001_SM_1000_NS8cuda_cub4core6detail5shmemE+48];
	add.s32 	%r2323, %r2317, %r2319;
	setp.eq.s32 	%p1010, %r2288, 13;
	selp.b32 	%r2324, %r2323, %r2318, %p1010;
	add.s32 	%r2325, %r2323, %r2320;
	setp.eq.s32 	%p1011, %r2288, 14;
	selp.b32 	%r2326, %r2325, %r2324, %p1011;
	add.s32 	%r2327, %r2325, %r2321;
	setp.eq.s32 	%p1012, %r2288, 15;
	selp.b32 	%r2328, %r2327, %r2326, %p1012;
	add.s32 	%r442, %r2327, %r2322;
	setp.gt.u32 	%p1013, %r2287, 31;
	setp.lt.u32 	%p1014, %r2287, 32;
	setp.eq.s32 	%p1015, %r2247, 0;
	selp.b32 	%r2329, 0, %r2282, %p1015;
	add.s32 	%r2768, %r2328, %r2329;
	selp.b32 	%r444, %r2282, %r2768, %p1014;
	@%p1013 bra 	$L__BB13_341;
	setp.ne.s32 	%p1016, %r2287, 0;
	mov.u32 	%r2331, %ctaid.x;
	mul.wide.u32 	%rd642, %r2331, 8;
	add.s64 	%rd84, %rd2, %rd642;
	@%p1016 bra 	$L__BB13_319;
	st.shared.u32 	[_ZN6thrust24THRUST_300001_SM_1000_NS8cuda_cub4core6detail5shmemE+108], %r442;
	add.s64 	%rd643, %rd84, 256;
	mov.b32 	%r2332, 100;
	// begin inline asm
	st.relaxed.gpu.v2.u32 [%rd643], {%r2332, %r442};
	// end inline asm
$L__BB13_319:
	mov.u32 	%r2334, %nctaid.x;
	setp.gt.u32 	%p1017, %r2334, 499;
	@%p1017 bra 	$L__BB13_321;
	membar.cta;
	bra.uni 	$L__BB13_322;
$L__BB13_321:
	mov.b32 	%r2335, 450;
	// begin inline asm
	nanosleep.u32 %r2335;
	// end inline asm
$L__BB13_322:
	mul.wide.u32 	%rd645, %r2287, 8;
	xor.b64  	%rd646, %rd645, -8;
	add.s64 	%rd647, %rd84, %rd646;
	add.s64 	%rd644, %rd647, 256;
	// begin inline asm
	ld.relaxed.gpu.v2.u32 {%r2766, %r2762}, [%rd644];
	// end inline asm
	mov.u32 	%r2441, %nctaid.x;
$L__BB13_323:
	setp.eq.s32 	%p1018, %r2766, 99;
	mov.b32 	%r2339, -1;
	vote.sync.any.pred 	%p1019, %p1018, %r2339;
	not.pred 	%p1020, %p1019;
	@%p1020 bra 	$L__BB13_328;
	setp.gt.u32 	%p1045, %r2441, 499;
	@%p1045 bra 	$L__BB13_326;
	membar.cta;
	bra.uni 	$L__BB13_327;
$L__BB13_326:
	mov.b32 	%r2442, 350;
	// begin inline asm
	nanosleep.u32 %r2442;
	// end inline asm
$L__BB13_327:
	// begin inline asm
	ld.relaxed.gpu.v2.u32 {%r2766, %r2762}, [%rd644];
	// end inline asm
	bra.uni 	$L__BB13_323;
$L__BB13_328:
	setp.eq.s32 	%p1021, %r2766, 101;
	mov.b32 	%r2366, -1;
	vote.sync.ballot.b32 	%r2367, %p1021, %r2366;
	// begin inline asm
	mov.u32 %r2341, %lanemask_ge;
	// end inline asm
	and.b32  	%r2368, %r2367, %r2341;
	or.b32  	%r2369, %r2368, -2147483648;
	add.s32 	%r2370, %r2369, -1;
	not.b32 	%r2371, %r2369;
	and.b32  	%r2372, %r2371, %r2370;
	popc.b32 	%r2345, %r2372;
	mov.b32 	%r2344, 1;
	// begin inline asm
	shfl.sync.down.b32 %r2342, %r2762, %r2344, %r2345, %r2366;
	// end inline asm
	setp.lt.s32 	%p1023, %r2247, %r2345;
	selp.b32 	%r2373, %r2342, 0, %p1023;
	add.s32 	%r2348, %r2373, %r2762;
	mov.b32 	%r2349, 2;
	// begin inline asm
	shfl.sync.down.b32 %r2347, %r2348, %r2349, %r2345, %r2366;
	// end inline asm
	add.s32 	%r2374, %r2247, 2;
	setp.gt.s32 	%p1024, %r2374, %r2345;
	selp.b32 	%r2375, 0, %r2347, %p1024;
	add.s32 	%r2353, %r2348, %r2375;
	mov.b32 	%r2354, 4;
	// begin inline asm
	shfl.sync.down.b32 %r2352, %r2353, %r2354, %r2345, %r2366;
	// end inline asm
	add.s32 	%r2376, %r2247, 4;
	setp.gt.s32 	%p1025, %r2376, %r2345;
	selp.b32 	%r2377, 0, %r2352, %p1025;
	add.s32 	%r2358, %r2353, %r2377;
	mov.b32 	%r2359, 8;
	// begin inline asm
	shfl.sync.down.b32 %r2357, %r2358, %r2359, %r2345, %r2366;
	// end inline asm
	add.s32 	%r2378, %r2247, 8;
	setp.gt.s32 	%p1026, %r2378, %r2345;
	selp.b32 	%r2379, 0, %r2357, %p1026;
	add.s32 	%r2363, %r2358, %r2379;
	mov.b32 	%r2364, 16;
	// begin inline asm
	shfl.sync.down.b32 %r2362, %r2363, %r2364, %r2345, %r2366;
	// end inline asm
	add.s32 	%r2380, %r2247, 16;
	setp.gt.s32 	%p1027, %r2380, %r2345;
	selp.b32 	%r2381, 0, %r2362, %p1027;
	add.s32 	%r2764, %r2363, %r2381;
	mov.u32 	%r2382, %tid.x;
	not.b32 	%r2383, %r2382;
	mov.u32 	%r2384, %ctaid.x;
	add.s32 	%r2765, %r2384, %r2383;
	add.s64 	%rd85, %rd2, 256;
$L__BB13_329:
	setp.ne.s32 	%p1028, %r2766, 101;
	mov.b32 	%r2385, -1;
	vote.sync.all.pred 	%p1029, %p1028, %r2385;
	not.pred 	%p1030, %p1029;
	@%p1030 bra 	$L__BB13_337;
	mul.wide.s32 	%rd650, %r2765, 8;
	add.s64 	%rd651, %rd85, %rd650;
	add.s64 	%rd649, %rd651, -256;
	// begin inline asm
	ld.relaxed.gpu.v2.u32 {%r2766, %r2767}, [%rd649];
	// end inline asm
$L__BB13_331:
	setp.eq.s32 	%p1034, %r2766, 99;
	mov.b32 	%r2394, -1;
	vote.sync.any.pred 	%p1035, %p1034, %r2394;
	not.pred 	%p1036, %p1035;
	@%p1036 bra 	$L__BB13_336;
	mov.u32 	%r2437, %nctaid.x;
	setp.gt.u32 	%p1044, %r2437, 499;
	@%p1044 bra 	$L__BB13_334;
	membar.cta;
	bra.uni 	$L__BB13_335;
$L__BB13_334:
	mov.b32 	%r2438, 350;
	// begin inline asm
	nanosleep.u32 %r2438;
	// end inline asm
$L__BB13_335:
	// begin inline asm
	ld.relaxed.gpu.v2.u32 {%r2766, %r2767}, [%rd649];
	// end inline asm
	bra.uni 	$L__BB13_331;
$L__BB13_336:
	setp.eq.s32 	%p1037, %r2766, 101;
	mov.b32 	%r2420, -1;
	vote.sync.ballot.b32 	%r2421, %p1037, %r2420;
	and.b32  	%r2422, %r2421, %r2341;
	or.b32  	%r2423, %r2422, -2147483648;
	add.s32 	%r2424, %r2423, -1;
	not.b32 	%r2425, %r2423;
	and.b32  	%r2426, %r2425, %r2424;
	popc.b32 	%r2399, %r2426;
	mov.b32 	%r2398, 1;
	// begin inline asm
	shfl.sync.down.b32 %r2396, %r2767, %r2398, %r2399, %r2420;
	// end inline asm
	setp.lt.s32 	%p1039, %r2247, %r2399;
	selp.b32 	%r2427, %r2396, 0, %p1039;
	add.s32 	%r2402, %r2427, %r2767;
	mov.b32 	%r2403, 2;
	// begin inline asm
	shfl.sync.down.b32 %r2401, %r2402, %r2403, %r2399, %r2420;
	// end inline asm
	add.s32 	%r2428, %r2247, 2;
	setp.gt.s32 	%p1040, %r2428, %r2399;
	selp.b32 	%r2429, 0, %r2401, %p1040;
	add.s32 	%r2407, %r2402, %r2429;
	mov.b32 	%r2408, 4;
	// begin inline asm
	shfl.sync.down.b32 %r2406, %r2407, %r2408, %r2399, %r2420;
	// end inline asm
	add.s32 	%r2430, %r2247, 4;
	setp.gt.s32 	%p1041, %r2430, %r2399;
	selp.b32 	%r2431, 0, %r2406, %p1041;
	add.s32 	%r2412, %r2407, %r2431;
	mov.b32 	%r2413, 8;
	// begin inline asm
	shfl.sync.down.b32 %r2411, %r2412, %r2413, %r2399, %r2420;
	// end inline asm
	add.s32 	%r2432, %r2247, 8;
	setp.gt.s32 	%p1042, %r2432, %r2399;
	selp.b32 	%r2433, 0, %r2411, %p1042;
	add.s32 	%r2417, %r2412, %r2433;
	mov.b32 	%r2418, 16;
	// begin inline asm
	shfl.sync.down.b32 %r2416, %r2417, %r2418, %r2399, %r2420;
	// end inline asm
	add.s32 	%r2434, %r2247, 16;
	setp.gt.s32 	%p1043, %r2434, %r2399;
	selp.b32 	%r2435, 0, %r2416, %p1043;
	add.s32 	%r2436, %r2435, %r2764;
	add.s32 	%r2764, %r2436, %r2417;
	add.s32 	%r2765, %r2765, -32;
	bra.uni 	$L__BB13_329;
$L__BB13_337:
	mov.u32 	%r2387, %tid.x;
	setp.ne.s32 	%p1031, %r2387, 0;
	@%p1031 bra 	$L__BB13_339;
	add.s32 	%r2389, %r2764, %r442;
	add.s64 	%rd648, %rd84, 256;
	mov.b32 	%r2388, 101;
	// begin inline asm
	st.relaxed.gpu.v2.u32 [%rd648], {%r2388, %r2389};
	// end inline asm
	st.shared.u32 	[_ZN6thrust24THRUST_300001_SM_1000_NS8cuda_cub4core6detail5shmemE+100], %r2764;
	st.shared.u32 	[_ZN6thrust24THRUST_300001_SM_1000_NS8cuda_cub4core6detail5shmemE+104], %r2389;
$L__BB13_339:
	setp.ne.s32 	%p1032, %r2247, 0;
	mov.u32 	%r2768, %r444;
	@%p1032 bra 	$L__BB13_341;
	st.shared.u32 	[_ZN6thrust24THRUST_300001_SM_1000_NS8cuda_cub4core6detail5shmemE+80], %r2764;
	mov.u32 	%r2768, %r2764;
$L__BB13_341:
	mov.u32 	%r2390, %tid.x;
	setp.eq.s32 	%p1033, %r2390, 0;
	bar.sync 	0;
	@%p1033 bra 	$L__BB13_343;
	ld.shared.u32 	%r2391, [_ZN6thrust24THRUST_300001_SM_1000_NS8cuda_cub4core6detail5shmemE+80];
	add.s32 	%r2768, %r2391, %r2768;
$L__BB13_343:
	ld.shared.u32 	%r2770, [_ZN6thrust24THRUST_300001_SM_1000_NS8cuda_cub4core6detail5shmemE+108];
	ld.shared.u32 	%r2772, [_ZN6thrust24THRUST_300001_SM_1000_NS8cuda_cub4core6detail5shmemE+100];
$L__BB13_344:
	bar.sync 	0;
	sub.s32 	%r2774, %r2768, %r2772;
	not.pred 	%p1064, %p7;
	@%p1064 bra 	$L__BB13_346;
	add.s32 	%r478, %r2774, 1;
	shl.b32 	%r2533, %r2774, 2;
	mov.u32 	%r2534, _ZN6thrust24THRUST_300001_SM_1000_NS8cuda_cub4core6detail5shmemE;
	add.s32 	%r2535, %r2534, %r2533;
	st.shared.u32 	[%r2535+2048], %r207;
	mov.u32 	%r2774, %r478;
$L__BB13_346:
	not.pred 	%p1065, %p14;
	@%p1065 bra 	$L__BB13_348;
	add.s32 	%r480, %r2774, 1;
	shl.b32 	%r2536, %r2774, 2;
	mov.u32 	%r2537, _ZN6thrust24THRUST_300001_SM_1000_NS8cuda_cub4core6detail5shmemE;
	add.s32 	%r2538, %r2537, %r2536;
	st.shared.u32 	[%r2538+2048], %r2689;
	mov.u32 	%r2774, %r480;
$L__BB13_348:
	not.pred 	%p1066, %p21;
	@%p1066 bra 	$L__BB13_350;
	add.s32 	%r482, %r2774, 1;
	shl.b32 	%r2539, %r2774, 2;
	mov.u32 	%r2540, _ZN6thrust24THRUST_300001_SM_1000_NS8cuda_cub4core6detail5shmemE;
	add.s32 	%r2541, %r2540, %r2539;
	st.shared.u32 	[%r2541+2048], %r2693;
	mov.u32 	%r2774, %r482;
$L__BB13_350:
	not.pred 	%p1067, %p28;
	@%p1067 bra 	$L__BB13_352;
	add.s32 	%r484, %r2774, 1;
	shl.b32 	%r2542, %r2774, 2;
	mov.u32 	%r2543, _ZN6thrust24THRUST_300001_SM_1000_NS8cuda_cub4core6detail5shmemE;
	add.s32 	%r2544, %r2543, %r2542;
	st.shared.u32 	[%r2544+2048], %r2697;
	mov.u32 	%r2774, %r484;
$L__BB13_352:
	not.pred 	%p1068, %p35;
	@%p1068 bra 	$L__BB13_354;
	add.s32 	%r486, %r2774, 1;
	shl.b32 	%r2545, %r2774, 2;
	mov.u32 	%r2546, _ZN6thrust24THRUST_300001_SM_1000_NS8cuda_cub4core6detail5shmemE;
	add.s32 	%r2547, %r2546, %r2545;
	st.shared.u32 	[%r2547+2048], %r2701;
	mov.u32 	%r2774, %r486;
$L__BB13_354:
	and.b32  	%r2548, %r284, 32;
	setp.eq.s32 	%p1069, %r2548, 0;
	@%p1069 bra 	$L__BB13_356;
	add.s32 	%r488, %r2774, 1;
	shl.b32 	%r2549, %r2774, 2;
	mov.u32 	%r2550, _ZN6thrust24THRUST_300001_SM_1000_NS8cuda_cub4core6detail5shmemE;
	add.s32 	%r2551, %r2550, %r2549;
	st.shared.u32 	[%r2551+2048], %r2705;
	mov.u32 	%r2774, %r488;
$L__BB13_356:
	and.b32  	%r2552, %r284, 64;
	setp.eq.s32 	%p1070, %r2552, 0;
	@%p1070 bra 	$L__BB13_358;
	add.s32 	%r490, %r2774, 1;
	shl.b32 	%r2553, %r2774, 2;
	mov.u32 	%r2554, _ZN6thrust24THRUST_300001_SM_1000_NS8cuda_cub4core6detail5shmemE;
	add.s32 	%r2555, %r2554, %r2553;
	st.shared.u32 	[%r2555+2048], %r2709;
	mov.u32 	%r2774, %r490;
$L__BB13_358:
	and.b32  	%r2556, %r309, 128;
	setp.eq.s32 	%p1071, %r2556, 0;
	@%p1071 bra 	$L__BB13_360;
	add.s32 	%r492, %r2774, 1;
	shl.b32 	%r2557, %r2774, 2;
	mov.u32 	%r2558, _ZN6thrust24THRUST_300001_SM_1000_NS8cuda_cub4core6detail5shmemE;
	add.s32 	%r2559, %r2558, %r2557;
	st.shared.u32 	[%r2559+2048], %r2713;
	mov.u32 	%r2774, %r492;
$L__BB13_360:
	and.b32  	%r2560, %r309, 256;
	setp.eq.s32 	%p1072, %r2560, 0;
	@%p1072 bra 	$L__BB13_362;
	add.s32 	%r494, %r2774, 1;
	shl.b32 	%r2561, %r2774, 2;
	mov.u32 	%r2562, _ZN6thrust24THRUST_300001_SM_1000_NS8cuda_cub4core6detail5shmemE;
	add.s32 	%r2563, %r2562, %r2561;
	st.shared.u32 	[%r2563+2048], %r2717;
	mov.u32 	%r2774, %r494;
$L__BB13_362:
	and.b32  	%r2564, %r334, 512;
	setp.eq.s32 	%p1073, %r2564, 0;
	@%p1073 bra 	$L__BB13_364;
	add.s32 	%r496, %r2774, 1;
	shl.b32 	%r2565, %r2774, 2;
	mov.u32 	%r2566, _ZN6thrust24THRUST_300001_SM_1000_NS8cuda_cub4core6detail5shmemE;
	add.s32 	%r2567, %r2566, %r2565;
	st.shared.u32 	[%r2567+2048], %r2721;
	mov.u32 	%r2774, %r496;
$L__BB13_364:
	and.b32  	%r2568, %r334, 1024;
	setp.eq.s32 	%p1074, %r2568, 0;
	@%p1074 bra 	$L__BB13_366;
	add.s32 	%r498, %r2774, 1;
	shl.b32 	%r2569, %r2774, 2;
	mov.u32 	%r2570, _ZN6thrust24THRUST_300001_SM_1000_NS8cuda_cub4core6detail5shmemE;
	add.s32 	%r2571, %r2570, %r2569;
	st.shared.u32 	[%r2571+2048], %r2725;
	mov.u32 	%r2774, %r498;
$L__BB13_366:
	and.b32  	%r2572, %r359, 2048;
	setp.eq.s32 	%p1075, %r2572, 0;
	@%p1075 bra 	$L__BB13_368;
	add.s32 	%r500, %r2774, 1;
	shl.b32 	%r2573, %r2774, 2;
	mov.u32 	%r2574, _ZN6thrust24THRUST_300001_SM_1000_NS8cuda_cub4core6detail5shmemE;
	add.s32 	%r2575, %r2574, %r2573;
	st.shared.u32 	[%r2575+2048], %r2729;
	mov.u32 	%r2774, %r500;
$L__BB13_368:
	and.b32  	%r2576, %r359, 4096;
	setp.eq.s32 	%p1076, %r2576, 0;
	@%p1076 bra 	$L__BB13_370;
	add.s32 	%r502, %r2774, 1;
	shl.b32 	%r2577, %r2774, 2;
	mov.u32 	%r2578, _ZN6thrust24THRUST_300001_SM_1000_NS8cuda_cub4core6detail5shmemE;
	add.s32 	%r2579, %r2578, %r2577;
	st.shared.u32 	[%r2579+2048], %r2733;
	mov.u32 	%r2774, %r502;
$L__BB13_370:
	and.b32  	%r2580, %r384, 8192;
	setp.eq.s32 	%p1077, %r2580, 0;
	@%p1077 bra 	$L__BB13_372;
	add.s32 	%r504, %r2774, 1;
	shl.b32 	%r2581, %r2774, 2;
	mov.u32 	%r2582, _ZN6thrust24THRUST_300001_SM_1000_NS8cuda_cub4core6detail5shmemE;
	add.s32 	%r2583, %r2582, %r2581;
	st.shared.u32 	[%r2583+2048], %r2737;
	mov.u32 	%r2774, %r504;
$L__BB13_372:
	and.b32  	%r2584, %r384, 16384;
	setp.eq.s32 	%p1078, %r2584, 0;
	@%p1078 bra 	$L__BB13_374;
	add.s32 	%r506, %r2774, 1;
	shl.b32 	%r2585, %r2774, 2;
	mov.u32 	%r2586, _ZN6thrust24THRUST_300001_SM_1000_NS8cuda_cub4core6detail5shmemE;
	add.s32 	%r2587, %r2586, %r2585;
	st.shared.u32 	[%r2587+2048], %r2741;
	mov.u32 	%r2774, %r506;
$L__BB13_374:
	and.b32  	%r2588, %r409, 32768;
	setp.eq.s32 	%p1079, %r2588, 0;
	@%p1079 bra 	$L__BB13_376;
	add.s32 	%r508, %r2774, 1;
	shl.b32 	%r2589, %r2774, 2;
	mov.u32 	%r2590, _ZN6thrust24THRUST_300001_SM_1000_NS8cuda_cub4core6detail5shmemE;
	add.s32 	%r2591, %r2590, %r2589;
	st.shared.u32 	[%r2591+2048], %r2745;
	mov.u32 	%r2774, %r508;
$L__BB13_376:
	and.b32  	%r2592, %r409, 65536;
	setp.eq.s32 	%p1080, %r2592, 0;
	@%p1080 bra 	$L__BB13_378;
	add.s32 	%r510, %r2774, 1;
	shl.b32 	%r2593, %r2774, 2;
	mov.u32 	%r2594, _ZN6thrust24THRUST_300001_SM_1000_NS8cuda_cub4core6detail5shmemE;
	add.s32 	%r2595, %r2594, %r2593;
	st.shared.u32 	[%r2595+2048], %r2749;
	mov.u32 	%r2774, %r510;
$L__BB13_378:
	and.b32  	%r2596, %r433, 131072;
	setp.eq.s32 	%p1081, %r2596, 0;
	@%p1081 bra 	$L__BB13_380;
	add.s32 	%r512, %r2774, 1;
	shl.b32 	%r2597, %r2774, 2;
	mov.u32 	%r2598, _ZN6thrust24THRUST_300001_SM_1000_NS8cuda_cub4core6detail5shmemE;
	add.s32 	%r2599, %r2598, %r2597;
	st.shared.u32 	[%r2599+2048], %r2753;
	mov.u32 	%r2774, %r512;
$L__BB13_380:
	and.b32  	%r2600, %r433, 262144;
	setp.eq.s32 	%p1082, %r2600, 0;
	@%p1082 bra 	$L__BB13_382;
	shl.b32 	%r2601, %r2774, 2;
	mov.u32 	%r2602, _ZN6thrust24THRUST_300001_SM_1000_NS8cuda_cub4core6detail5shmemE;
	add.s32 	%r2603, %r2602, %r2601;
	st.shared.u32 	[%r2603+2048], %r2757;
$L__BB13_382:
	bar.sync 	0;
	mov.u32 	%r2797, %tid.x;
	setp.ge.s32 	%p1083, %r2797, %r2770;
	@%p1083 bra 	$L__BB13_796;
	not.b32 	%r2604, %r2797;
	add.s32 	%r515, %r2770, %r2604;
	and.b32  	%r2605, %r515, 1536;
	setp.eq.s32 	%p1084, %r2605, 1536;
	@%p1084 bra 	$L__BB13_386;
	shr.u32 	%r2606, %r515, 9;
	add.s32 	%r2607, %r2606, 1;
	and.b32  	%r2608, %r2607, 3;
	add.s32 	%r2793, %r2797, %r2772;
	shl.b32 	%r2609, %r2797, 2;
	mov.u32 	%r2610, _ZN6thrust24THRUST_300001_SM_1000_NS8cuda_cub4core6detail5shmemE;
	add.s32 	%r2611, %r2609, %r2610;
	add.s32 	%r2792, %r2611, 2048;
	neg.s32 	%r2791, %r2608;
	shl.b32 	%r2612, %r2607, 9;
	and.b32  	%r2613, %r2612, 1536;
	add.s32 	%r2797, %r2797, %r2613;
$L__BB13_385:
	.pragma "nounroll";
	mul.wide.s32 	%rd660, %r2793, 4;
	add.s64 	%rd661, %rd5, %rd660;
	ld.shared.u32 	%r2614, [%r2792];
	st.global.u32 	[%rd661], %r2614;
	add.s32 	%r2793, %r2793, 512;
	add.s32 	%r2792, %r2792, 2048;
	add.s32 	%r2791, %r2791, 1;
	setp.ne.s32 	%p1085, %r2791, 0;
	@%p1085 bra 	$L__BB13_385;
$L__BB13_386:
	setp.lt.u32 	%p1086, %r515, 1536;
	@%p1086 bra 	$L__BB13_796;
	add.s64 	%rd86, %rd5, 4096;
	add.s32 	%r2796, %r2772, %r2797;
	shl.b32 	%r2615, %r2797, 2;
	mov.u32 	%r2616, _ZN6thrust24THRUST_300001_SM_1000_NS8cuda_cub4core6detail5shmemE;
	add.s32 	%r2617, %r2615, %r2616;
	add.s32 	%r2795, %r2617, 8192;
$L__BB13_388:
	mul.wide.s32 	%rd662, %r2796, 4;
	add.s64 	%rd663, %rd86, %rd662;
	ld.shared.u32 	%r2618, [%r2795+-6144];
	st.global.u32 	[%rd663+-4096], %r2618;
	ld.shared.u32 	%r2619, [%r2795+-4096];
	st.global.u32 	[%rd663+-2048], %r2619;
	ld.shared.u32 	%r2620, [%r2795+-2048];
	st.global.u32 	[%rd663], %r2620;
	ld.shared.u32 	%r2621, [%r2795];
	st.global.u32 	[%rd663+2048], %r2621;
	add.s32 	%r2797, %r2797, 2048;
	add.s32 	%r2796, %r2796, 2048;
	add.s32 	%r2795, %r2795, 8192;
	setp.lt.s32 	%p1087, %r2797, %r2770;
	@%p1087 bra 	$L__BB13_388;
	bra.uni 	$L__BB13_796;
$L__BB13_389:
	mul.wide.u32 	%rd173, %r1, 8;
	add.s64 	%rd174, %rd1, %rd173;
	ld.global.u32 	%r1088, [%rd174];
	ld.global.u32 	%r1089, [%rd174+4];
	ld.global.u32 	%r1090, [%rd174+8];
	ld.global.u32 	%r1091, [%rd174+12];
	sub.s32 	%r535, %r1090, %r1088;
	sub.s32 	%r1092, %r1091, %r1089;
	cvt.s64.s32 	%rd175, %r1088;
	cvt.s64.s32 	%rd87, %r1089;
	mov.u32 	%r537, %tid.x;
	add.s32 	%r538, %r1092, %r535;
	setp.ge.s32 	%p232, %r537, %r538;
	cvt.u64.u32 	%rd88, %r537;
	add.s64 	%rd176, %rd88, %rd175;
	shl.b64 	%rd177, %rd176, 2;
	add.s64 	%rd89, %rd3, %rd177;
	@%p232 bra 	$L__BB13_393;
	setp.ge.s32 	%p233, %r537, %r535;
	@%p233 bra 	$L__BB13_392;
	ld.global.u32 	%r2798, [%rd89];
	bra.uni 	$L__BB13_393;
$L__BB13_392:
	sub.s32 	%r1093, %r537, %r535;
	cvt.s64.s32 	%rd178, %r1093;
	add.s64 	%rd179, %rd178, %rd87;
	shl.b64 	%rd180, %rd179, 2;
	add.s64 	%rd181, %rd4, %rd180;
	ld.global.u32 	%r2798, [%rd181];
$L__BB13_393:
	add.s32 	%r542, %r537, 512;
	setp.ge.s32 	%p234, %r542, %r538;
	cvt.s64.s32 	%rd182, %r535;
	sub.s64 	%rd183, %rd88, %rd182;
	add.s64 	%rd184, %rd183, %rd87;
	shl.b64 	%rd185, %rd184, 2;
	add.s64 	%rd90, %rd4, %rd185;
	@%p234 bra 	$L__BB13_397;
	setp.lt.s32 	%p235, %r542, %r535;
	@%p235 bra 	$L__BB13_396;
	ld.global.u32 	%r2799, [%rd90+2048];
	bra.uni 	$L__BB13_397;
$L__BB13_396:
	ld.global.u32 	%r2799, [%rd89+2048];
$L__BB13_397:
	or.b32  	%r546, %r537, 1024;
	setp.ge.s32 	%p236, %r546, %r538;
	@%p236 bra 	$L__BB13_401;
	setp.lt.s32 	%p237, %r546, %r535;
	@%p237 bra 	$L__BB13_400;
	ld.global.u32 	%r2800, [%rd90+4096];
	bra.uni 	$L__BB13_401;
$L__BB13_400:
	ld.global.u32 	%r2800, [%rd89+4096];
$L__BB13_401:
	add.s32 	%r550, %r537, 1536;
	setp.ge.s32 	%p238, %r550, %r538;
	@%p238 bra 	$L__BB13_405;
	setp.lt.s32 	%p239, %r550, %r535;
	@%p239 bra 	$L__BB13_404;
	ld.global.u32 	%r2801, [%rd90+6144];
	bra.uni 	$L__BB13_405;
$L__BB13_404:
	ld.global.u32 	%r2801, [%rd89+6144];
$L__BB13_405:
	or.b32  	%r554, %r537, 2048;
	setp.ge.s32 	%p240, %r554, %r538;
	@%p240 bra 	$L__BB13_409;
	setp.lt.s32 	%p241, %r554, %r535;
	@%p241 bra 	$L__BB13_408;
	ld.global.u32 	%r2802, [%rd90+8192];
	bra.uni 	$L__BB13_409;
$L__BB13_408:
	ld.global.u32 	%r2802, [%rd89+8192];
$L__BB13_409:
	add.s32 	%r558, %r537, 2560;
	setp.ge.s32 	%p242, %r558, %r538;
	@%p242 bra 	$L__BB13_413;
	setp.lt.s32 	%p243, %r558, %r535;
	@%p243 bra 	$L__BB13_412;
	ld.global.u32 	%r2803, [%rd90+10240];
	bra.uni 	$L__BB13_413;
$L__BB13_412:
	ld.global.u32 	%r2803, [%rd89+10240];
$L__BB13_413:
	or.b32  	%r562, %r537, 3072;
	setp.ge.s32 	%p244, %r562, %r538;
	@%p244 bra 	$L__BB13_417;
	setp.lt.s32 	%p245, %r562, %r535;
	@%p245 bra 	$L__BB13_416;
	ld.global.u32 	%r2804, [%rd90+12288];
	bra.uni 	$L__BB13_417;
$L__BB13_416:
	ld.global.u32 	%r2804, [%rd89+12288];
$L__BB13_417:
	add.s32 	%r566, %r537, 3584;
	setp.ge.s32 	%p246, %r566, %r538;
	@%p246 bra 	$L__BB13_421;
	setp.lt.s32 	%p247, %r566, %r535;
	@%p247 bra 	$L__BB13_420;
	ld.global.u32 	%r2805, [%rd90+14336];
	bra.uni 	$L__BB13_421;
$L__BB13_420:
	ld.global.u32 	%r2805, [%rd89+14336];
$L__BB13_421:
	or.b32  	%r570, %r537, 4096;
	setp.ge.s32 	%p248, %r570, %r538;
	@%p248 bra 	$L__BB13_425;
	setp.lt.s32 	%p249, %r570, %r535;
	@%p249 bra 	$L__BB13_424;
	ld.global.u32 	%r2806, [%rd90+16384];
	bra.uni 	$L__BB13_425;
$L__BB13_424:
	ld.global.u32 	%r2806, [%rd89+16384];
$L__BB13_425:
	add.s32 	%r574, %r537, 4608;
	setp.ge.s32 	%p250, %r574, %r538;
	@%p250 bra 	$L__BB13_429;
	setp.lt.s32 	%p251, %r574, %r535;
	@%p251 bra 	$L__BB13_428;
	ld.global.u32 	%r2807, [%rd90+18432];
	bra.uni 	$L__BB13_429;
$L__BB13_428:
	ld.global.u32 	%r2807, [%rd89+18432];
$L__BB13_429:
	or.b32  	%r578, %r537, 5120;
	setp.ge.s32 	%p252, %r578, %r538;
	@%p252 bra 	$L__BB13_433;
	setp.lt.s32 	%p253, %r578, %r535;
	@%p253 bra 	$L__BB13_432;
	ld.global.u32 	%r2808, [%rd90+20480];
	bra.uni 	$L__BB13_433;
$L__BB13_432:
	ld.global.u32 	%r2808, [%rd89+20480];
$L__BB13_433:
	add.s32 	%r582, %r537, 5632;
	setp.ge.s32 	%p254, %r582, %r538;
	@%p254 bra 	$L__BB13_437;
	setp.lt.s32 	%p255, %r582, %r535;
	@%p255 bra 	$L__BB13_436;
	ld.global.u32 	%r2809, [%rd90+22528];
	bra.uni 	$L__BB13_437;
$L__BB13_436:
	ld.global.u32 	%r2809, [%rd89+22528];
$L__BB13_437:
	or.b32  	%r586, %r537, 6144;
	setp.ge.s32 	%p256, %r586, %r538;
	@%p256 bra 	$L__BB13_441;
	setp.lt.s32 	%p257, %r586, %r535;
	@%p257 bra 	$L__BB13_440;
	ld.global.u32 	%r2810, [%rd90+24576];
	bra.uni 	$L__BB13_441;
$L__BB13_440:
	ld.global.u32 	%r2810, [%rd89+24576];
$L__BB13_441:
	add.s32 	%r590, %r537, 6656;
	setp.ge.s32 	%p258, %r590, %r538;
	@%p258 bra 	$L__BB13_445;
	setp.lt.s32 	%p259, %r590, %r535;
	@%p259 bra 	$L__BB13_444;
	ld.global.u32 	%r2811, [%rd90+26624];
	bra.uni 	$L__BB13_445;
$L__BB13_444:
	ld.global.u32 	%r2811, [%rd89+26624];
$L__BB13_445:
	or.b32  	%r594, %r537, 7168;
	setp.ge.s32 	%p260, %r594, %r538;
	@%p260 bra 	$L__BB13_449;
	setp.lt.s32 	%p261, %r594, %r535;
	@%p261 bra 	$L__BB13_448;
	ld.global.u32 	%r2812, [%rd90+28672];
	bra.uni 	$L__BB13_449;
$L__BB13_448:
	ld.global.u32 	%r2812, [%rd89+28672];
$L__BB13_449:
	add.s32 	%r598, %r537, 7680;
	setp.ge.s32 	%p262, %r598, %r538;
	@%p262 bra 	$L__BB13_453;
	setp.lt.s32 	%p263, %r598, %r535;
	@%p263 bra 	$L__BB13_452;
	ld.global.u32 	%r2813, [%rd90+30720];
	bra.uni 	$L__BB13_453;
$L__BB13_452:
	ld.global.u32 	%r2813, [%rd89+30720];
$L__BB13_453:
	or.b32  	%r602, %r537, 8192;
	setp.ge.s32 	%p264, %r602, %r538;
	@%p264 bra 	$L__BB13_457;
	setp.lt.s32 	%p265, %r602, %r535;
	@%p265 bra 	$L__BB13_456;
	ld.global.u32 	%r2814, [%rd90+32768];
	bra.uni 	$L__BB13_457;
$L__BB13_456:
	ld.global.u32 	%r2814, [%rd89+32768];
$L__BB13_457:
	add.s32 	%r606, %r537, 8704;
	setp.ge.s32 	%p266, %r606, %r538;
	@%p266 bra 	$L__BB13_461;
	setp.lt.s32 	%p267, %r606, %r535;
	@%p267 bra 	$L__BB13_460;
	ld.global.u32 	%r2815, [%rd90+34816];
	bra.uni 	$L__BB13_461;
$L__BB13_460:
	ld.global.u32 	%r2815, [%rd89+34816];
$L__BB13_461:
	or.b32  	%r610, %r537, 9216;
	setp.ge.s32 	%p268, %r610, %r538;
	@%p268 bra 	$L__BB13_465;
	setp.lt.s32 	%p269, %r610, %r535;
	@%p269 bra 	$L__BB13_464;
	ld.global.u32 	%r2816, [%rd90+36864];
	bra.uni 	$L__BB13_465;
$L__BB13_464:
	ld.global.u32 	%r2816, [%rd89+36864];
$L__BB13_465:
	mov.u32 	%r1112, _ZN6thrust24THRUST_300001_SM_1000_NS8cuda_cub4core6detail5shmemE;
	add.s32 	%r1113, %r1112, 2048;
	shl.b32 	%r1115, %r537, 2;
	add.s32 	%r614, %r1113, %r1115;
	st.shared.u32 	[%r614], %r2798;
	st.shared.u32 	[%r614+2048], %r2799;
	st.shared.u32 	[%r614+4096], %r2800;
	st.shared.u32 	[%r614+6144], %r2801;
	st.shared.u32 	[%r614+8192], %r2802;
	st.shared.u32 	[%r614+10240], %r2803;
	st.shared.u32 	[%r614+12288], %r2804;
	st.shared.u32 	[%r614+14336], %r2805;
	st.shared.u32 	[%r614+16384], %r2806;
	st.shared.u32 	[%r614+18432], %r2807;
	st.shared.u32 	[%r614+20480], %r2808;
	st.shared.u32 	[%r614+22528], %r2809;
	st.shared.u32 	[%r614+24576], %r2810;
	st.shared.u32 	[%r614+26624], %r2811;
	st.shared.u32 	[%r614+28672], %r2812;
	st.shared.u32 	[%r614+30720], %r2813;
	st.shared.u32 	[%r614+32768], %r2814;
	st.shared.u32 	[%r614+34816], %r2815;
	st.shared.u32 	[%r614+36864], %r2816;
	bar.sync 	0;
	mul.lo.s32 	%r1116, %r537, 19;
	min.s32 	%r615, %r538, %r1116;
	shl.b32 	%r1117, %r535, 2;
	add.s32 	%r616, %r1113, %r1117;
	sub.s32 	%r1118, %r615, %r1092;
	max.s32 	%r2821, %r1118, 0;
	min.s32 	%r2818, %r535, %r615;
	setp.ge.s32 	%p270, %r2821, %r2818;
	@%p270 bra 	$L__BB13_469;
$L__BB13_466:
	add.s32 	%r1119, %r2821, %r2818;
	shr.s32 	%r621, %r1119, 1;
	shl.b32 	%r1120, %r621, 2;
	add.s32 	%r1122, %r1112, %r1120;
	ld.shared.u32 	%r1123, [%r1122+2048];
	not.b32 	%r1124, %r621;
	add.s32 	%r1125, %r615, %r1124;
	shl.b32 	%r1126, %r1125, 2;
	add.s32 	%r1127, %r616, %r1126;
	ld.shared.u32 	%r1128, [%r1127];
	mul.wide.s32 	%rd186, %r1128, 4;
	add.s64 	%rd91, %rd6, %rd186;
	ld.global.u32 	%r2820, [%rd91];
	mul.wide.s32 	%rd187, %r1123, 4;
	add.s64 	%rd92, %rd7, %rd187;
	ld.global.u32 	%r2819, [%rd92];
	setp.ne.s32 	%p271, %r2820, %r2819;
	@%p271 bra 	$L__BB13_468;
	ld.global.u32 	%r2820, [%rd91+4];
	ld.global.u32 	%r2819, [%rd92+4];
$L__BB13_468:
	setp.gt.s32 	%p272, %r2820, %r2819;
	add.s32 	%r1129, %r621, 1;
	selp.b32 	%r2821, %r2821, %r1129, %p272;
	selp.b32 	%r2818, %r621, %r2818, %p272;
	setp.lt.s32 	%p273, %r2821, %r2818;
	@%p273 bra 	$L__BB13_466;
$L__BB13_469:
	sub.s32 	%r631, %r615, %r2821;
	setp.ge.s32 	%p274, %r631, %r1092;
	mov.b32 	%r2864, 0;
	@%p274 bra 	$L__BB13_512;
	shl.b32 	%r1133, %r631, 2;
	add.s32 	%r632, %r616, %r1133;
	ld.shared.u32 	%r633, [%r632];
	setp.lt.s32 	%p275, %r2821, 1;
	mul.wide.s32 	%rd188, %r633, 4;
	add.s64 	%rd93, %rd7, %rd188;
	mov.b32 	%r2829, 0;
	mov.u32 	%r2828, %r2821;
	@%p275 bra 	$L__BB13_474;
	mul.lo.s32 	%r1134, %r2821, 511;
	shr.s32 	%r634, %r1134, 9;
	shl.b32 	%r1135, %r634, 2;
	add.s32 	%r1137, %r1112, %r1135;
	ld.shared.u32 	%r1138, [%r1137+2048];
	mul.wide.s32 	%rd189, %r1138, 4;
	add.s64 	%rd94, %rd6, %rd189;
	ld.global.u32 	%r2823, [%rd94];
	ld.global.u32 	%r2822, [%rd93];
	setp.ne.s32 	%p276, %r2823, %r2822;
	@%p276 bra 	$L__BB13_473;
	ld.global.u32 	%r2823, [%rd94+4];
	ld.global.u32 	%r2822, [%rd93+4];
$L__BB13_473:
	setp.gt.s32 	%p277, %r2823, %r2822;
	add.s32 	%r1139, %r634, 1;
	selp.b32 	%r2828, %r2821, %r634, %p277;
	selp.b32 	%r2829, %r1139, 0, %p277;
$L__BB13_474:
	setp.ge.s32 	%p278, %r2829, %r2828;
	@%p278 bra 	$L__BB13_478;
	mad.lo.s32 	%r1140, %r2828, 127, %r2829;
	shr.s32 	%r645, %r1140, 7;
	shl.b32 	%r1141, %r645, 2;
	add.s32 	%r1143, %r1112, %r1141;
	ld.shared.u32 	%r1144, [%r1143+2048];
	mul.wide.s32 	%rd190, %r1144, 4;
	add.s64 	%rd95, %rd6, %rd190;
	ld.global.u32 	%r2827, [%rd95];
	ld.global.u32 	%r2826, [%rd93];
	setp.ne.s32 	%p279, %r2827, %r2826;
	@%p279 bra 	$L__BB13_477;
	ld.global.u32 	%r2827, [%rd95+4];
	ld.global.u32 	%r2826, [%rd93+4];
$L__BB13_477:
	setp.gt.s32 	%p280, %r2827, %r2826;
	add.s32 	%r1145, %r645, 1;
	selp.b32 	%r2828, %r2828, %r645, %p280;
	selp.b32 	%r2829, %r1145, %r2829, %p280;
$L__BB13_478:
	setp.ge.s32 	%p281, %r2829, %r2828;
	@%p281 bra 	$L__BB13_482;
	mad.lo.s32 	%r1146, %r2828, 31, %r2829;
	shr.s32 	%r656, %r1146, 5;
	shl.b32 	%r1147, %r656, 2;
	add.s32 	%r1149, %r1112, %r1147;
	ld.shared.u32 	%r1150, [%r1149+2048];
	mul.wide.s32 	%rd191, %r1150, 4;
	add.s64 	%rd96, %rd6, %rd191;
	ld.global.u32 	%r2831, [%rd96];
	ld.global.u32 	%r2830, [%rd93];
	setp.ne.s32 	%p282, %r2831, %r2830;
	@%p282 bra 	$L__BB13_481;
	ld.global.u32 	%r2831, [%rd96+4];
	ld.global.u32 	%r2830, [%rd93+4];
$L__BB13_481:
	setp.gt.s32 	%p283, %r2831, %r2830;
	add.s32 	%r1151, %r656, 1;
	selp.b32 	%r2828, %r2828, %r656, %p283;
	selp.b32 	%r2829, %r1151, %r2829, %p283;
$L__BB13_482:
	setp.ge.s32 	%p284, %r2829, %r2828;
	@%p284 bra 	$L__BB13_486;
	mad.lo.s32 	%r1152, %r2828, 15, %r2829;
	shr.s32 	%r668, %r1152, 4;
	shl.b32 	%r1153, %r668, 2;
	add.s32 	%r1155, %r1112, %r1153;
	ld.shared.u32 	%r1156, [%r1155+2048];
	mul.wide.s32 	%rd192, %r1156, 4;
	add.s64 	%rd97, %rd6, %rd192;
	ld.global.u32 	%r2835, [%rd97];
	ld.global.u32 	%r2834, [%rd93];
	setp.ne.s32 	%p285, %r2835, %r2834;
	@%p285 bra 	$L__BB13_485;
	ld.global.u32 	%r2835, [%rd97+4];
	ld.global.u32 	%r2834, [%rd93+4];
$L__BB13_485:
	setp.gt.s32 	%p286, %r2835, %r2834;
	add.s32 	%r1157, %r668, 1;
	selp.b32 	%r2828, %r2828, %r668, %p286;
	selp.b32 	%r2829, %r1157, %r2829, %p286;
$L__BB13_486:
	setp.ge.s32 	%p287, %r2829, %r2828;
	@%p287 bra 	$L__BB13_489;
	ld.global.u32 	%r679, [%rd93];
$L__BB13_488:
	add.s32 	%r1159, %r2829, %r2828;
	shr.s32 	%r1160, %r1159, 1;
	shl.b32 	%r1161, %r1160, 2;
	add.s32 	%r1163, %r1112, %r1161;
	ld.shared.u32 	%r1164, [%r1163+2048];
	mul.wide.s32 	%rd193, %r1164, 4;
	add.s64 	%rd194, %rd6, %rd193;
	ld.global.u32 	%r1165, [%rd194];
	setp.eq.s32 	%p288, %r1165, %r679;
	selp.b64 	%rd195, 4, 0, %p288;
	add.s64 	%rd196, %rd93, %rd195;
	add.s64 	%rd197, %rd194, %rd195;
	ld.global.u32 	%r1166, [%rd197];
	ld.global.u32 	%r1167, [%rd196];
	setp.gt.s32 	%p289, %r1166, %r1167;
	add.s32 	%r1168, %r1160, 1;
	selp.b32 	%r2828, %r2828, %r1160, %p289;
	selp.b32 	%r2829, %r1168, %r2829, %p289;
	setp.lt.s32 	%p290, %r2829, %r2828;
	@%p290 bra 	$L__BB13_488;
$L__BB13_489:
	setp.lt.s32 	%p291, %r631, 1;
	mov.b32 	%r2848, 0;
	mov.u32 	%r2847, %r631;
	@%p291 bra 	$L__BB13_493;
	mul.lo.s32 	%r1171, %r631, 511;
	shr.s32 	%r685, %r1171, 9;
	shl.b32 	%r1172, %r685, 2;
	add.s32 	%r1173, %r616, %r1172;
	ld.shared.u32 	%r1174, [%r1173];
	mul.wide.s32 	%rd198, %r1174, 4;
	add.s64 	%rd98, %rd6, %rd198;
	ld.global.u32 	%r2842, [%rd98];
	ld.global.u32 	%r2841, [%rd93];
	setp.ne.s32 	%p292, %r2842, %r2841;
	@%p292 bra 	$L__BB13_492;
	ld.global.u32 	%r2842, [%rd98+4];
	ld.global.u32 	%r2841, [%rd93+4];
$L__BB13_492:
	setp.gt.s32 	%p293, %r2842, %r2841;
	add.s32 	%r1175, %r685, 1;
	selp.b32 	%r2847, %r631, %r685, %p293;
	selp.b32 	%r2848, %r1175, 0, %p293;
$L__BB13_493:
	setp.ge.s32 	%p294, %r2848, %r2847;
	@%p294 bra 	$L__BB13_497;
	mad.lo.s32 	%r1177, %r2847, 127, %r2848;
	shr.s32 	%r696, %r1177, 7;
	shl.b32 	%r1178, %r696, 2;
	add.s32 	%r1179, %r616, %r1178;
	ld.shared.u32 	%r1180, [%r1179];
	mul.wide.s32 	%rd199, %r1180, 4;
	add.s64 	%rd99, %rd6, %rd199;
	ld.global.u32 	%r2846, [%rd99];
	ld.global.u32 	%r2845, [%rd93];
	setp.ne.s32 	%p295, %r2846, %r2845;
	@%p295 bra 	$L__BB13_496;
	ld.global.u32 	%r2846, [%rd99+4];
	ld.global.u32 	%r2845, [%rd93+4];
$L__BB13_496:
	setp.gt.s32 	%p296, %r2846, %r2845;
	add.s32 	%r1181, %r696, 1;
	selp.b32 	%r2847, %r2847, %r696, %p296;
	selp.b32 	%r2848, %r1181, %r2848, %p296;
$L__BB13_497:
	setp.ge.s32 	%p297, %r2848, %r2847;
	@%p297 bra 	$L__BB13_501;
	mad.lo.s32 	%r1182, %r2847, 31, %r2848;
	shr.s32 	%r707, %r1182, 5;
	shl.b32 	%r1183, %r707, 2;
	add.s32 	%r1184, %r616, %r1183;
	ld.shared.u32 	%r1185, [%r1184];
	mul.wide.s32 	%rd200, %r1185, 4;
	add.s64 	%rd100, %rd6, %rd200;
	ld.global.u32 	%r2850, [%rd100];
	ld.global.u32 	%r2849, [%rd93];
	setp.ne.s32 	%p298, %r2850, %r2849;
	@%p298 bra 	$L__BB13_500;
	ld.global.u32 	%r2850, [%rd100+4];
	ld.global.u32 	%r2849, [%rd93+4];
$L__BB13_500:
	setp.gt.s32 	%p299, %r2850, %r2849;
	add.s32 	%r1186, %r707, 1;
	selp.b32 	%r2847, %r2847, %r707, %p299;
	selp.b32 	%r2848, %r1186, %r2848, %p299;
$L__BB13_501:
	setp.ge.s32 	%p300, %r2848, %r2847;
	@%p300 bra 	$L__BB13_505;
	mad.lo.s32 	%r1187, %r2847, 15, %r2848;
	shr.s32 	%r719, %r1187, 4;
	shl.b32 	%r1188, %r719, 2;
	add.s32 	%r1189, %r616, %r1188;
	ld.shared.u32 	%r1190, [%r1189];
	mul.wide.s32 	%rd201, %r1190, 4;
	add.s64 	%rd101, %rd6, %rd201;
	ld.global.u32 	%r2854, [%rd101];
	ld.global.u32 	%r2853, [%rd93];
	setp.ne.s32 	%p301, %r2854, %r2853;
	@%p301 bra 	$L__BB13_504;
	ld.global.u32 	%r2854, [%rd101+4];
	ld.global.u32 	%r2853, [%rd93+4];
$L__BB13_504:
	setp.gt.s32 	%p302, %r2854, %r2853;
	add.s32 	%r1191, %r719, 1;
	selp.b32 	%r2847, %r2847, %r719, %p302;
	selp.b32 	%r2848, %r1191, %r2848, %p302;
$L__BB13_505:
	setp.ge.s32 	%p303, %r2848, %r2847;
	@%p303 bra 	$L__BB13_508;
	ld.global.u32 	%r730, [%rd93];
$L__BB13_507:
	add.s32 	%r1193, %r2848, %r2847;
	shr.s32 	%r1194, %r1193, 1;
	shl.b32 	%r1195, %r1194, 2;
	add.s32 	%r1196, %r616, %r1195;
	ld.shared.u32 	%r1197, [%r1196];
	mul.wide.s32 	%rd202, %r1197, 4;
	add.s64 	%rd203, %rd6, %rd202;
	ld.global.u32 	%r1198, [%rd203];
	setp.eq.s32 	%p304, %r1198, %r730;
	selp.b64 	%rd204, 4, 0, %p304;
	add.s64 	%rd205, %rd93, %rd204;
	add.s64 	%rd206, %rd203, %rd204;
	ld.global.u32 	%r1199, [%rd206];
	ld.global.u32 	%r1200, [%rd205];
	setp.gt.s32 	%p305, %r1199, %r1200;
	add.s32 	%r1201, %r1194, 1;
	selp.b32 	%r2847, %r2847, %r1194, %p305;
	selp.b32 	%r2848, %r1201, %r2848, %p305;
	setp.lt.s32 	%p306, %r2848, %r2847;
	@%p306 bra 	$L__BB13_507;
$L__BB13_508:
	sub.s32 	%r1204, %r2821, %r2829;
	sub.s32 	%r736, %r631, %r2848;
	add.s32 	%r737, %r736, %r1204;
	shr.s32 	%r1205, %r737, 1;
	max.s32 	%r738, %r1205, %r736;
	add.s32 	%r1207, %r2848, %r738;
	add.s32 	%r1208, %r1207, 1;
	min.s32 	%r1209, %r1208, %r1092;
	sub.s32 	%r2861, %r1209, %r631;
	setp.lt.s32 	%p307, %r2861, 1;
	mov.b32 	%r2862, 0;
	@%p307 bra 	$L__BB13_511;
	add.s64 	%rd102, %rd6, %rd188;
	ld.global.u32 	%r740, [%rd102];
	mov.b32 	%r2862, 0;
$L__BB13_510:
	add.s32 	%r1211, %r2862, %r2861;
	shr.s32 	%r1212, %r1211, 1;
	shl.b32 	%r1213, %r1212, 2;
	add.s32 	%r1214, %r632, %r1213;
	ld.shared.u32 	%r1215, [%r1214];
	mul.wide.s32 	%rd208, %r1215, 4;
	add.s64 	%rd209, %rd7, %rd208;
	ld.global.u32 	%r1216, [%rd209];
	setp.eq.s32 	%p308, %r740, %r1216;
	selp.b64 	%rd210, 4, 0, %p308;
	add.s64 	%rd211, %rd209, %rd210;
	add.s64 	%rd212, %rd102, %rd210;
	ld.global.u32 	%r1217, [%rd212];
	ld.global.u32 	%r1218, [%rd211];
	setp.gt.s32 	%p309, %r1217, %r1218;
	add.s32 	%r1219, %r1212, 1;
	selp.b32 	%r2861, %r1212, %r2861, %p309;
	selp.b32 	%r2862, %r2862, %r1219, %p309;
	setp.lt.s32 	%p310, %r2862, %r2861;
	@%p310 bra 	$L__BB13_510;
$L__BB13_511:
	add.s32 	%r1220, %r736, %r2862;
	min.s32 	%r1221, %r1220, %r738;
	sub.s32 	%r1222, %r737, %r1221;
	add.s32 	%r1223, %r1221, 1;
	setp.eq.s32 	%p311, %r1222, %r1223;
	setp.lt.s32 	%p312, %r738, %r1220;
	and.pred  	%p313, %p311, %p312;
	add.s32 	%r2821, %r1222, %r2829;
	selp.u32 	%r2864, 1, 0, %p313;
$L__BB13_512:
	sub.s32 	%r1224, %r615, %r2821;
	add.s32 	%r1225, %r1224, %r2864;
	setp.eq.s32 	%p314, %r537, 0;
	shl.b32 	%r1226, %r535, 16;
	or.b32  	%r1227, %r1226, %r1092;
	shl.b32 	%r1228, %r2821, 16;
	or.b32  	%r1229, %r1225, %r1228;
	selp.b32 	%r1230, %r1227, %r1229, %p314;
	add.s32 	%r1231, %r537, -1;
	selp.b32 	%r1232, 511, %r1231, %p314;
	shl.b32 	%r1233, %r1232, 2;
	add.s32 	%r1235, %r1112, %r1233;
	st.shared.u32 	[%r1235], %r1230;
	bar.sync 	0;
	ld.shared.u32 	%r1236, [%r614+-2048];
	shr.s32 	%r750, %r1236, 16;
	and.b32  	%r1237, %r1236, 65535;
	add.s32 	%r2872, %r1225, %r535;
	add.s32 	%r752, %r1237, %r535;
	add.s32 	%r753, %r752, %r750;
	shl.b32 	%r1238, %r1225, 2;
	add.s32 	%r754, %r616, %r1238;
	ld.shared.u32 	%r2871, [%r754];
	shl.b32 	%r1239, %r2821, 2;
	add.s32 	%r1240, %r1112, %r1239;
	add.s32 	%r756, %r1240, 2048;
	ld.shared.u32 	%r757, [%r1240+2048];
	setp.ge.s32 	%p1125, %r2821, %r750;
	setp.lt.s32 	%p315, %r2821, %r750;
	setp.ge.s32 	%p316, %r2872, %r752;
	and.pred  	%p1126, %p316, %p315;
	or.pred  	%p317, %p1125, %p316;
	@%p317 bra 	$L__BB13_519;
	mul.wide.s32 	%rd213, %r757, 4;
	add.s64 	%rd103, %rd6, %rd213;
	ld.global.u32 	%r758, [%rd103];
	mul.wide.s32 	%rd214, %r2871, 4;
	add.s64 	%rd104, %rd7, %rd214;
	ld.global.u32 	%r759, [%rd104];
	setp.ne.s32 	%p318, %r758, %r759;
	@%p318 bra 	$L__BB13_515;
	ld.global.u32 	%r1241, [%rd103+4];
	ld.global.u32 	%r1242, [%rd104+4];
	setp.gt.s32 	%p324, %r1241, %r1242;
	mov.pred 	%p1126, -1;
	mov.pred 	%p1125, 0;
	@%p324 bra 	$L__BB13_519;
	bra.uni 	$L__BB13_516;
$L__BB13_515:
	setp.gt.s32 	%p321, %r758, %r759;
	mov.pred 	%p1126, -1;
	mov.pred 	%p1125, 0;
	@%p321 bra 	$L__BB13_519;
$L__BB13_516:
	add.s64 	%rd105, %rd6, %rd214;
	ld.global.u32 	%r760, [%rd105];
	add.s64 	%rd106, %rd7, %rd213;
	ld.global.u32 	%r761, [%rd106];
	setp.ne.s32 	%p325, %r760, %r761;
	@%p325 bra 	$L__BB13_518;
	ld.global.u32 	%r1243, [%rd105+4];
	ld.global.u32 	%r1244, [%rd106+4];
	setp.gt.s32 	%p1125, %r1243, %r1244;
	mov.pred 	%p1126, 0;
	bra.uni 	$L__BB13_519;
$L__BB13_518:
	setp.gt.s32 	%p1125, %r760, %r761;
	mov.pred 	%p1126, 0;
$L__BB13_519:
	add.s32 	%r1245, %r2872, %r2821;
	setp.lt.s32 	%p328, %r1245, %r753;
	and.pred  	%p122, %p328, %p1126;
	mov.u32 	%r2865, %r757;
	@%p1125 bra 	$L__BB13_521;
	add.s32 	%r2821, %r2821, 1;
	ld.shared.u32 	%r2865, [%r756+4];
$L__BB13_521:
	@%p1126 bra 	$L__BB13_523;
	add.s32 	%r2872, %r2872, 1;
	ld.shared.u32 	%r2871, [%r754+4];
$L__BB13_523:
	setp.ge.s32 	%p1127, %r2821, %r750;
	setp.lt.s32 	%p329, %r2821, %r750;
	setp.ge.s32 	%p330, %r2872, %r752;
	and.pred  	%p1128, %p330, %p329;
	or.pred  	%p331, %p1127, %p330;
	@%p331 bra 	$L__BB13_530;
	mul.wide.s32 	%rd217, %r2865, 4;
	add.s64 	%rd107, %rd6, %rd217;
	ld.global.u32 	%r770, [%rd107];
	mul.wide.s32 	%rd218, %r2871, 4;
	add.s64 	%rd108, %rd7, %rd218;
	ld.global.u32 	%r771, [%rd108];
	setp.eq.s32 	%p332, %r770, %r771;
	@%p332 bra 	$L__BB13_526;
	setp.gt.s32 	%p335, %r770, %r771;
	mov.pred 	%p1128, -1;
	mov.pred 	%p1127, 0;
	@%p335 bra 	$L__BB13_530;
	bra.uni 	$L__BB13_527;
$L__BB13_526:
	ld.global.u32 	%r1246, [%rd107+4];
	ld.global.u32 	%r1247, [%rd108+4];
	setp.gt.s32 	%p338, %r1246, %r1247;
	mov.pred 	%p1128, -1;
	mov.pred 	%p1127, 0;
	@%p338 bra 	$L__BB13_530;
$L__BB13_527:
	add.s64 	%rd109, %rd6, %rd218;
	ld.global.u32 	%r772, [%rd109];
	add.s64 	%rd110, %rd7, %rd217;
	ld.global.u32 	%r773, [%rd110];
	setp.eq.s32 	%p339, %r772, %r773;
	@%p339 bra 	$L__BB13_529;
	setp.gt.s32 	%p1127, %r772, %r773;
	mov.pred 	%p1128, 0;
	bra.uni 	$L__BB13_530;
$L__BB13_529:
	ld.global.u32 	%r1248, [%rd109+4];
	ld.global.u32 	%r1249, [%rd110+4];
	setp.gt.s32 	%p1127, %r1248, %r1249;
	mov.pred 	%p1128, 0;
$L__BB13_530:
	add.s32 	%r1250, %r2872, %r2821;
	setp.lt.s32 	%p342, %r1250, %r753;
	and.pred  	%p129, %p342, %p1128;
	mov.u32 	%r2869, %r2865;
	@%p1127 bra 	$L__BB13_532;
	add.s32 	%r774, %r2821, 1;
	shl.b32 	%r1251, %r2821, 2;
	add.s32 	%r1253, %r1112, %r1251;
	ld.shared.u32 	%r2869, [%r1253+2052];
	mov.u32 	%r2821, %r774;
$L__BB13_532:
	@%p1128 bra 	$L__BB13_534;
	add.s32 	%r778, %r2872, 1;
	shl.b32 	%r1254, %r2872, 2;
	add.s32 	%r1256, %r1112, %r1254;
	ld.shared.u32 	%r2871, [%r1256+2052];
	mov.u32 	%r2872, %r778;
$L__BB13_534:
	setp.ge.s32 	%p1129, %r2821, %r750;
	setp.lt.s32 	%p343, %r2821, %r750;
	setp.ge.s32 	%p344, %r2872, %r752;
	and.pred  	%p1130, %p344, %p343;
	or.pred  	%p345, %p1129, %p344;
	@%p345 bra 	$L__BB13_541;
	mul.wide.s32 	%rd221, %r2869, 4;
	add.s64 	%rd111, %rd6, %rd221;
	ld.global.u32 	%r782, [%rd111];
	mul.wide.s32 	%rd222, %r2871, 4;
	add.s64 	%rd112, %rd7, %rd222;
	ld.global.u32 	%r783, [%rd112];
	setp.eq.s32 	%p346, %r782, %r783;
	@%p346 bra 	$L__BB13_537;
	setp.gt.s32 	%p349, %r782, %r783;
	mov.pred 	%p1130, -1;
	mov.pred 	%p1129, 0;
	@%p349 bra 	$L__BB13_541;
	bra.uni 	$L__BB13_538;
$L__BB13_537:
	ld.global.u32 	%r1257, [%rd111+4];
	ld.global.u32 	%r1258, [%rd112+4];
	setp.gt.s32 	%p352, %r1257, %r1258;
	mov.pred 	%p1130, -1;
	mov.pred 	%p1129, 0;
	@%p352 bra 	$L__BB13_541;
$L__BB13_538:
	add.s64 	%rd113, %rd6, %rd222;
	ld.global.u32 	%r784, [%rd113];
	add.s64 	%rd114, %rd7, %rd221;
	ld.global.u32 	%r785, [%rd114];
	setp.eq.s32 	%p353, %r784, %r785;
	@%p353 bra 	$L__BB13_540;
	setp.gt.s32 	%p1129, %r784, %r785;
	mov.pred 	%p1130, 0;
	bra.uni 	$L__BB13_541;
$L__BB13_540:
	ld.global.u32 	%r1259, [%rd113+4];
	ld.global.u32 	%r1260, [%rd114+4];
	setp.gt.s32 	%p1129, %r1259, %r1260;
	mov.pred 	%p1130, 0;
$L__BB13_541:
	add.s32 	%r1261, %r2872, %r2821;
	setp.lt.s32 	%p356, %r1261, %r753;
	and.pred  	%p136, %p356, %p1130;
	mov.u32 	%r2873, %r2869;
	@%p1129 bra 	$L__BB13_543;
	add.s32 	%r786, %r2821, 1;
	shl.b32 	%r1262, %r2821, 2;
	add.s32 	%r1264, %r1112, %r1262;
	ld.shared.u32 	%r2873, [%r1264+2052];
	mov.u32 	%r2821, %r786;
$L__BB13_543:
	@%p1130 bra 	$L__BB13_545;
	add.s32 	%r790, %r2872, 1;
	shl.b32 	%r1265, %r2872, 2;
	add.s32 	%r1267, %r1112, %r1265;
	ld.shared.u32 	%r2871, [%r1267+2052];
	mov.u32 	%r2872, %r790;
$L__BB13_545:
	setp.ge.s32 	%p1131, %r2821, %r750;
	setp.lt.s32 	%p357, %r2821, %r750;
	setp.ge.s32 	%p358, %r2872, %r752;
	and.pred  	%p1132, %p358, %p357;
	or.pred  	%p359, %p1131, %p358;
	@%p359 bra 	$L__BB13_552;
	mul.wide.s32 	%rd225, %r2873, 4;
	add.s64 	%rd115, %rd6, %rd225;
	ld.global.u32 	%r794, [%rd115];
	mul.wide.s32 	%rd226, %r2871, 4;
	add.s64 	%rd116, %rd7, %rd226;
	ld.global.u32 	%r795, [%rd116];
	setp.eq.s32 	%p360, %r794, %r795;
	@%p360 bra 	$L__BB13_548;
	setp.gt.s32 	%p363, %r794, %r795;
	mov.pred 	%p1132, -1;
	mov.pred 	%p1131, 0;
	@%p363 bra 	$L__BB13_552;
	bra.uni 	$L__BB13_549;
$L__BB13_548:
	ld.global.u32 	%r1268, [%rd115+4];
	ld.global.u32 	%r1269, [%rd116+4];
	setp.gt.s32 	%p366, %r1268, %r1269;
	mov.pred 	%p1132, -1;
	mov.pred 	%p1131, 0;
	@%p366 bra 	$L__BB13_552;
$L__BB13_549:
	add.s64 	%rd117, %rd6, %rd226;
	ld.global.u32 	%r796, [%rd117];
	add.s64 	%rd118, %rd7, %rd225;
	ld.global.u32 	%r797, [%rd118];
	setp.eq.s32 	%p367, %r796, %r797;
	@%p367 bra 	$L__BB13_551;
	setp.gt.s32 	%p1131, %r796, %r797;
	mov.pred 	%p1132, 0;
	bra.uni 	$L__BB13_552;
$L__BB13_551:
	ld.global.u32 	%r1270, [%rd117+4];
	ld.global.u32 	%r1271, [%rd118+4];
	setp.gt.s32 	%p1131, %r1270, %r1271;
	mov.pred 	%p1132, 0;
$L__BB13_552:
	add.s32 	%r1272, %r2872, %r2821;
	setp.lt.s32 	%p370, %r1272, %r753;
	and.pred  	%p143, %p370, %p1132;
	mov.u32 	%r2877, %r2873;
	@%p1131 bra 	$L__BB13_554;
	add.s32 	%r798, %r2821, 1;
	shl.b32 	%r1273, %r2821, 2;
	add.s32 	%r1275, %r1112, %r1273;
	ld.shared.u32 	%r2877, [%r1275+2052];
	mov.u32 	%r2821, %r798;
$L__BB13_554:
	@%p1132 bra 	$L__BB13_556;
	add.s32 	%r802, %r2872, 1;
	shl.b32 	%r1276, %r2872, 2;
	add.s32 	%r1278, %r1112, %r1276;
	ld.shared.u32 	%r2871, [%r1278+2052];
	mov.u32 	%r2872, %r802;
$L__BB13_556:
	setp.ge.s32 	%p1133, %r2821, %r750;
	setp.lt.s32 	%p371, %r2821, %r750;
	setp.ge.s32 	%p372, %r2872, %r752;
	and.pred  	%p1134, %p372, %p371;
	or.pred  	%p373, %p1133, %p372;
	@%p373 bra 	$L__BB13_563;
	mul.wide.s32 	%rd229, %r2877, 4;
	add.s64 	%rd119, %rd6, %rd229;
	ld.global.u32 	%r806, [%rd119];
	mul.wide.s32 	%rd230, %r2871, 4;
	add.s64 	%rd120, %rd7, %rd230;
	ld.global.u32 	%r807, [%rd120];
	setp.eq.s32 	%p374, %r806, %r807;
	@%p374 bra 	$L__BB13_559;
	setp.gt.s32 	%p377, %r806, %r807;
	mov.pred 	%p1134, -1;
	mov.pred 	%p1133, 0;
	@%p377 bra 	$L__BB13_563;
	bra.uni 	$L__BB13_560;
$L__BB13_559:
	ld.global.u32 	%r1279, [%rd119+4];
	ld.global.u32 	%r1280, [%rd120+4];
	setp.gt.s32 	%p380, %r1279, %r1280;
	mov.pred 	%p1134, -1;
	mov.pred 	%p1133, 0;
	@%p380 bra 	$L__BB13_563;
$L__BB13_560:
	add.s64 	%rd121, %rd6, %rd230;
	ld.global.u32 	%r808, [%rd121];
	add.s64 	%rd122, %rd7, %rd229;
	ld.global.u32 	%r809, [%rd122];
	setp.eq.s32 	%p381, %r808, %r809;
	@%p381 bra 	$L__BB13_562;
	setp.gt.s32 	%p1133, %r808, %r809;
	mov.pred 	%p1134, 0;
	bra.uni 	$L__BB13_563;
$L__BB13_562:
	ld.global.u32 	%r1281, [%rd121+4];
	ld.global.u32 	%r1282, [%rd122+4];
	setp.gt.s32 	%p1133, %r1281, %r1282;
	mov.pred 	%p1134, 0;
$L__BB13_563:
	add.s32 	%r1283, %r2872, %r2821;
	setp.lt.s32 	%p384, %r1283, %r753;
	and.pred  	%p150, %p384, %p1134;
	mov.u32 	%r2881, %r2877;
	@%p1133 bra 	$L__BB13_565;
	add.s32 	%r810, %r2821, 1;
	shl.b32 	%r1284, %r2821, 2;
	mov.u32 	%r1285, _ZN6thrust24THRUST_300001_SM_1000_NS8cuda_cub4core6detail5shmemE;
	add.s32 	%r1286, %r1285, %r1284;
	ld.shared.u32 	%r2881, [%r1286+2052];
	mov.u32 	%r2821, %r810;
$L__BB13_565:
	@%p1134 bra 	$L__BB13_567;
	add.s32 	%r814, %r2872, 1;
	shl.b32 	%r1287, %r2872, 2;
	mov.u32 	%r1288, _ZN6thrust24THRUST_300001_SM_1000_NS8cuda_cub4core6detail5shmemE;
	add.s32 	%r1289, %r1288, %r1287;
	ld.shared.u32 	%r2871, [%r1289+2052];
	mov.u32 	%r2872, %r814;
$L__BB13_567:
	setp.ge.s32 	%p1135, %r2821, %r750;
	setp.lt.s32 	%p385, %r2821, %r750;
	setp.ge.s32 	%p386, %r2872, %r752;
	and.pred  	%p1136, %p386, %p385;
	or.pred  	%p387, %p1135, %p386;
	@%p387 bra 	$L__BB13_574;
	mul.wide.s32 	%rd233, %r2881, 4;
	add.s64 	%rd123, %rd6, %rd233;
	ld.global.u32 	%r818, [%rd123];
	mul.wide.s32 	%rd234, %r2871, 4;
	add.s64 	%rd124, %rd7, %rd234;
	ld.global.u32 	%r819, [%rd124];
	setp.eq.s32 	%p388, %r818, %r819;
	@%p388 bra 	$L__BB13_570;
	setp.gt.s32 	%p391, %r818, %r819;
	mov.pred 	%p1136, -1;
	mov.pred 	%p1135, 0;
	@%p391 bra 	$L__BB13_574;
	bra.uni 	$L__BB13_571;
$L__BB13_570:
	ld.global.u32 	%r1290, [%rd123+4];
	ld.global.u32 	%r1291, [%rd124+4];
	setp.gt.s32 	%p394, %r1290, %r1291;
	mov.pred 	%p1136, -1;
	mov.pred 	%p1135, 0;
	@%p394 bra 	$L__BB13_574;
$L__BB13_571:
	mul.wide.s32 	%rd235, %r2871, 4;
	add.s64 	%rd125, %rd6, %rd235;
	ld.global.u32 	%r820, [%rd125];
	mul.wide.s32 	%rd236, %r2881, 4;
	add.s64 	%rd126, %rd7, %rd236;
	ld.global.u32 	%r821, [%rd126];
	setp.eq.s32 	%p395, %r820, %r821;
	@%p395 bra 	$L__BB13_573;
	setp.gt.s32 	%p1135, %r820, %r821;
	mov.pred 	%p1136, 0;
	bra.uni 	$L__BB13_574;
$L__BB13_573:
	ld.global.u32 	%r1292, [%rd125+4];
	ld.global.u32 	%r1293, [%rd126+4];
	setp.gt.s32 	%p1135, %r1292, %r1293;
	mov.pred 	%p1136, 0;
$L__BB13_574:
	mov.u32 	%r2885, %r2881;
	mov.u32 	%r2890, %r2821;
	@%p1135 bra 	$L__BB13_576;
	add.s32 	%r2890, %r2821, 1;
	shl.b32 	%r1294, %r2821, 2;
	mov.u32 	%r1295, _ZN6thrust24THRUST_300001_SM_1000_NS8cuda_cub4core6detail5shmemE;
	add.s32 	%r1296, %r1295, %r1294;
	ld.shared.u32 	%r2885, [%r1296+2052];
$L__BB13_576:
	mov.u32 	%r2892, %r2872;
	@%p1136 bra 	$L__BB13_578;
	add.s32 	%r2892, %r2872, 1;
	shl.b32 	%r1297, %r2872, 2;
	mov.u32 	%r1298, _ZN6thrust24THRUST_300001_SM_1000_NS8cuda_cub4core6detail5shmemE;
	add.s32 	%r1299, %r1298, %r1297;
	ld.shared.u32 	%r2871, [%r1299+2052];
$L__BB13_578:
	setp.ge.s32 	%p1137, %r2890, %r750;
	setp.lt.s32 	%p398, %r2890, %r750;
	setp.ge.s32 	%p399, %r2892, %r752;
	and.pred  	%p1138, %p399, %p398;
	or.pred  	%p400, %p1137, %p399;
	@%p400 bra 	$L__BB13_585;
	mul.wide.s32 	%rd237, %r2885, 4;
	add.s64 	%rd127, %rd6, %rd237;
	ld.global.u32 	%r830, [%rd127];
	mul.wide.s32 	%rd238, %r2871, 4;
	add.s64 	%rd128, %rd7, %rd238;
	ld.global.u32 	%r831, [%rd128];
	setp.eq.s32 	%p401, %r830, %r831;
	@%p401 bra 	$L__BB13_581;
	setp.gt.s32 	%p404, %r830, %r831;
	mov.pred 	%p1138, -1;
	mov.pred 	%p1137, 0;
	@%p404 bra 	$L__BB13_585;
	bra.uni 	$L__BB13_582;
$L__BB13_581:
	ld.global.u32 	%r1300, [%rd127+4];
	ld.global.u32 	%r1301, [%rd128+4];
	setp.gt.s32 	%p407, %r1300, %r1301;
	mov.pred 	%p1138, -1;
	mov.pred 	%p1137, 0;
	@%p407 bra 	$L__BB13_585;
$L__BB13_582:
	mul.wide.s32 	%rd239, %r2871, 4;
	add.s64 	%rd129, %rd6, %rd239;
	ld.global.u32 	%r832, [%rd129];
	mul.wide.s32 	%rd240, %r2885, 4;
	add.s64 	%rd130, %rd7, %rd240;
	ld.global.u32 	%r833, [%rd130];
	setp.eq.s32 	%p408, %r832, %r833;
	@%p408 bra 	$L__BB13_584;
	setp.gt.s32 	%p1137, %r832, %r833;
	mov.pred 	%p1138, 0;
	bra.uni 	$L__BB13_585;
$L__BB13_584:
	ld.global.u32 	%r1302, [%rd129+4];
	ld.global.u32 	%r1303, [%rd130+4];
	setp.gt.s32 	%p1137, %r1302, %r1303;
	mov.pred 	%p1138, 0;
$L__BB13_585:
	add.s32 	%r1304, %r2892, %r2890;
	setp.lt.s32 	%p411, %r1304, %r753;
	selp.b32 	%r1305, 64, 0, %p1138;
	selp.b32 	%r1306, %r1305, 0, %p411;
	add.s32 	%r1307, %r2872, %r2821;
	setp.lt.s32 	%p412, %r1307, %r753;
	selp.b32 	%r1308, 32, 0, %p1136;
	selp.b32 	%r1309, %r1308, 0, %p412;
	or.b32  	%r1310, %r1309, %r1306;
	selp.b32 	%r1311, 8, 0, %p143;
	selp.b32 	%r1312, 4, 0, %p136;
	selp.u32 	%r1313, 1, 0, %p122;
	selp.b32 	%r1314, 2, 0, %p129;
	or.b32  	%r1315, %r1314, %r1313;
	or.b32  	%r1316, %r1315, %r1312;
	or.b32  	%r1317, %r1316, %r1311;
	selp.b32 	%r1318, 16, 0, %p150;
	or.b32  	%r1319, %r1317, %r1318;
	or.b32  	%r834, %r1310, %r1319;
	mov.u32 	%r2889, %r2885;
	@%p1137 bra 	$L__BB13_587;
	add.s32 	%r835, %r2890, 1;
	shl.b32 	%r1320, %r2890, 2;
	mov.u32 	%r1321, _ZN6thrust24THRUST_300001_SM_1000_NS8cuda_cub4core6detail5shmemE;
	add.s32 	%r1322, %r1321, %r1320;
	ld.shared.u32 	%r2889, [%r1322+2052];
	mov.u32 	%r2890, %r835;
$L__BB13_587:
	@%p1138 bra 	$L__BB13_589;
	add.s32 	%r839, %r2892, 1;
	shl.b32 	%r1323, %r2892, 2;
	mov.u32 	%r1324, _ZN6thrust24THRUST_300001_SM_1000_NS8cuda_cub4core6detail5shmemE;
	add.s32 	%r1325, %r1324, %r1323;
	ld.shared.u32 	%r2871, [%r1325+2052];
	mov.u32 	%r2892, %r839;
$L__BB13_589:
	setp.ge.s32 	%p1139, %r2890, %r750;
	setp.lt.s32 	%p413, %r2890, %r750;
	setp.ge.s32 	%p414, %r2892, %r752;
	and.pred  	%p1140, %p414, %p413;
	or.pred  	%p415, %p1139, %p414;
	@%p415 bra 	$L__BB13_596;
	mul.wide.s32 	%rd241, %r2889, 4;
	add.s64 	%rd131, %rd6, %rd241;
	ld.global.u32 	%r843, [%rd131];
	mul.wide.s32 	%rd242, %r2871, 4;
	add.s64 	%rd132, %rd7, %rd242;
	ld.global.u32 	%r844, [%rd132];
	setp.eq.s32 	%p416, %r843, %r844;
	@%p416 bra 	$L__BB13_592;
	setp.gt.s32 	%p419, %r843, %r844;
	mov.pred 	%p1140, -1;
	mov.pred 	%p1139, 0;
	@%p419 bra 	$L__BB13_596;
	bra.uni 	$L__BB13_593;
$L__BB13_592:
	ld.global.u32 	%r1326, [%rd131+4];
	ld.global.u32 	%r1327, [%rd132+4];
	setp.gt.s32 	%p422, %r1326, %r1327;
	mov.pred 	%p1140, -1;
	mov.pred 	%p1139, 0;
	@%p422 bra 	$L__BB13_596;
$L__BB13_593:
	mul.wide.s32 	%rd243, %r2871, 4;
	add.s64 	%rd133, %rd6, %rd243;
	ld.global.u32 	%r845, [%rd133];
	mul.wide.s32 	%rd244, %r2889, 4;
	add.s64 	%rd134, %rd7, %rd244;
	ld.global.u32 	%r846, [%rd134];
	setp.eq.s32 	%p423, %r845, %r846;
	@%p423 bra 	$L__BB13_595;
	setp.gt.s32 	%p1139, %r845, %r846;
	mov.pred 	%p1140, 0;
	bra.uni 	$L__BB13_596;
$L__BB13_595:
	ld.global.u32 	%r1328, [%rd133+4];
	ld.global.u32 	%r1329, [%rd134+4];
	setp.gt.s32 	%p1139, %r1328, %r1329;
	mov.pred 	%p1140, 0;
$L__BB13_596:
	mov.u32 	%r2893, %r2889;
	mov.u32 	%r2898, %r2890;
	@%p1139 bra 	$L__BB13_598;
	add.s32 	%r2898, %r2890, 1;
	shl.b32 	%r1330, %r2890, 2;
	mov.u32 	%r1331, _ZN6thrust24THRUST_300001_SM_1000_NS8cuda_cub4core6detail5shmemE;
	add.s32 	%r1332, %r1331, %r1330;
	ld.shared.u32 	%r2893, [%r1332+2052];
$L__BB13_598:
	mov.u32 	%r2900, %r2892;
	@%p1140 bra 	$L__BB13_600;
	add.s32 	%r2900, %r2892, 1;
	shl.b32 	%r1333, %r2892, 2;
	mov.u32 	%r1334, _ZN6thrust24THRUST_300001_SM_1000_NS8cuda_cub4core6detail5shmemE;
	add.s32 	%r1335, %r1334, %r1333;
	ld.shared.u32 	%r2871, [%r1335+2052];
$L__BB13_600:
	setp.ge.s32 	%p1141, %r2898, %r750;
	setp.lt.s32 	%p426, %r2898, %r750;
	setp.ge.s32 	%p427, %r2900, %r752;
	and.pred  	%p1142, %p427, %p426;
	or.pred  	%p428, %p1141, %p427;
	@%p428 bra 	$L__BB13_607;
	mul.wide.s32 	%rd245, %r2893, 4;
	add.s64 	%rd135, %rd6, %rd245;
	ld.global.u32 	%r855, [%rd135];
	mul.wide.s32 	%rd246, %r2871, 4;
	add.s64 	%rd136, %rd7, %rd246;
	ld.global.u32 	%r856, [%rd136];
	setp.eq.s32 	%p429, %r855, %r856;
	@%p429 bra 	$L__BB13_603;
	setp.gt.s32 	%p432, %r855, %r856;
	mov.pred 	%p1142, -1;
	mov.pred 	%p1141, 0;
	@%p432 bra 	$L__BB13_607;
	bra.uni 	$L__BB13_604;
$L__BB13_603:
	ld.global.u32 	%r1336, [%rd135+4];
	ld.global.u32 	%r1337, [%rd136+4];
	setp.gt.s32 	%p435, %r1336, %r1337;
	mov.pred 	%p1142, -1;
	mov.pred 	%p1141, 0;
	@%p435 bra 	$L__BB13_607;
$L__BB13_604:
	mul.wide.s32 	%rd247, %r2871, 4;
	add.s64 	%rd137, %rd6, %rd247;
	ld.global.u32 	%r857, [%rd137];
	mul.wide.s32 	%rd248, %r2893, 4;
	add.s64 	%rd138, %rd7, %rd248;
	ld.global.u32 	%r858, [%rd138];
	setp.eq.s32 	%p436, %r857, %r858;
	@%p436 bra 	$L__BB13_606;
	setp.gt.s32 	%p1141, %r857, %r858;
	mov.pred 	%p1142, 0;
	bra.uni 	$L__BB13_607;
$L__BB13_606:
	ld.global.u32 	%r1338, [%rd137+4];
	ld.global.u32 	%r1339, [%rd138+4];
	setp.gt.s32 	%p1141, %r1338, %r1339;
	mov.pred 	%p1142, 0;
$L__BB13_607:
	add.s32 	%r1340, %r2900, %r2898;
	setp.lt.s32 	%p439, %r1340, %r753;
	selp.b32 	%r1341, 256, 0, %p1142;
	selp.b32 	%r1342, %r1341, 0, %p439;
	add.s32 	%r1343, %r2892, %r2890;
	setp.lt.s32 	%p440, %r1343, %r753;
	selp.b32 	%r1344, 128, 0, %p1140;
	selp.b32 	%r1345, %r1344, 0, %p440;
	or.b32  	%r1346, %r1345, %r1342;
	or.b32  	%r859, %r1346, %r834;
	mov.u32 	%r2897, %r2893;
	@%p1141 bra 	$L__BB13_609;
	add.s32 	%r860, %r2898, 1;
	shl.b32 	%r1347, %r2898, 2;
	mov.u32 	%r1348, _ZN6thrust24THRUST_300001_SM_1000_NS8cuda_cub4core6detail5shmemE;
	add.s32 	%r1349, %r1348, %r1347;
	ld.shared.u32 	%r2897, [%r1349+2052];
	mov.u32 	%r2898, %r860;
$L__BB13_609:
	@%p1142 bra 	$L__BB13_611;
	add.s32 	%r864, %r2900, 1;
	shl.b32 	%r1350, %r2900, 2;
	mov.u32 	%r1351, _ZN6thrust24THRUST_300001_SM_1000_NS8cuda_cub4core6detail5shmemE;
	add.s32 	%r1352, %r1351, %r1350;
	ld.shared.u32 	%r2871, [%r1352+2052];
	mov.u32 	%r2900, %r864;
$L__BB13_611:
	setp.ge.s32 	%p1143, %r2898, %r750;
	setp.lt.s32 	%p441, %r2898, %r750;
	setp.ge.s32 	%p442, %r2900, %r752;
	and.pred  	%p1144, %p442, %p441;
	or.pred  	%p443, %p1143, %p442;
	@%p443 bra 	$L__BB13_618;
	mul.wide.s32 	%rd249, %r2897, 4;
	add.s64 	%rd139, %rd6, %rd249;
	ld.global.u32 	%r868, [%rd139];
	mul.wide.s32 	%rd250, %r2871, 4;
	add.s64 	%rd140, %rd7, %rd250;
	ld.global.u32 	%r869, [%rd140];
	setp.eq.s32 	%p444, %r868, %r869;
	@%p444 bra 	$L__BB13_614;
	setp.gt.s32 	%p447, %r868, %r869;
	mov.pred 	%p1144, -1;
	mov.pred 	%p1143, 0;
	@%p447 bra 	$L__BB13_618;
	bra.uni 	$L__BB13_615;
$L__BB13_614:
	ld.global.u32 	%r1353, [%rd139+4];
	ld.global.u32 	%r1354, [%rd140+4];
	setp.gt.s32 	%p450, %r1353, %r1354;
	mov.pred 	%p1144, -1;
	mov.pred 	%p1143, 0;
	@%p450 bra 	$L__BB13_618;
$L__BB13_615:
	mul.wide.s32 	%rd251, %r2871, 4;
	add.s64 	%rd141, %rd6, %rd251;
	ld.global.u32 	%r870, [%rd141];
	mul.wide.s32 	%rd252, %r2897, 4;
	add.s64 	%rd142, %rd7, %rd252;
	ld.global.u32 	%r871, [%rd142];
	setp.eq.s32 	%p451, %r870, %r871;
	@%p451 bra 	$L__BB13_617;
	setp.gt.s32 	%p1143, %r870, %r871;
	mov.pred 	%p1144, 0;
	bra.uni 	$L__BB13_618;
$L__BB13_617:
	ld.global.u32 	%r1355, [%rd141+4];
	ld.global.u32 	%r1356, [%rd142+4];
	setp.gt.s32 	%p1143, %r1355, %r1356;
	mov.pred 	%p1144, 0;
$L__BB13_618:
	mov.u32 	%r2901, %r2897;
	mov.u32 	%r2906, %r2898;
	@%p1143 bra 	$L__BB13_620;
	add.s32 	%r2906, %r2898, 1;
	shl.b32 	%r1357, %r2898, 2;
	mov.u32 	%r1358, _ZN6thrust24THRUST_300001_SM_1000_NS8cuda_cub4core6detail5shmemE;
	add.s32 	%r1359, %r1358, %r1357;
	ld.shared.u32 	%r2901, [%r1359+2052];
$L__BB13_620:
	mov.u32 	%r2908, %r2900;
	@%p1144 bra 	$L__BB13_622;
	add.s32 	%r2908, %r2900, 1;
	shl.b32 	%r1360, %r2900, 2;
	mov.u32 	%r1361, _ZN6thrust24THRUST_300001_SM_1000_NS8cuda_cub4core6detail5shmemE;
	add.s32 	%r1362, %r1361, %r1360;
	ld.shared.u32 	%r2871, [%r1362+2052];
$L__BB13_622:
	setp.ge.s32 	%p1145, %r2906, %r750;
	setp.lt.s32 	%p454, %r2906, %r750;
	setp.ge.s32 	%p455, %r2908, %r752;
	and.pred  	%p1146, %p455, %p454;
	or.pred  	%p456, %p1145, %p455;
	@%p456 bra 	$L__BB13_629;
	mul.wide.s32 	%rd253, %r2901, 4;
	add.s64 	%rd143, %rd6, %rd253;
	ld.global.u32 	%r880, [%rd143];
	cvta.to.global.u64 	%rd254, %rd167;
	mul.wide.s32 	%rd255, %r2871, 4;
	add.s64 	%rd144, %rd254, %rd255;
	ld.global.u32 	%r881, [%rd144];
	setp.eq.s32 	%p457, %r880, %r881;
	@%p457 bra 	$L__BB13_625;
	setp.gt.s32 	%p460, %r880, %r881;
	mov.pred 	%p1146, -1;
	mov.pred 	%p1145, 0;
	@%p460 bra 	$L__BB13_629;
	bra.uni 	$L__BB13_626;
$L__BB13_625:
	ld.global.u32 	%r1363, [%rd143+4];
	ld.global.u32 	%r1364, [%rd144+4];
	setp.gt.s32 	%p463, %r1363, %r1364;
	mov.pred 	%p1146, -1;
	mov.pred 	%p1145, 0;
	@%p463 bra 	$L__BB13_629;
$L__BB13_626:
	mul.wide.s32 	%rd256, %r2871, 4;
	add.s64 	%rd145, %rd6, %rd256;
	ld.global.u32 	%r882, [%rd145];
	cvta.to.global.u64 	%rd257, %rd167;
	mul.wide.s32 	%rd258, %r2901, 4;
	add.s64 	%rd146, %rd257, %rd258;
	ld.global.u32 	%r883, [%rd146];
	setp.eq.s32 	%p464, %r882, %r883;
	@%p464 bra 	$L__BB13_628;
	setp.gt.s32 	%p1145, %r882, %r883;
	mov.pred 	%p1146, 0;
	bra.uni 	$L__BB13_629;
$L__BB13_628:
	ld.global.u32 	%r1365, [%rd145+4];
	ld.global.u32 	%r1366, [%rd146+4];
	setp.gt.s32 	%p1145, %r1365, %r1366;
	mov.pred 	%p1146, 0;
$L__BB13_629:
	add.s32 	%r1367, %r2908, %r2906;
	setp.lt.s32 	%p467, %r1367, %r753;
	selp.b32 	%r1368, 1024, 0, %p1146;
	selp.b32 	%r1369, %r1368, 0, %p467;
	add.s32 	%r1370, %r2900, %r2898;
	setp.lt.s32 	%p468, %r1370, %r753;
	selp.b32 	%r1371, 512, 0, %p1144;
	selp.b32 	%r1372, %r1371, 0, %p468;
	or.b32  	%r1373, %r1372, %r1369;
	or.b32  	%r884, %r1373, %r859;
	mov.u32 	%r2905, %r2901;
	@%p1145 bra 	$L__BB13_631;
	add.s32 	%r885, %r2906, 1;
	shl.b32 	%r1374, %r2906, 2;
	mov.u32 	%r1375, _ZN6thrust24THRUST_300001_SM_1000_NS8cuda_cub4core6detail5shmemE;
	add.s32 	%r1376, %r1375, %r1374;
	ld.shared.u32 	%r2905, [%r1376+2052];
	mov.u32 	%r2906, %r885;
$L__BB13_631:
	@%p1146 bra 	$L__BB13_633;
	add.s32 	%r889, %r2908, 1;
	shl.b32 	%r1377, %r2908, 2;
	mov.u32 	%r1378, _ZN6thrust24THRUST_300001_SM_1000_NS8cuda_cub4core6detail5shmemE;
	add.s32 	%r1379, %r1378, %r1377;
	ld.shared.u32 	%r2871, [%r1379+2052];
	mov.u32 	%r2908, %r889;
$L__BB13_633:
	setp.ge.s32 	%p1147, %r2906, %r750;
	setp.lt.s32 	%p469, %r2906, %r750;
	setp.ge.s32 	%p470, %r2908, %r752;
	and.pred  	%p1148, %p470, %p469;
	or.pred  	%p471, %p1147, %p470;
	@%p471 bra 	$L__BB13_640;
	mul.wide.s32 	%rd259, %r2905, 4;
	add.s64 	%rd147, %rd6, %rd259;
	ld.global.u32 	%r893, [%rd147];
	cvta.to.global.u64 	%rd260, %rd167;
	mul.wide.s32 	%rd261, %r2871, 4;
	add.s64 	%rd148, %rd260, %rd261;
	ld.global.u32 	%r894, [%rd148];
	setp.eq.s32 	%p472, %r893, %r894;
	@%p472 bra 	$L__BB13_636;
	setp.gt.s32 	%p475, %r893, %r894;
	mov.pred 	%p1148, -1;
	mov.pred 	%p1147, 0;
	@%p475 bra 	$L__BB13_640;
	bra.uni 	$L__BB13_637;
$L__BB13_636:
	ld.global.u32 	%r1380, [%rd147+4];
	ld.global.u32 	%r1381, [%rd148+4];
	setp.gt.s32 	%p478, %r1380, %r1381;
	mov.pred 	%p1148, -1;
	mov.pred 	%p1147, 0;
	@%p478 bra 	$L__BB13_640;
$L__BB13_637:
	mul.wide.s32 	%rd262, %r2871, 4;
	add.s64 	%rd149, %rd6, %rd262;
	ld.global.u32 	%r895, [%rd149];
	cvta.to.global.u64 	%rd263, %rd167;
	mul.wide.s32 	%rd264, %r2905, 4;
	add.s64 	%rd150, %rd263, %rd264;
	ld.global.u32 	%r896, [%rd150];
	setp.eq.s32 	%p479, %r895, %r896;
	@%p479 bra 	$L__BB13_639;
	setp.gt.s32 	%p1147, %r895, %r896;
	mov.pred 	%p1148, 0;
	bra.uni 	$L__BB13_640;
$L__BB13_639:
	ld.global.u32 	%r1382, [%rd149+4];
	ld.global.u32 	%r1383, [%rd150+4];
	setp.gt.s32 	%p1147, %r1382, %r1383;
	mov.pred 	%p1148, 0;
$L__BB13_640:
	mov.u32 	%r2909, %r2905;
	mov.u32 	%r2914, %r2906;
	@%p1147 bra 	$L__BB13_642;
	add.s32 	%r2914, %r2906, 1;
	shl.b32 	%r1384, %r2906, 2;
	mov.u32 	%r1385, _ZN6thrust24THRUST_300001_SM_1000_NS8cuda_cub4core6detail5shmemE;
	add.s32 	%r1386, %r1385, %r1384;
	ld.shared.u32 	%r2909, [%r1386+2052];
$L__BB13_642:
	mov.u32 	%r2916, %r2908;
	@%p1148 bra 	$L__BB13_644;
	add.s32 	%r2916, %r2908, 1;
	shl.b32 	%r1387, %r2908, 2;
	mov.u32 	%r1388, _ZN6thrust24THRUST_300001_SM_1000_NS8cuda_cub4core6detail5shmemE;
	add.s32 	%r1389, %r1388, %r1387;
	ld.shared.u32 	%r2871, [%r1389+2052];
$L__BB13_644:
	setp.ge.s32 	%p1149, %r2914, %r750;
	setp.lt.s32 	%p482, %r2914, %r750;
	setp.ge.s32 	%p483, %r2916, %r752;
	and.pred  	%p1150, %p483, %p482;
	or.pred  	%p484, %p1149, %p483;
	@%p484 bra 	$L__BB13_651;
	cvta.to.global.u64 	%rd151, %rd166;
	mul.wide.s32 	%rd265, %r2909, 4;
	add.s64 	%rd266, %rd151, %rd265;
	ld.global.u32 	%r905, [%rd266];
	cvta.to.global.u64 	%rd152, %rd167;
	mul.wide.s32 	%rd267, %r2871, 4;
	add.s64 	%rd268, %rd152, %rd267;
	ld.global.u32 	%r906, [%rd268];
	setp.eq.s32 	%p485, %r905, %r906;
	@%p485 bra 	$L__BB13_647;
	setp.gt.s32 	%p488, %r905, %r906;
	mov.pred 	%p1150, -1;
	mov.pred 	%p1149, 0;
	@%p488 bra 	$L__BB13_651;
	bra.uni 	$L__BB13_648;
$L__BB13_647:
	mul.wide.s32 	%rd269, %r2909, 4;
	add.s64 	%rd270, %rd151, %rd269;
	ld.global.u32 	%r1390, [%rd270+4];
	mul.wide.s32 	%rd271, %r2871, 4;
	add.s64 	%rd272, %rd152, %rd271;
	ld.global.u32 	%r1391, [%rd272+4];
	setp.gt.s32 	%p491, %r1390, %r1391;
	mov.pred 	%p1150, -1;
	mov.pred 	%p1149, 0;
	@%p491 bra 	$L__BB13_651;
$L__BB13_648:
	cvta.to.global.u64 	%rd153, %rd166;
	mul.wide.s32 	%rd273, %r2871, 4;
	add.s64 	%rd274, %rd153, %rd273;
	ld.global.u32 	%r907, [%rd274];
	cvta.to.global.u64 	%rd154, %rd167;
	mul.wide.s32 	%rd275, %r2909, 4;
	add.s64 	%rd276, %rd154, %rd275;
	ld.global.u32 	%r908, [%rd276];
	setp.eq.s32 	%p492, %r907, %r908;
	@%p492 bra 	$L__BB13_650;
	setp.gt.s32 	%p1149, %r907, %r908;
	mov.pred 	%p1150, 0;
	bra.uni 	$L__BB13_651;
$L__BB13_650:
	mul.wide.s32 	%rd277, %r2871, 4;
	add.s64 	%rd278, %rd153, %rd277;
	ld.global.u32 	%r1392, [%rd278+4];
	mul.wide.s32 	%rd279, %r2909, 4;
	add.s64 	%rd280, %rd154, %rd279;
	ld.global.u32 	%r1393, [%rd280+4];
	setp.gt.s32 	%p1149, %r1392, %r1393;
	mov.pred 	%p1150, 0;
$L__BB13_651:
	add.s32 	%r1394, %r2916, %r2914;
	setp.lt.s32 	%p495, %r1394, %r753;
	selp.b32 	%r1395, 4096, 0, %p1150;
	selp.b32 	%r1396, %r1395, 0, %p495;
	add.s32 	%r1397, %r2908, %r2906;
	setp.lt.s32 	%p496, %r1397, %r753;
	selp.b32 	%r1398, 2048, 0, %p1148;
	selp.b32 	%r1399, %r1398, 0, %p496;
	or.b32  	%r1400, %r1399, %r1396;
	or.b32  	%r909, %r1400, %r884;
	mov.u32 	%r2913, %r2909;
	@%p1149 bra 	$L__BB13_653;
	add.s32 	%r910, %r2914, 1;
	shl.b32 	%r1401, %r2914, 2;
	mov.u32 	%r1402, _ZN6thrust24THRUST_300001_SM_1000_NS8cuda_cub4core6detail5shmemE;
	add.s32 	%r1403, %r1402, %r1401;
	ld.shared.u32 	%r2913, [%r1403+2052];
	mov.u32 	%r2914, %r910;
$L__BB13_653:
	@%p1150 bra 	$L__BB13_655;
	add.s32 	%r914, %r2916, 1;
	shl.b32 	%r1404, %r2916, 2;
	mov.u32 	%r1405, _ZN6thrust24THRUST_300001_SM_1000_NS8cuda_cub4core6detail5shmemE;
	add.s32 	%r1406, %r1405, %r1404;
	ld.shared.u32 	%r2871, [%r1406+2052];
	mov.u32 	%r2916, %r914;
$L__BB13_655:
	setp.ge.s32 	%p1151, %r2914, %r750;
	setp.lt.s32 	%p497, %r2914, %r750;
	setp.ge.s32 	%p498, %r2916, %r752;
	and.pred  	%p1152, %p498, %p497;
	or.pred  	%p499, %p1151, %p498;
	@%p499 bra 	$L__BB13_662;
	cvta.to.global.u64 	%rd155, %rd166;
	mul.wide.s32 	%rd281, %r2913, 4;
	add.s64 	%rd282, %rd155, %rd281;
	ld.global.u32 	%r918, [%rd282];
	cvta.to.global.u64 	%rd156, %rd167;
	mul.wide.s32 	%rd283, %r2871, 4;
	add.s64 	%rd284, %rd156, %rd283;
	ld.global.u32 	%r919, [%rd284];
	setp.eq.s32 	%p500, %r918, %r919;
	@%p500 bra 	$L__BB13_658;
	setp.gt.s32 	%p503, %r918, %r919;
	mov.pred 	%p1152, -1;
	mov.pred 	%p1151, 0;
	@%p503 bra 	$L__BB13_662;
	bra.uni 	$L__BB13_659;
$L__BB13_658:
	mul.wide.s32 	%rd285, %r2913, 4;
	add.s64 	%rd286, %rd155, %rd285;
	ld.global.u32 	%r1407, [%rd286+4];
	mul.wide.s32 	%rd287, %r2871, 4;
	add.s64 	%rd288, %rd156, %rd287;
	ld.global.u32 	%r1408, [%rd288+4];
	setp.gt.s32 	%p506, %r1407, %r1408;
	mov.pred 	%p1152, -1;
	mov.pred 	%p1151, 0;
	@%p506 bra 	$L__BB13_662;
$L__BB13_659:
	cvta.to.global.u64 	%rd157, %rd166;
	mul.wide.s32 	%rd289, %r2871, 4;
	add.s64 	%rd290, %rd157, %rd289;
	ld.global.u32 	%r920, [%rd290];
	cvta.to.global.u64 	%rd158, %rd167;
	mul.wide.s32 	%rd291, %r2913, 4;
	add.s64 	%rd292, %rd158, %rd291;
	ld.global.u32 	%r921, [%rd292];
	setp.eq.s32 	%p507, %r920, %r921;
	@%p507 bra 	$L__BB13_661;
	setp.gt.s32 	%p1151, %r920, %r921;
	mov.pred 	%p1152, 0;
	bra.uni 	$L__BB13_662;
$L__BB13_661:
	mul.wide.s32 	%rd293, %r2871, 4;
	add.s64 	%rd294, %rd157, %rd293;
	ld.global.u32 	%r1409, [%rd294+4];
	mul.wide.s32 	%rd295, %r2913, 4;
	add.s64 	%rd296, %rd158, %rd295;
	ld.global.u32 	%r1410, [%rd296+4];
	setp.gt.s32 	%p1151, %r1409, %r1410;
	mov.pred 	%p1152, 0;
$L__BB13_662:
	mov.u32 	%r2917, %r2913;
	mov.u32 	%r2922, %r2914;
	@%p1151 bra 	$L__BB13_664;
	add.s32 	%r2922, %r2914, 1;
	shl.b32 	%r1411, %r2914, 2;
	mov.u32 	%r1412, _ZN6thrust24THRUST_300001_SM_1000_NS8cuda_cub4core6detail5shmemE;
	add.s32 	%r1413, %r1412, %r1411;
	ld.shared.u32 	%r2917, [%r1413+2052];
$L__BB13_664:
	mov.u32 	%r2924, %r2916;
	@%p1152 bra 	$L__BB13_666;
	add.s32 	%r2924, %r2916, 1;
	shl.b32 	%r1414, %r2916, 2;
	mov.u32 	%r1415, _ZN6thrust24THRUST_300001_SM_1000_NS8cuda_cub4core6detail5shmemE;
	add.s32 	%r1416, %r1415, %r1414;
	ld.shared.u32 	%r2871, [%r1416+2052];
$L__BB13_666:
	setp.ge.s32 	%p1153, %r2922, %r750;
	setp.lt.s32 	%p510, %r2922, %r750;
	setp.ge.s32 	%p511, %r2924, %r752;
	and.pred  	%p1154, %p511, %p510;
	or.pred  	%p512, %p1153, %p511;
	@%p512 bra 	$L__BB13_673;
	cvta.to.global.u64 	%rd159, %rd166;
	mul.wide.s32 	%rd297, %r2917, 4;
	add.s64 	%rd298, %rd159, %rd297;
	ld.global.u32 	%r930, [%rd298];
	cvta.to.global.u64 	%rd299, %rd167;
	mul.wide.s32 	%rd300, %r2871, 4;
	add.s64 	%rd301, %rd299, %rd300;
	ld.global.u32 	%r931, [%rd301];
	setp.eq.s32 	%p513, %r930, %r931;
	@%p513 bra 	$L__BB13_669;
	setp.gt.s32 	%p516, %r930, %r931;
	mov.pred 	%p1154, -1;
	mov.pred 	%p1153, 0;
	@%p516 bra 	$L__BB13_673;
	bra.uni 	$L__BB13_670;
$L__BB13_669:
	mul.wide.s32 	%rd302, %r2917, 4;
	add.s64 	%rd303, %rd159, %rd302;
	ld.global.u32 	%r1417, [%rd303+4];
	cvta.to.global.u64 	%rd304, %rd167;
	mul.wide.s32 	%rd305, %r2871, 4;
	add.s64 	%rd306, %rd304, %rd305;
	ld.global.u32 	%r1418, [%rd306+4];
	setp.gt.s32 	%p519, %r1417, %r1418;
	mov.pred 	%p1154, -1;
	mov.pred 	%p1153, 0;
	@%p519 bra 	$L__BB13_673;
$L__BB13_670:
	cvta.to.global.u64 	%rd160, %rd166;
	mul.wide.s32 	%rd307, %r2871, 4;
	add.s64 	%rd308, %rd160, %rd307;
	ld.global.u32 	%r932, [%rd308];
	cvta.to.global.u64 	%rd309, %rd167;
	mul.wide.s32 	%rd310, %r2917, 4;
	add.s64 	%rd311, %rd309, %rd310;
	ld.global.u32 	%r933, [%rd311];
	setp.eq.s32 	%p520, %r932, %r933;
	@%p520 bra 	$L__BB13_672;
	setp.gt.s32 	%p1153, %r932, %r933;
	mov.pred 	%p1154, 0;
	bra.uni 	$L__BB13_673;
$L__BB13_672:
	mul.wide.s32 	%rd312, %r2871, 4;
	add.s64 	%rd313, %rd160, %rd312;
	ld.global.u32 	%r1419, [%rd313+4];
	cvta.to.global.u64 	%rd314, %rd167;
	mul.wide.s32 	%rd315, %r2917, 4;
	add.s64 	%rd316, %rd314, %rd315;
	ld.global.u32 	%r1420, [%rd316+4];
	setp.gt.s32 	%p1153, %r1419, %r1420;
	mov.pred 	%p1154, 0;
$L__BB13_673:
	add.s32 	%r1421, %r2924, %r2922;
	setp.lt.s32 	%p523, %r1421, %r753;
	selp.b32 	%r1422, 16384, 0, %p1154;
	selp.b32 	%r1423, %r1422, 0, %p523;
	add.s32 	%r1424, %r2916, %r2914;
	setp.lt.s32 	%p524, %r1424, %r753;
	selp.b32 	%r1425, 8192, 0, %p1152;
	selp.b32 	%r1426, %r1425, 0, %p524;
	or.b32  	%r1427, %r1426, %r1423;
	or.b32  	%r934, %r1427, %r909;
	mov.u32 	%r2921, %r2917;
	@%p1153 bra 	$L__BB13_675;
	add.s32 	%r935, %r2922, 1;
	shl.b32 	%r1428, %r2922, 2;
	mov.u32 	%r1429, _ZN6thrust24THRUST_300001_SM_1000_NS8cuda_cub4core6detail5shmemE;
	add.s32 	%r1430, %r1429, %r1428;
	ld.shared.u32 	%r2921, [%r1430+2052];
	mov.u32 	%r2922, %r935;
$L__BB13_675:
	@%p1154 bra 	$L__BB13_677;
	add.s32 	%r939, %r2924, 1;
	shl.b32 	%r1431, %r2924, 2;
	mov.u32 	%r1432, _ZN6thrust24THRUST_300001_SM_1000_NS8cuda_cub4core6detail5shmemE;
	add.s32 	%r1433, %r1432, %r1431;
	ld.shared.u32 	%r2871, [%r1433+2052];
	mov.u32 	%r2924, %r939;
$L__BB13_677:
	setp.ge.s32 	%p1155, %r2922, %r750;
	setp.lt.s32 	%p525, %r2922, %r750;
	setp.ge.s32 	%p526, %r2924, %r752;
	and.pred  	%p1156, %p526, %p525;
	or.pred  	%p527, %p1155, %p526;
	@%p527 bra 	$L__BB13_684;
	cvta.to.global.u64 	%rd161, %rd166;
	mul.wide.s32 	%rd317, %r2921, 4;
	add.s64 	%rd318, %rd161, %rd317;
	ld.global.u32 	%r943, [%rd318];
	cvta.to.global.u64 	%rd319, %rd167;
	mul.wide.s32 	%rd320, %r2871, 4;
	add.s64 	%rd321, %rd319, %rd320;
	ld.global.u32 	%r944, [%rd321];
	setp.eq.s32 	%p528, %r943, %r944;
	@%p528 bra 	$L__BB13_680;
	setp.gt.s32 	%p531, %r943, %r944;
	mov.pred 	%p1156, -1;
	mov.pred 	%p1155, 0;
	@%p531 bra 	$L__BB13_684;
	bra.uni 	$L__BB13_681;
$L__BB13_680:
	mul.wide.s32 	%rd322, %r2921, 4;
	add.s64 	%rd323, %rd161, %rd322;
	ld.global.u32 	%r1434, [%rd323+4];
	cvta.to.global.u64 	%rd324, %rd167;
	mul.wide.s32 	%rd325, %r2871, 4;
	add.s64 	%rd326, %rd324, %rd325;
	ld.global.u32 	%r1435, [%rd326+4];
	setp.gt.s32 	%p534, %r1434, %r1435;
	mov.pred 	%p1156, -1;
	mov.pred 	%p1155, 0;
	@%p534 bra 	$L__BB13_684;
$L__BB13_681:
	cvta.to.global.u64 	%rd162, %rd166;
	mul.wide.s32 	%rd327, %r2871, 4;
	add.s64 	%rd328, %rd162, %rd327;
	ld.global.u32 	%r945, [%rd328];
	cvta.to.global.u64 	%rd329, %rd167;
	mul.wide.s32 	%rd330, %r2921, 4;
	add.s64 	%rd331, %rd329, %rd330;
	ld.global.u32 	%r946, [%rd331];
	setp.eq.s32 	%p535, %r945, %r946;
	@%p535 bra 	$L__BB13_683;
	setp.gt.s32 	%p1155, %r945, %r946;
	mov.pred 	%p1156, 0;
	bra.uni 	$L__BB13_684;
$L__BB13_683:
	mul.wide.s32 	%rd332, %r2871, 4;
	add.s64 	%rd333, %rd162, %rd332;
	ld.global.u32 	%r1436, [%rd333+4];
	cvta.to.global.u64 	%rd334, %rd167;
	mul.wide.s32 	%rd335, %r2921, 4;
	add.s64 	%rd336, %rd334, %rd335;
	ld.global.u32 	%r1437, [%rd336+4];
	setp.gt.s32 	%p1155, %r1436, %r1437;
	mov.pred 	%p1156, 0;
$L__BB13_684:
	mov.u32 	%r2925, %r2921;
	mov.u32 	%r2930, %r2922;
	@%p1155 bra 	$L__BB13_686;
	add.s32 	%r2930, %r2922, 1;
	shl.b32 	%r1438, %r2922, 2;
	mov.u32 	%r1439, _ZN6thrust24THRUST_300001_SM_1000_NS8cuda_cub4core6detail5shmemE;
	add.s32 	%r1440, %r1439, %r1438;
	ld.shared.u32 	%r2925, [%r1440+2052];
$L__BB13_686:
	mov.u32 	%r2932, %r2924;
	@%p1156 bra 	$L__BB13_688;
	add.s32 	%r2932, %r2924, 1;
	shl.b32 	%r1441, %r2924, 2;
	mov.u32 	%r1442, _ZN6thrust24THRUST_300001_SM_1000_NS8cuda_cub4core6detail5shmemE;
	add.s32 	%r1443, %r1442, %r1441;
	ld.shared.u32 	%r2871, [%r1443+2052];
$L__BB13_688:
	setp.ge.s32 	%p1157, %r2930, %r750;
	setp.lt.s32 	%p538, %r2930, %r750;
	setp.ge.s32 	%p539, %r2932, %r752;
	and.pred  	%p1158, %p539, %p538;
	or.pred  	%p540, %p1157, %p539;
	@%p540 bra 	$L__BB13_695;
	cvta.to.global.u64 	%rd337, %rd166;
	mul.wide.s32 	%rd338, %r2925, 4;
	add.s64 	%rd339, %rd337, %rd338;
	ld.global.u32 	%r955, [%rd339];
	cvta.to.global.u64 	%rd340, %rd167;
	mul.wide.s32 	%rd341, %r2871, 4;
	add.s64 	%rd342, %rd340, %rd341;
	ld.global.u32 	%r956, [%rd342];
	setp.eq.s32 	%p541, %r955, %r956;
	@%p541 bra 	$L__BB13_691;
	setp.gt.s32 	%p544, %r955, %r956;
	mov.pred 	%p1158, -1;
	mov.pred 	%p1157, 0;
	@%p544 bra 	$L__BB13_695;
	bra.uni 	$L__BB13_692;
$L__BB13_691:
	cvta.to.global.u64 	%rd343, %rd166;
	mul.wide.s32 	%rd344, %r2925, 4;
	add.s64 	%rd345, %rd343, %rd344;
	ld.global.u32 	%r1444, [%rd345+4];
	cvta.to.global.u64 	%rd346, %rd167;
	mul.wide.s32 	%rd347, %r2871, 4;
	add.s64 	%rd348, %rd346, %rd347;
	ld.global.u32 	%r1445, [%rd348+4];
	setp.gt.s32 	%p547, %r1444, %r1445;
	mov.pred 	%p1158, -1;
	mov.pred 	%p1157, 0;
	@%p547 bra 	$L__BB13_695;
$L__BB13_692:
	cvta.to.global.u64 	%rd349, %rd166;
	mul.wide.s32 	%rd350, %r2871, 4;
	add.s64 	%rd351, %rd349, %rd350;
	ld.global.u32 	%r957, [%rd351];
	cvta.to.global.u64 	%rd352, %rd167;
	mul.wide.s32 	%rd353, %r2925, 4;
	add.s64 	%rd354, %rd352, %rd353;
	ld.global.u32 	%r958, [%rd354];
	setp.eq.s32 	%p548, %r957, %r958;
	@%p548 bra 	$L__BB13_694;
	setp.gt.s32 	%p1157, %r957, %r958;
	mov.pred 	%p1158, 0;
	bra.uni 	$L__BB13_695;
$L__BB13_694:
	cvta.to.global.u64 	%rd355, %rd166;
	mul.wide.s32 	%rd356, %r2871, 4;
	add.s64 	%rd357, %rd355, %rd356;
	ld.global.u32 	%r1446, [%rd357+4];
	cvta.to.global.u64 	%rd358, %rd167;
	mul.wide.s32 	%rd359, %r2925, 4;
	add.s64 	%rd360, %rd358, %rd359;
	ld.global.u32 	%r1447, [%rd360+4];
	setp.gt.s32 	%p1157, %r1446, %r1447;
	mov.pred 	%p1158, 0;
$L__BB13_695:
	add.s32 	%r1448, %r2932, %r2930;
	setp.lt.s32 	%p551, %r1448, %r753;
	selp.b32 	%r1449, 65536, 0, %p1158;
	selp.b32 	%r1450, %r1449, 0, %p551;
	add.s32 	%r1451, %r2924, %r2922;
	setp.lt.s32 	%p552, %r1451, %r753;
	selp.b32 	%r1452, 32768, 0, %p1156;
	selp.b32 	%r1453, %r1452, 0, %p552;
	or.b32  	%r1454, %r1453, %r1450;
	or.b32  	%r959, %r1454, %r934;
	mov.u32 	%r2929, %r2925;
	@%p1157 bra 	$L__BB13_697;
	add.s32 	%r960, %r2930, 1;
	shl.b32 	%r1455, %r2930, 2;
	mov.u32 	%r1456, _ZN6thrust24THRUST_300001_SM_1000_NS8cuda_cub4core6detail5shmemE;
	add.s32 	%r1457, %r1456, %r1455;
	ld.shared.u32 	%r2929, [%r1457+2052];
	mov.u32 	%r2930, %r960;
$L__BB13_697:
	@%p1158 bra 	$L__BB13_699;
	add.s32 	%r964, %r2932, 1;
	shl.b32 	%r1458, %r2932, 2;
	mov.u32 	%r1459, _ZN6thrust24THRUST_300001_SM_1000_NS8cuda_cub4core6detail5shmemE;
	add.s32 	%r1460, %r1459, %r1458;
	ld.shared.u32 	%r2871, [%r1460+2052];
	mov.u32 	%r2932, %r964;
$L__BB13_699:
	setp.ge.s32 	%p1159, %r2930, %r750;
	setp.lt.s32 	%p553, %r2930, %r750;
	setp.ge.s32 	%p554, %r2932, %r752;
	and.pred  	%p1160, %p554, %p553;
	or.pred  	%p555, %p1159, %p554;
	@%p555 bra 	$L__BB13_706;
	cvta.to.global.u64 	%rd361, %rd166;
	mul.wide.s32 	%rd362, %r2929, 4;
	add.s64 	%rd363, %rd361, %rd362;
	ld.global.u32 	%r968, [%rd363];
	cvta.to.global.u64 	%rd364, %rd167;
	mul.wide.s32 	%rd365, %r2871, 4;
	add.s64 	%rd366, %rd364, %rd365;
	ld.global.u32 	%r969, [%rd366];
	setp.eq.s32 	%p556, %r968, %r969;
	@%p556 bra 	$L__BB13_702;
	setp.gt.s32 	%p559, %r968, %r969;
	mov.pred 	%p1160, -1;
	mov.pred 	%p1159, 0;
	@%p559 bra 	$L__BB13_706;
	bra.uni 	$L__BB13_703;
$L__BB13_702:
	cvta.to.global.u64 	%rd367, %rd166;
	mul.wide.s32 	%rd368, %r2929, 4;
	add.s64 	%rd369, %rd367, %rd368;
	ld.global.u32 	%r1461, [%rd369+4];
	cvta.to.global.u64 	%rd370, %rd167;
	mul.wide.s32 	%rd371, %r2871, 4;
	add.s64 	%rd372, %rd370, %rd371;
	ld.global.u32 	%r1462, [%rd372+4];
	setp.gt.s32 	%p562, %r1461, %r1462;
	mov.pred 	%p1160, -1;
	mov.pred 	%p1159, 0;
	@%p562 bra 	$L__BB13_706;
$L__BB13_703:
	cvta.to.global.u64 	%rd373, %rd166;
	mul.wide.s32 	%rd374, %r2871, 4;
	add.s64 	%rd375, %rd373, %rd374;
	ld.global.u32 	%r970, [%rd375];
	cvta.to.global.u64 	%rd376, %rd167;
	mul.wide.s32 	%rd377, %r2929, 4;
	add.s64 	%rd378, %rd376, %rd377;
	ld.global.u32 	%r971, [%rd378];
	setp.eq.s32 	%p563, %r970, %r971;
	@%p563 bra 	$L__BB13_705;
	setp.gt.s32 	%p1159, %r970, %r971;
	mov.pred 	%p1160, 0;
	bra.uni 	$L__BB13_706;
$L__BB13_705:
	cvta.to.global.u64 	%rd379, %rd166;
	mul.wide.s32 	%rd380, %r2871, 4;
	add.s64 	%rd381, %rd379, %rd380;
	ld.global.u32 	%r1463, [%rd381+4];
	cvta.to.global.u64 	%rd382, %rd167;
	mul.wide.s32 	%rd383, %r2929, 4;
	add.s64 	%rd384, %rd382, %rd383;
	ld.global.u32 	%r1464, [%rd384+4];
	setp.gt.s32 	%p1159, %r1463, %r1464;
	mov.pred 	%p1160, 0;
$L__BB13_706:
	mov.u32 	%r2933, %r2929;
	mov.u32 	%r2934, %r2930;
	@%p1159 bra 	$L__BB13_708;
	add.s32 	%r2934, %r2930, 1;
	shl.b32 	%r1465, %r2930, 2;
	mov.u32 	%r1466, _ZN6thrust24THRUST_300001_SM_1000_NS8cuda_cub4core6detail5shmemE;
	add.s32 	%r1467, %r1466, %r1465;
	ld.shared.u32 	%r2933, [%r1467+2052];
$L__BB13_708:
	mov.u32 	%r2936, %r2932;
	@%p1160 bra 	$L__BB13_710;
	add.s32 	%r2936, %r2932, 1;
	shl.b32 	%r1468, %r2932, 2;
	mov.u32 	%r1469, _ZN6thrust24THRUST_300001_SM_1000_NS8cuda_cub4core6detail5shmemE;
	add.s32 	%r1470, %r1469, %r1468;
	ld.shared.u32 	%r2871, [%r1470+2052];
$L__BB13_710:
	setp.ge.s32 	%p566, %r2934, %r750;
	setp.lt.s32 	%p567, %r2934, %r750;
	setp.ge.s32 	%p568, %r2936, %r752;
	and.pred  	%p1161, %p568, %p567;
	or.pred  	%p569, %p566, %p568;
	@%p569 bra 	$L__BB13_715;
	cvta.to.global.u64 	%rd385, %rd166;
	mul.wide.s32 	%rd386, %r2933, 4;
	add.s64 	%rd387, %rd385, %rd386;
	ld.global.u32 	%r980, [%rd387];
	cvta.to.global.u64 	%rd388, %rd167;
	mul.wide.s32 	%rd389, %r2871, 4;
	add.s64 	%rd390, %rd388, %rd389;
	ld.global.u32 	%r981, [%rd390];
	setp.eq.s32 	%p570, %r980, %r981;
	@%p570 bra 	$L__BB13_713;
	setp.gt.s32 	%p572, %r980, %r981;
	mov.pred 	%p1161, -1;
	@%p572 bra 	$L__BB13_715;
	bra.uni 	$L__BB13_714;
$L__BB13_713:
	cvta.to.global.u64 	%rd391, %rd166;
	mul.wide.s32 	%rd392, %r2933, 4;
	add.s64 	%rd393, %rd391, %rd392;
	ld.global.u32 	%r1471, [%rd393+4];
	cvta.to.global.u64 	%rd394, %rd167;
	mul.wide.s32 	%rd395, %r2871, 4;
	add.s64 	%rd396, %rd394, %rd395;
	ld.global.u32 	%r1472, [%rd396+4];
	setp.gt.s32 	%p574, %r1471, %r1472;
	mov.pred 	%p1161, -1;
	@%p574 bra 	$L__BB13_715;
$L__BB13_714:
	mov.pred 	%p1161, 0;
$L__BB13_715:
	mov.u32 	%r982, %tid.x;
	add.s32 	%r1473, %r2936, %r2934;
	setp.lt.s32 	%p576, %r1473, %r753;
	selp.b32 	%r1474, 262144, 0, %p1161;
	selp.b32 	%r1475, %r1474, 0, %p576;
	add.s32 	%r1476, %r2932, %r2930;
	setp.lt.s32 	%p577, %r1476, %r753;
	selp.b32 	%r1477, 131072, 0, %p1160;
	selp.b32 	%r1478, %r1477, 0, %p577;
	or.b32  	%r1479, %r1478, %r1475;
	or.b32  	%r983, %r1479, %r959;
	bar.sync 	0;
	popc.b32 	%r984, %r983;
	mov.u32 	%r1480, %ctaid.x;
	setp.ne.s32 	%p578, %r1480, 0;
	@%p578 bra 	$L__BB13_719;
	shr.u32 	%r985, %r982, 5;
	// begin inline asm
	mov.u32 %r1680, %laneid;
	// end inline asm
	mov.b32 	%r1683, 1;
	mov.b32 	%r1708, 0;
	mov.b32 	%r1710, -1;
	// begin inline asm
	{  .reg .s32 r0;  .reg .pred p;  shfl.sync.up.b32 r0|p, %r984, %r1683, %r1708, %r1710;  @p add.s32 r0, r0, %r984;  mov.s32 %r1681, r0;}
	// end inline asm
	mov.b32 	%r1689, 2;
	// begin inline asm
	{  .reg .s32 r0;  .reg .pred p;  shfl.sync.up.b32 r0|p, %r1681, %r1689, %r1708, %r1710;  @p add.s32 r0, r0, %r1681;  mov.s32 %r1687, r0;}
	// end inline asm
	mov.b32 	%r1695, 4;
	// begin inline asm
	{  .reg .s32 r0;  .reg .pred p;  shfl.sync.up.b32 r0|p, %r1687, %r1695, %r1708, %r1710;  @p add.s32 r0, r0, %r1687;  mov.s32 %r1693, r0;}
	// end inline asm
	mov.b32 	%r1701, 8;
	// begin inline asm
	{  .reg .s32 r0;  .reg .pred p;  shfl.sync.up.b32 r0|p, %r1693, %r1701, %r1708, %r1710;  @p add.s32 r0, r0, %r1693;  mov.s32 %r1699, r0;}
	// end inline asm
	mov.b32 	%r1707, 16;
	// begin inline asm
	{  .reg .s32 r0;  .reg .pred p;  shfl.sync.up.b32 r0|p, %r1699, %r1707, %r1708, %r1710;  @p add.s32 r0, r0, %r1699;  mov.s32 %r1705, r0;}
	// end inline asm
	setp.ne.s32 	%p627, %r1680, 31;
	@%p627 bra 	$L__BB13_718;
	shl.b32 	%r1711, %r985, 2;
	mov.u32 	%r1712, _ZN6thrust24THRUST_300001_SM_1000_NS8cuda_cub4core6detail5shmemE;
	add.s32 	%r1713, %r1712, %r1711;
	st.shared.u32 	[%r1713], %r1705;
$L__BB13_718:
	bar.sync 	0;
	ld.shared.v4.u32 	{%r1715, %r1716, %r1717, %r1718}, [_ZN6thrust24THRUST_300001_SM_1000_NS8cuda_cub4core6detail5shmemE];
	mov.u32 	%r1719, %tid.x;
	shr.u32 	%r1720, %r1719, 5;
	add.s32 	%r1721, %r1716, %r1715;
	setp.eq.s32 	%p628, %r1720, 2;
	selp.b32 	%r1722, %r1721, %r1715, %p628;
	add.s32 	%r1723, %r1721, %r1717;
	setp.eq.s32 	%p629, %r1720, 3;
	selp.b32 	%r1724, %r1723, %r1722, %p629;
	add.s32 	%r1725, %r1723, %r1718;
	setp.eq.s32 	%p630, %r1720, 4;
	selp.b32 	%r1726, %r1725, %r1724, %p630;
	ld.shared.v4.u32 	{%r1727, %r1728, %r1729, %r1730}, [_ZN6thrust24THRUST_300001_SM_1000_NS8cuda_cub4core6detail5shmemE+16];
	add.s32 	%r1731, %r1725, %r1727;
	setp.eq.s32 	%p631, %r1720, 5;
	selp.b32 	%r1732, %r1731, %r1726, %p631;
	add.s32 	%r1733, %r1731, %r1728;
	setp.eq.s32 	%p632, %r1720, 6;
	selp.b32 	%r1734, %r1733, %r1732, %p632;
	add.s32 	%r1735, %r1733, %r1729;
	setp.eq.s32 	%p633, %r1720, 7;
	selp.b32 	%r1736, %r1735, %r1734, %p633;
	add.s32 	%r1737, %r1735, %r1730;
	setp.eq.s32 	%p634, %r1720, 8;
	selp.b32 	%r1738, %r1737, %r1736, %p634;
	ld.shared.v4.u32 	{%r1739, %r1740, %r1741, %r1742}, [_ZN6thrust24THRUST_300001_SM_1000_NS8cuda_cub4core6detail5shmemE+32];
	add.s32 	%r1743, %r1737, %r1739;
	setp.eq.s32 	%p635, %r1720, 9;
	selp.b32 	%r1744, %r1743, %r1738, %p635;
	add.s32 	%r1745, %r1743, %r1740;
	setp.eq.s32 	%p636, %r1720, 10;
	selp.b32 	%r1746, %r1745, %r1744, %p636;
	add.s32 	%r1747, %r1745, %r1741;
	setp.eq.s32 	%p637, %r1720, 11;
	selp.b32 	%r1748, %r1747, %r1746, %p637;
	add.s32 	%r1749, %r1747, %r1742;
	setp.eq.s32 	%p638, %r1720, 12;
	selp.b32 	%r1750, %r1749, %r1748, %p638;
	ld.shared.v4.u32 	{%r1751, %r1752, %r1753, %r1754}, [_ZN6thrust24THRUST_300001_SM_1000_NS8cuda_cub4core6detail5shmemE+48];
	add.s32 	%r1755, %r1749, %r1751;
	setp.eq.s32 	%p639, %r1720, 13;
	selp.b32 	%r1756, %r1755, %r1750, %p639;
	add.s32 	%r1757, %r1755, %r1752;
	setp.eq.s32 	%p640, %r1720, 14;
	selp.b32 	%r1758, %r1757, %r1756, %p640;
	add.s32 	%r1759, %r1757, %r1753;
	setp.eq.s32 	%p641, %r1720, 15;
	selp.b32 	%r1760, %r1759, %r1758, %p641;
	add.s32 	%r2947, %r1759, %r1754;
	setp.lt.u32 	%p642, %r1719, 32;
	selp.b32 	%r1761, 0, %r1760, %p642;
	setp.eq.s32 	%p643, %r1680, 0;
	sub.s32 	%r1762, %r1705, %r984;
	selp.b32 	%r1763, 0, %r1762, %p643;
	add.s32 	%r2944, %r1761, %r1763;
	mov.b32 	%r2948, 0;
	bra.uni 	$L__BB13_749;
$L__BB13_719:
	// begin inline asm
	mov.u32 %r1481, %laneid;
	// end inline asm
	mov.b32 	%r1484, 1;
	mov.b32 	%r1509, 0;
	mov.b32 	%r1511, -1;
	// begin inline asm
	{  .reg .s32 r0;  .reg .pred p;  shfl.sync.up.b32 r0|p, %r984, %r1484, %r1509, %r1511;  @p add.s32 r0, r0, %r984;  mov.s32 %r1482, r0;}
	// end inline asm
	mov.b32 	%r1490, 2;
	// begin inline asm
	{  .reg .s32 r0;  .reg .pred p;  shfl.sync.up.b32 r0|p, %r1482, %r1490, %r1509, %r1511;  @p add.s32 r0, r0, %r1482;  mov.s32 %r1488, r0;}
	// end inline asm
	mov.b32 	%r1496, 4;
	// begin inline asm
	{  .reg .s32 r0;  .reg .pred p;  shfl.sync.up.b32 r0|p, %r1488, %r1496, %r1509, %r1511;  @p add.s32 r0, r0, %r1488;  mov.s32 %r1494, r0;}
	// end inline asm
	mov.b32 	%r1502, 8;
	// begin inline asm
	{  .reg .s32 r0;  .reg .pred p;  shfl.sync.up.b32 r0|p, %r1494, %r1502, %r1509, %r1511;  @p add.s32 r0, r0, %r1494;  mov.s32 %r1500, r0;}
	// end inline asm
	mov.b32 	%r1508, 16;
	// begin inline asm
	{  .reg .s32 r0;  .reg .pred p;  shfl.sync.up.b32 r0|p, %r1500, %r1508, %r1509, %r1511;  @p add.s32 r0, r0, %r1500;  mov.s32 %r1506, r0;}
	// end inline asm
	setp.ne.s32 	%p579, %r1481, 31;
	@%p579 bra 	$L__BB13_721;
	shr.u32 	%r1512, %r982, 3;
	and.b32  	%r1513, %r1512, 124;
	mov.u32 	%r1514, _ZN6thrust24THRUST_300001_SM_1000_NS8cuda_cub4core6detail5shmemE;
	add.s32 	%r1515, %r1514, %r1513;
	st.shared.u32 	[%r1515], %r1506;
$L__BB13_721:
	sub.s32 	%r1516, %r1506, %r984;
	bar.sync 	0;
	ld.shared.v4.u32 	{%r1517, %r1518, %r1519, %r1520}, [_ZN6thrust24THRUST_300001_SM_1000_NS8cuda_cub4core6detail5shmemE];
	mov.u32 	%r1521, %tid.x;
	shr.u32 	%r1522, %r1521, 5;
	add.s32 	%r1523, %r1518, %r1517;
	setp.eq.s32 	%p580, %r1522, 2;
	selp.b32 	%r1524, %r1523, %r1517, %p580;
	add.s32 	%r1525, %r1523, %r1519;
	setp.eq.s32 	%p581, %r1522, 3;
	selp.b32 	%r1526, %r1525, %r1524, %p581;
	add.s32 	%r1527, %r1525, %r1520;
	setp.eq.s32 	%p582, %r1522, 4;
	selp.b32 	%r1528, %r1527, %r1526, %p582;
	ld.shared.v4.u32 	{%r1529, %r1530, %r1531, %r1532}, [_ZN6thrust24THRUST_300001_SM_1000_NS8cuda_cub4core6detail5shmemE+16];
	add.s32 	%r1533, %r1527, %r1529;
	setp.eq.s32 	%p583, %r1522, 5;
	selp.b32 	%r1534, %r1533, %r1528, %p583;
	add.s32 	%r1535, %r1533, %r1530;
	setp.eq.s32 	%p584, %r1522, 6;
	selp.b32 	%r1536, %r1535, %r1534, %p584;
	add.s32 	%r1537, %r1535, %r1531;
	setp.eq.s32 	%p585, %r1522, 7;
	selp.b32 	%r1538, %r1537, %r1536, %p585;
	add.s32 	%r1539, %r1537, %r1532;
	setp.eq.s32 	%p586, %r1522, 8;
	selp.b32 	%r1540, %r1539, %r1538, %p586;
	ld.shared.v4.u32 	{%r1541, %r1542, %r1543, %r1544}, [_ZN6thrust24THRUST_300001_SM_1000_NS8cuda_cub4core6detail5shmemE+32];
	add.s32 	%r1545, %r1539, %r1541;
	setp.eq.s32 	%p587, %r1522, 9;
	selp.b32 	%r1546, %r1545, %r1540, %p587;
	add.s32 	%r1547, %r1545, %r1542;
	setp.eq.s32 	%p588, %r1522, 10;
	selp.b32 	%r1548, %r1547, %r1546, %p588;
	add.s32 	%r1549, %r1547, %r1543;
	setp.eq.s32 	%p589, %r1522, 11;
	selp.b32 	%r1550, %r1549, %r1548, %p589;
	add.s32 	%r1551, %r1549, %r1544;
	setp.eq.s32 	%p590, %r1522, 12;
	selp.b32 	%r1552, %r1551, %r1550, %p590;
	ld.shared.v4.u32 	{%r1553, %r1554, %r1555, %r1556}, [_ZN6thrust24THRUST_300001_SM_1000_NS8cuda_cub4core6detail5shmemE+48];
	add.s32 	%r1557, %r1551, %r1553;
	setp.eq.s32 	%p591, %r1522, 13;
	selp.b32 	%r1558, %r1557, %r1552, %p591;
	add.s32 	%r1559, %r1557, %r1554;
	setp.eq.s32 	%p592, %r1522, 14;
	selp.b32 	%r1560, %r1559, %r1558, %p592;
	add.s32 	%r1561, %r1559, %r1555;
	setp.eq.s32 	%p593, %r1522, 15;
	selp.b32 	%r1562, %r1561, %r1560, %p593;
	add.s32 	%r992, %r1561, %r1556;
	setp.gt.u32 	%p594, %r1521, 31;
	setp.lt.u32 	%p595, %r1521, 32;
	setp.eq.s32 	%p596, %r1481, 0;
	selp.b32 	%r1563, 0, %r1516, %p596;
	add.s32 	%r2944, %r1562, %r1563;
	selp.b32 	%r994, %r1516, %r2944, %p595;
	@%p594 bra 	$L__BB13_746;
	setp.ne.s32 	%p597, %r1521, 0;
	mov.u32 	%r1565, %ctaid.x;
	mul.wide.u32 	%rd397, %r1565, 8;
	add.s64 	%rd163, %rd2, %rd397;
	@%p597 bra 	$L__BB13_724;
	st.shared.u32 	[_ZN6thrust24THRUST_300001_SM_1000_NS8cuda_cub4core6detail5shmemE+108], %r992;
	add.s64 	%rd398, %rd163, 256;
	mov.b32 	%r1566, 100;
	// begin inline asm
	st.relaxed.gpu.v2.u32 [%rd398], {%r1566, %r992};
	// end inline asm
$L__BB13_724:
	mov.u32 	%r1568, %nctaid.x;
	setp.gt.u32 	%p598, %r1568, 499;
	@%p598 bra 	$L__BB13_726;
	membar.cta;
	bra.uni 	$L__BB13_727;
$L__BB13_726:
	mov.b32 	%r1569, 450;
	// begin inline asm
	nanosleep.u32 %r1569;
	// end inline asm
$L__BB13_727:
	mul.wide.u32 	%rd400, %r1521, 8;
	xor.b64  	%rd401, %rd400, -8;
	add.s64 	%rd402, %rd163, %rd401;
	add.s64 	%rd399, %rd402, 256;
	// begin inline asm
	ld.relaxed.gpu.v2.u32 {%r2942, %r2938}, [%rd399];
	// end inline asm
	mov.u32 	%r1675, %nctaid.x;
$L__BB13_728:
	setp.eq.s32 	%p599, %r2942, 99;
	mov.b32 	%r1573, -1;
	vote.sync.any.pred 	%p600, %p599, %r1573;
	not.pred 	%p601, %p600;
	@%p601 bra 	$L__BB13_733;
	setp.gt.u32 	%p626, %r1675, 499;
	@%p626 bra 	$L__BB13_731;
	membar.cta;
	bra.uni 	$L__BB13_732;
$L__BB13_731:
	mov.b32 	%r1676, 350;
	// begin inline asm
	nanosleep.u32 %r1676;
	// end inline asm
$L__BB13_732:
	// begin inline asm
	ld.relaxed.gpu.v2.u32 {%r2942, %r2938}, [%rd399];
	// end inline asm
	bra.uni 	$L__BB13_728;
$L__BB13_733:
	setp.eq.s32 	%p602, %r2942, 101;
	mov.b32 	%r1600, -1;
	vote.sync.ballot.b32 	%r1601, %p602, %r1600;
	// begin inline asm
	mov.u32 %r1575, %lanemask_ge;
	// end inline asm
	and.b32  	%r1602, %r1601, %r1575;
	or.b32  	%r1603, %r1602, -2147483648;
	add.s32 	%r1604, %r1603, -1;
	not.b32 	%r1605, %r1603;
	and.b32  	%r1606, %r1605, %r1604;
	popc.b32 	%r1579, %r1606;
	mov.b32 	%r1578, 1;
	// begin inline asm
	shfl.sync.down.b32 %r1576, %r2938, %r1578, %r1579, %r1600;
	// end inline asm
	setp.lt.s32 	%p604, %r1481, %r1579;
	selp.b32 	%r1607, %r1576, 0, %p604;
	add.s32 	%r1582, %r1607, %r2938;
	mov.b32 	%r1583, 2;
	// begin inline asm
	shfl.sync.down.b32 %r1581, %r1582, %r1583, %r1579, %r1600;
	// end inline asm
	add.s32 	%r1608, %r1481, 2;
	setp.gt.s32 	%p605, %r1608, %r1579;
	selp.b32 	%r1609, 0, %r1581, %p605;
	add.s32 	%r1587, %r1582, %r1609;
	mov.b32 	%r1588, 4;
	// begin inline asm
	shfl.sync.down.b32 %r1586, %r1587, %r1588, %r1579, %r1600;
	// end inline asm
	add.s32 	%r1610, %r1481, 4;
	setp.gt.s32 	%p606, %r1610, %r1579;
	selp.b32 	%r1611, 0, %r1586, %p606;
	add.s32 	%r1592, %r1587, %r1611;
	mov.b32 	%r1593, 8;
	// begin inline asm
	shfl.sync.down.b32 %r1591, %r1592, %r1593, %r1579, %r1600;
	// end inline asm
	add.s32 	%r1612, %r1481, 8;
	setp.gt.s32 	%p607, %r1612, %r1579;
	selp.b32 	%r1613, 0, %r1591, %p607;
	add.s32 	%r1597, %r1592, %r1613;
	mov.b32 	%r1598, 16;
	// begin inline asm
	shfl.sync.down.b32 %r1596, %r1597, %r1598, %r1579, %r1600;
	// end inline asm
	add.s32 	%r1614, %r1481, 16;
	setp.gt.s32 	%p608, %r1614, %r1579;
	selp.b32 	%r1615, 0, %r1596, %p608;
	add.s32 	%r2939, %r1597, %r1615;
	mov.u32 	%r1616, %tid.x;
	not.b32 	%r1617, %r1616;
	mov.u32 	%r1618, %ctaid.x;
	add.s32 	%r2941, %r1618, %r1617;
	add.s64 	%rd164, %rd2, 256;
$L__BB13_734:
	setp.ne.s32 	%p609, %r2942, 101;
	mov.b32 	%r1619, -1;
	vote.sync.all.pred 	%p610, %p609, %r1619;
	not.pred 	%p611, %p610;
	@%p611 bra 	$L__BB13_742;
	mul.wide.s32 	%rd405, %r2941, 8;
	add.s64 	%rd406, %rd164, %rd405;
	add.s64 	%rd404, %rd406, -256;
	// begin inline asm
	ld.relaxed.gpu.v2.u32 {%r2942, %r2943}, [%rd404];
	// end inline asm
$L__BB13_736:
	setp.eq.s32 	%p615, %r2942, 99;
	mov.b32 	%r1628, -1;
	vote.sync.any.pred 	%p616, %p615, %r1628;
	not.pred 	%p617, %p616;
	@%p617 bra 	$L__BB13_741;
	mov.u32 	%r1671, %nctaid.x;
	setp.gt.u32 	%p625, %r1671, 499;
	@%p625 bra 	$L__BB13_739;
	membar.cta;
	bra.uni 	$L__BB13_740;
$L__BB13_739:
	mov.b32 	%r1672, 350;
	// begin inline asm
	nanosleep.u32 %r1672;
	// end inline asm
$L__BB13_740:
	// begin inline asm
	ld.relaxed.gpu.v2.u32 {%r2942, %r2943}, [%rd404];
	// end inline asm
	bra.uni 	$L__BB13_736;
$L__BB13_741:
	setp.eq.s32 	%p618, %r2942, 101;
	mov.b32 	%r1654, -1;
	vote.sync.ballot.b32 	%r1655, %p618, %r1654;
	and.b32  	%r1656, %r1655, %r1575;
	or.b32  	%r1657, %r1656, -2147483648;
	add.s32 	%r1658, %r1657, -1;
	not.b32 	%r1659, %r1657;
	and.b32  	%r1660, %r1659, %r1658;
	popc.b32 	%r1633, %r1660;
	mov.b32 	%r1632, 1;
	// begin inline asm
	shfl.sync.down.b32 %r1630, %r2943, %r1632, %r1633, %r1654;
	// end inline asm
	setp.lt.s32 	%p620, %r1481, %r1633;
	selp.b32 	%r1661, %r1630, 0, %p620;
	add.s32 	%r1636, %r1661, %r2943;
	mov.b32 	%r1637, 2;
	// begin inline asm
	shfl.sync.down.b32 %r1635, %r1636, %r1637, %r1633, %r1654;
	// end inline asm
	add.s32 	%r1662, %r1481, 2;
	setp.gt.s32 	%p621, %r1662, %r1633;
	selp.b32 	%r1663, 0, %r1635, %p621;
	add.s32 	%r1641, %r1636, %r1663;
	mov.b32 	%r1642, 4;
	// begin inline asm
	shfl.sync.down.b32 %r1640, %r1641, %r1642, %r1633, %r1654;
	// end inline asm
	add.s32 	%r1664, %r1481, 4;
	setp.gt.s32 	%p622, %r1664, %r1633;
	selp.b32 	%r1665, 0, %r1640, %p622;
	add.s32 	%r1646, %r1641, %r1665;
	mov.b32 	%r1647, 8;
	// begin inline asm
	shfl.sync.down.b32 %r1645, %r1646, %r1647, %r1633, %r1654;
	// end inline asm
	add.s32 	%r1666, %r1481, 8;
	setp.gt.s32 	%p623, %r1666, %r1633;
	selp.b32 	%r1667, 0, %r1645, %p623;
	add.s32 	%r1651, %r1646, %r1667;
	mov.b32 	%r1652, 16;
	// begin inline asm
	shfl.sync.down.b32 %r1650, %r1651, %r1652, %r1633, %r1654;
	// end inline asm
	add.s32 	%r1668, %r1481, 16;
	setp.gt.s32 	%p624, %r1668, %r1633;
	selp.b32 	%r1669, 0, %r1650, %p624;
	add.s32 	%r1670, %r1669, %r2939;
	add.s32 	%r2939, %r1670, %r1651;
	add.s32 	%r2941, %r2941, -32;
	bra.uni 	$L__BB13_734;
$L__BB13_742:
	mov.u32 	%r1621, %tid.x;
	setp.ne.s32 	%p612, %r1621, 0;
	@%p612 bra 	$L__BB13_744;
	add.s32 	%r1623, %r2939, %r992;
	add.s64 	%rd403, %rd163, 256;
	mov.b32 	%r1622, 101;
	// begin inline asm
	st.relaxed.gpu.v2.u32 [%rd403], {%r1622, %r1623};
	// end inline asm
	st.shared.u32 	[_ZN6thrust24THRUST_300001_SM_1000_NS8cuda_cub4core6detail5shmemE+100], %r2939;
	st.shared.u32 	[_ZN6thrust24THRUST_300001_SM_1000_NS8cuda_cub4core6detail5shmemE+104], %r1623;
$L__BB13_744:
	setp.ne.s32 	%p613, %r1481, 0;
	mov.u32 	%r2944, %r994;
	@%p613 bra 	$L__BB13_746;
	st.shared.u32 	[_ZN6thrust24THRUST_300001_SM_1000_NS8cuda_cub4core6detail5shmemE+80], %r2939;
	mov.u32 	%r2944, %r2939;
$L__BB13_746:
	mov.u32 	%r1624, %tid.x;
	setp.eq.s32 	%p614, %r1624, 0;
	bar.sync 	0;
	@%p614 bra 	$L__BB13_748;
	ld.shared.u32 	%r1625, [_ZN6thrust24THRUST_300001_SM_1000_NS8cuda_cub4core6detail5shmemE+80];
	add.s32 	%r2944, %r1625, %r2944;
$L__BB13_748:
	ld.shared.u32 	%r2947, [_ZN6thrust24THRUST_300001_SM_1000_NS8cuda_cub4core6detail5shmemE+108];
	ld.shared.u32 	%r2948, [_ZN6thrust24THRUST_300001_SM_1000_NS8cuda_cub4core6detail5shmemE+100];
$L__BB13_749:
	bar.sync 	0;
	sub.s32 	%r2950, %r2944, %r2948;
	not.pred 	%p644, %p122;
	@%p644 bra 	$L__BB13_751;
	add.s32 	%r1028, %r2950, 1;
	shl.b32 	%r1764, %r2950, 2;
	mov.u32 	%r1765, _ZN6thrust24THRUST_300001_SM_1000_NS8cuda_cub4core6detail5shmemE;
	add.s32 	%r1766, %r1765, %r1764;
	st.shared.u32 	[%r1766+2048], %r757;
	mov.u32 	%r2950, %r1028;
$L__BB13_751:
	not.pred 	%p645, %p129;
	@%p645 bra 	$L__BB13_753;
	add.s32 	%r1030, %r2950, 1;
	shl.b32 	%r1767, %r2950, 2;
	mov.u32 	%r1768, _ZN6thrust24THRUST_300001_SM_1000_NS8cuda_cub4core6detail5shmemE;
	add.s32 	%r1769, %r1768, %r1767;
	st.shared.u32 	[%r1769+2048], %r2865;
	mov.u32 	%r2950, %r1030;
$L__BB13_753:
	not.pred 	%p646, %p136;
	@%p646 bra 	$L__BB13_755;
	add.s32 	%r1032, %r2950, 1;
	shl.b32 	%r1770, %r2950, 2;
	mov.u32 	%r1771, _ZN6thrust24THRUST_300001_SM_1000_NS8cuda_cub4core6detail5shmemE;
	add.s32 	%r1772, %r1771, %r1770;
	st.shared.u32 	[%r1772+2048], %r2869;
	mov.u32 	%r2950, %r1032;
$L__BB13_755:
	not.pred 	%p647, %p143;
	@%p647 bra 	$L__BB13_757;
	add.s32 	%r1034, %r2950, 1;
	shl.b32 	%r1773, %r2950, 2;
	mov.u32 	%r1774, _ZN6thrust24THRUST_300001_SM_1000_NS8cuda_cub4core6detail5shmemE;
	add.s32 	%r1775, %r1774, %r1773;
	st.shared.u32 	[%r1775+2048], %r2873;
	mov.u32 	%r2950, %r1034;
$L__BB13_757:
	not.pred 	%p648, %p150;
	@%p648 bra 	$L__BB13_759;
	add.s32 	%r1036, %r2950, 1;
	shl.b32 	%r1776, %r2950, 2;
	mov.u32 	%r1777, _ZN6thrust24THRUST_300001_SM_1000_NS8cuda_cub4core6detail5shmemE;
	add.s32 	%r1778, %r1777, %r1776;
	st.shared.u32 	[%r1778+2048], %r2877;
	mov.u32 	%r2950, %r1036;
$L__BB13_759:
	and.b32  	%r1779, %r834, 32;
	setp.eq.s32 	%p649, %r1779, 0;
	@%p649 bra 	$L__BB13_761;
	add.s32 	%r1038, %r2950, 1;
	shl.b32 	%r1780, %r2950, 2;
	mov.u32 	%r1781, _ZN6thrust24THRUST_300001_SM_1000_NS8cuda_cub4core6detail5shmemE;
	add.s32 	%r1782, %r1781, %r1780;
	st.shared.u32 	[%r1782+2048], %r2881;
	mov.u32 	%r2950, %r1038;
$L__BB13_761:
	and.b32  	%r1783, %r834, 64;
	setp.eq.s32 	%p650, %r1783, 0;
	@%p650 bra 	$L__BB13_763;
	add.s32 	%r1040, %r2950, 1;
	shl.b32 	%r1784, %r2950, 2;
	mov.u32 	%r1785, _ZN6thrust24THRUST_300001_SM_1000_NS8cuda_cub4core6detail5shmemE;
	add.s32 	%r1786, %r1785, %r1784;
	st.shared.u32 	[%r1786+2048], %r2885;
	mov.u32 	%r2950, %r1040;
$L__BB13_763:
	and.b32  	%r1787, %r859, 128;
	setp.eq.s32 	%p651, %r1787, 0;
	@%p651 bra 	$L__BB13_765;
	add.s32 	%r1042, %r2950, 1;
	shl.b32 	%r1788, %r2950, 2;
	mov.u32 	%r1789, _ZN6thrust24THRUST_300001_SM_1000_NS8cuda_cub4core6detail5shmemE;
	add.s32 	%r1790, %r1789, %r1788;
	st.shared.u32 	[%r1790+2048], %r2889;
	mov.u32 	%r2950, %r1042;
$L__BB13_765:
	and.b32  	%r1791, %r859, 256;
	setp.eq.s32 	%p652, %r1791, 0;
	@%p652 bra 	$L__BB13_767;
	add.s32 	%r1044, %r2950, 1;
	shl.b32 	%r1792, %r2950, 2;
	mov.u32 	%r1793, _ZN6thrust24THRUST_300001_SM_1000_NS8cuda_cub4core6detail5shmemE;
	add.s32 	%r1794, %r1793, %r1792;
	st.shared.u32 	[%r1794+2048], %r2893;
	mov.u32 	%r2950, %r1044;
$L__BB13_767:
	and.b32  	%r1795, %r884, 512;
	setp.eq.s32 	%p653, %r1795, 0;
	@%p653 bra 	$L__BB13_769;
	add.s32 	%r1046, %r2950, 1;
	shl.b32 	%r1796, %r2950, 2;
	mov.u32 	%r1797, _ZN6thrust24THRUST_300001_SM_1000_NS8cuda_cub4core6detail5shmemE;
	add.s32 	%r1798, %r1797, %r1796;
	st.shared.u32 	[%r1798+2048], %r2897;
	mov.u32 	%r2950, %r1046;
$L__BB13_769:
	and.b32  	%r1799, %r884, 1024;
	setp.eq.s32 	%p654, %r1799, 0;
	@%p654 bra 	$L__BB13_771;
	add.s32 	%r1048, %r2950, 1;
	shl.b32 	%r1800, %r2950, 2;
	mov.u32 	%r1801, _ZN6thrust24THRUST_300001_SM_1000_NS8cuda_cub4core6detail5shmemE;
	add.s32 	%r1802, %r1801, %r1800;
	st.shared.u32 	[%r1802+2048], %r2901;
	mov.u32 	%r2950, %r1048;
$L__BB13_771:
	and.b32  	%r1803, %r909, 2048;
	setp.eq.s32 	%p655, %r1803, 0;
	@%p655 bra 	$L__BB13_773;
	add.s32 	%r1050, %r2950, 1;
	shl.b32 	%r1804, %r2950, 2;
	mov.u32 	%r1805, _ZN6thrust24THRUST_300001_SM_1000_NS8cuda_cub4core6detail5shmemE;
	add.s32 	%r1806, %r1805, %r1804;
	st.shared.u32 	[%r1806+2048], %r2905;
	mov.u32 	%r2950, %r1050;
$L__BB13_773:
	and.b32  	%r1807, %r909, 4096;
	setp.eq.s32 	%p656, %r1807, 0;
	@%p656 bra 	$L__BB13_775;
	add.s32 	%r1052, %r2950, 1;
	shl.b32 	%r1808, %r2950, 2;
	mov.u32 	%r1809, _ZN6thrust24THRUST_300001_SM_1000_NS8cuda_cub4core6detail5shmemE;
	add.s32 	%r1810, %r1809, %r1808;
	st.shared.u32 	[%r1810+2048], %r2909;
	mov.u32 	%r2950, %r1052;
$L__BB13_775:
	and.b32  	%r1811, %r934, 8192;
	setp.eq.s32 	%p657, %r1811, 0;
	@%p657 bra 	$L__BB13_777;
	add.s32 	%r1054, %r2950, 1;
	shl.b32 	%r1812, %r2950, 2;
	mov.u32 	%r1813, _ZN6thrust24THRUST_300001_SM_1000_NS8cuda_cub4core6detail5shmemE;
	add.s32 	%r1814, %r1813, %r1812;
	st.shared.u32 	[%r1814+2048], %r2913;
	mov.u32 	%r2950, %r1054;
$L__BB13_777:
	and.b32  	%r1815, %r934, 16384;
	setp.eq.s32 	%p658, %r1815, 0;
	@%p658 bra 	$L__BB13_779;
	add.s32 	%r1056, %r2950, 1;
	shl.b32 	%r1816, %r2950, 2;
	mov.u32 	%r1817, _ZN6thrust24THRUST_300001_SM_1000_NS8cuda_cub4core6detail5shmemE;
	add.s32 	%r1818, %r1817, %r1816;
	st.shared.u32 	[%r1818+2048], %r2917;
	mov.u32 	%r2950, %r1056;
$L__BB13_779:
	and.b32  	%r1819, %r959, 32768;
	setp.eq.s32 	%p659, %r1819, 0;
	@%p659 bra 	$L__BB13_781;
	add.s32 	%r1058, %r2950, 1;
	shl.b32 	%r1820, %r2950, 2;
	mov.u32 	%r1821, _ZN6thrust24THRUST_300001_SM_1000_NS8cuda_cub4core6detail5shmemE;
	add.s32 	%r1822, %r1821, %r1820;
	st.shared.u32 	[%r1822+2048], %r2921;
	mov.u32 	%r2950, %r1058;
$L__BB13_781:
	and.b32  	%r1823, %r959, 65536;
	setp.eq.s32 	%p660, %r1823, 0;
	@%p660 bra 	$L__BB13_783;
	add.s32 	%r1060, %r2950, 1;
	shl.b32 	%r1824, %r2950, 2;
	mov.u32 	%r1825, _ZN6thrust24THRUST_300001_SM_1000_NS8cuda_cub4core6detail5shmemE;
	add.s32 	%r1826, %r1825, %r1824;
	st.shared.u32 	[%r1826+2048], %r2925;
	mov.u32 	%r2950, %r1060;
$L__BB13_783:
	and.b32  	%r1827, %r983, 131072;
	setp.eq.s32 	%p661, %r1827, 0;
	@%p661 bra 	$L__BB13_785;
	add.s32 	%r1062, %r2950, 1;
	shl.b32 	%r1828, %r2950, 2;
	mov.u32 	%r1829, _ZN6thrust24THRUST_300001_SM_1000_NS8cuda_cub4core6detail5shmemE;
	add.s32 	%r1830, %r1829, %r1828;
	st.shared.u32 	[%r1830+2048], %r2929;
	mov.u32 	%r2950, %r1062;
$L__BB13_785:
	and.b32  	%r1831, %r983, 262144;
	setp.eq.s32 	%p662, %r1831, 0;
	@%p662 bra 	$L__BB13_787;
	shl.b32 	%r1832, %r2950, 2;
	mov.u32 	%r1833, _ZN6thrust24THRUST_300001_SM_1000_NS8cuda_cub4core6detail5shmemE;
	add.s32 	%r1834, %r1833, %r1832;
	st.shared.u32 	[%r1834+2048], %r2933;
$L__BB13_787:
	bar.sync 	0;
	mov.u32 	%r1064, %tid.x;
	setp.ge.s32 	%p663, %r1064, %r2947;
	@%p663 bra 	$L__BB13_794;
	not.b32 	%r1835, %r1064;
	add.s32 	%r1065, %r2947, %r1835;
	and.b32  	%r1836, %r1065, 1536;
	setp.eq.s32 	%p664, %r1836, 1536;
	mov.u32 	%r2973, %r1064;
	@%p664 bra 	$L__BB13_791;
	shr.u32 	%r1837, %r1065, 9;
	add.s32 	%r1838, %r1837, 1;
	and.b32  	%r1839, %r1838, 3;
	add.s32 	%r2969, %r1064, %r2948;
	shl.b32 	%r1840, %r1064, 2;
	mov.u32 	%r1841, _ZN6thrust24THRUST_300001_SM_1000_NS8cuda_cub4core6detail5shmemE;
	add.s32 	%r1842, %r1840, %r1841;
	add.s32 	%r2968, %r1842, 2048;
	neg.s32 	%r2967, %r1839;
	shl.b32 	%r1843, %r1838, 9;
	and.b32  	%r1844, %r1843, 1536;
	add.s32 	%r2973, %r1064, %r1844;
$L__BB13_790:
	.pragma "nounroll";
	mul.wide.s32 	%rd414, %r2969, 4;
	add.s64 	%rd415, %rd5, %rd414;
	ld.shared.u32 	%r1845, [%r2968];
	st.global.u32 	[%rd415], %r1845;
	add.s32 	%r2969, %r2969, 512;
	add.s32 	%r2968, %r2968, 2048;
	add.s32 	%r2967, %r2967, 1;
	setp.ne.s32 	%p665, %r2967, 0;
	@%p665 bra 	$L__BB13_790;
$L__BB13_791:
	setp.lt.u32 	%p666, %r1065, 1536;
	@%p666 bra 	$L__BB13_794;
	add.s64 	%rd165, %rd5, 4096;
	add.s32 	%r2972, %r2973, %r2948;
	shl.b32 	%r1846, %r2973, 2;
	mov.u32 	%r1847, _ZN6thrust24THRUST_300001_SM_1000_NS8cuda_cub4core6detail5shmemE;
	add.s32 	%r1848, %r1846, %r1847;
	add.s32 	%r2971, %r1848, 8192;
$L__BB13_793:
	mul.wide.s32 	%rd416, %r2972, 4;
	add.s64 	%rd417, %rd165, %rd416;
	ld.shared.u32 	%r1849, [%r2971+-6144];
	st.global.u32 	[%rd417+-4096], %r1849;
	ld.shared.u32 	%r1850, [%r2971+-4096];
	st.global.u32 	[%rd417+-2048], %r1850;
	ld.shared.u32 	%r1851, [%r2971+-2048];
	st.global.u32 	[%rd417], %r1851;
	ld.shared.u32 	%r1852, [%r2971];
	st.global.u32 	[%rd417+2048], %r1852;
	add.s32 	%r2973, %r2973, 2048;
	add.s32 	%r2972, %r2972, 2048;
	add.s32 	%r2971, %r2971, 8192;
	setp.lt.s32 	%p667, %r2973, %r2947;
	@%p667 bra 	$L__BB13_793;
$L__BB13_794:
	setp.ne.s32 	%p668, %r1064, 0;
	@%p668 bra 	$L__BB13_796;
	ld.param.u64 	%rd664, [_ZN6thrust24THRUST_300001_SM_1000_NS8cuda_cub4core6detail13_kernel_agentINS1_16__set_operations10SetOpAgentINS0_10device_ptrIiEES8_PiS9_S8_S9_i9TupleLessNS5_21serial_set_differenceEN4cuda3std3__417integral_constantIbLb0EEEEEJS8_S8_S9_S9_iiS8_S9_SA_SB_PNSE_4pairIiiEEPmN3cub18CUB_300001_SM_100013ScanTileStateIiLb1EEEEEEvDpT0__param_11];
	add.s32 	%r1853, %r2948, %r2947;
	cvt.s64.s32 	%rd418, %r1853;
	cvta.to.global.u64 	%rd419, %rd664;
	st.global.u64 	[%rd419], %rd418;
$L__BB13_796:
	ret;

}
	// .globl	_ZN6thrust24THRUST_300001_SM_1000_NS8cuda_cub4core6detail13_kernel_agentINS1_16__set_operations9InitAgentIN3cub18CUB_300001_SM_100013ScanTileStateIlLb1EEElEEJSA_lEEEvDpT0_
.visible .entry _ZN6thrust24THRUST_300001_SM_1000_NS8cuda_cub4core6detail13_kernel_agentINS1_16__set_operations9InitAgentIN3cub18CUB_300001_SM_100013ScanTileStateIlLb1EEElEEJSA_lEEEvDpT0_(
	.param .align 8 .b8 _ZN6thrust24THRUST_300001_SM_1000_NS8cuda_cub4core6detail13_kernel_agentINS1_16__set_operations9InitAgentIN3cub18CUB_300001_SM_100013ScanTileStateIlLb1EEElEEJSA_lEEEvDpT0__param_0[8],
	.param .u64 _ZN6thrust24THRUST_300001_SM_1000_NS8cuda_cub4core6detail13_kernel_agentINS1_16__set_operations9InitAgentIN3cub18CUB_300001_SM_100013ScanTileStateIlLb1EEElEEJSA_lEEEvDpT0__param_1
)
.maxntid 128
{
	.reg .pred 	%p<5>;
	.reg .b32 	%r<7>;
	.reg .b64 	%rd<10>;

	ld.param.u64 	%rd2, [_ZN6thrust24THRUST_300001_SM_1000_NS8cuda_cub4core6detail13_kernel_agentINS1_16__set_operations9InitAgentIN3cub18CUB_300001_SM_100013ScanTileStateIlLb1EEElEEJSA_lEEEvDpT0__param_0];
	ld.param.u32 	%r4, [_ZN6thrust24THRUST_300001_SM_1000_NS8cuda_cub4core6detail13_kernel_agentINS1_16__set_operations9InitAgentIN3cub18CUB_300001_SM_100013ScanTileStateIlLb1EEElEEJSA_lEEEvDpT0__param_1];
	cvta.to.global.u64 	%rd1, %rd2;
	mov.u32 	%r1, %ctaid.x;
	mov.u32 	%r5, %ntid.x;
	mov.u32 	%r2, %tid.x;
	mad.lo.s32 	%r3, %r1, %r5, %r2;
	setp.ge.s32 	%p1, %r3, %r4;
	@%p1 bra 	$L__BB14_2;
	mul.wide.s32 	%rd3, %r3, 16;
	add.s64 	%rd4, %rd1, %rd3;
	mov.b64 	%rd5, 0;
	mov.b64 	%rd6, 99;
	st.global.v2.u64 	[%rd4+512], {%rd6, %rd5};
$L__BB14_2:
	setp.ne.s32 	%p2, %r1, 0;
	setp.gt.u32 	%p3, %r2, 31;
	or.pred  	%p4, %p2, %p3;
	@%p4 bra 	$L__BB14_4;
	mul.wide.u32 	%rd7, %r2, 16;
	add.s64 	%rd8, %rd1, %rd7;
	mov.b64 	%rd9, 0;
	st.global.v2.u64 	[%rd8], {%rd9, %rd9};
$L__BB14_4:
	ret;

}
	// .globl	_ZN6thrust24THRUST_300001_SM_1000_NS8cuda_cub4core6detail13_kernel_agentINS1_16__set_operations14PartitionAgentINS0_10device_ptrIiEES8_l9TupleLessEEJS8_S8_lllPN4cuda3std3__44pairIllEES9_iEEEvDpT0_
.visible .entry _ZN6thrust24THRUST_300001_SM_1000_NS8cuda_cub4core6detail13_kernel_agentINS1_16__set_operations14PartitionAgentINS0_10device_ptrIiEES8_l9TupleLessEEJS8_S8_lllPN4cuda3std3__44pairIllEES9_iEEEvDpT0_(
	.param .align 8 .b8 _ZN6thrust24THRUST_300001_SM_1000_NS8cuda_cub4core6detail13_kernel_agentINS1_16__set_operations14PartitionAgentINS0_10device_ptrIiEES8_l9TupleLessEEJS8_S8_lllPN4cuda3std3__44pairIllEES9_iEEEvDpT0__param_0[8],
	.param .align 8 .b8 _ZN6thrust24THRUST_300001_SM_1000_NS8cuda_cub4core6detail13_kernel_agentINS1_16__set_operations14PartitionAgentINS0_10device_ptrIiEES8_l9TupleLessEEJS8_S8_lllPN4cuda3std3__44pairIllEES9_iEEEvDpT0__param_1[8],
	.param .u64 _ZN6thrust24THRUST_300001_SM_1000_NS8cuda_cub4core6detail13_kernel_agentINS1_16__set_operations14PartitionAgentINS0_10device_ptrIiEES8_l9TupleLessEEJS8_S8_lllPN4cuda3std3__44pairIllEES9_iEEEvDpT0__param_2,
	.param .u64 _ZN6thrust24THRUST_300001_SM_1000_NS8cuda_cub4core6detail13_kernel_agentINS1_16__set_operations14PartitionAgentINS0_10device_ptrIiEES8_l9TupleLessEEJS8_S8_lllPN4cuda3std3__44pairIllEES9_iEEEvDpT0__param_3,
	.param .u64 _ZN6thrust24THRUST_300001_SM_1000_NS8cuda_cub4core6detail13_kernel_agentINS1_16__set_operations14PartitionAgentINS0_10device_ptrIiEES8_l9TupleLessEEJS8_S8_lllPN4cuda3std3__44pairIllEES9_iEEEvDpT0__param_4,
	.param .u64 .ptr .align 1 _ZN6thrust24THRUST_300001_SM_1000_NS8cuda_cub4core6detail13_kernel_agentINS1_16__set_operations14PartitionAgentINS0_10device_ptrIiEES8_l9TupleLessEEJS8_S8_lllPN4cuda3std3__44pairIllEES9_iEEEvDpT0__param_5,
	.param .align 8 .b8 _ZN6thrust24THRUST_300001_SM_1000_NS8cuda_cub4core6detail13_kernel_agentINS1_16__set_operations14PartitionAgentINS0_10device_ptrIiEES8_l9TupleLessEEJS8_S8_lllPN4cuda3std3__44pairIllEES9_iEEEvDpT0__param_6[16],
	.param .u32 _ZN6thrust24THRUST_300001_SM_1000_NS8cuda_cub4core6detail13_kernel_agentINS1_16__set_operations14PartitionAgentINS0_10device_ptrIiEES8_l9TupleLessEEJS8_S8_lllPN4cuda3std3__44pairIllEES9_iEEEvDpT0__param_7
)
.maxntid 256
{
	.reg .pred 	%p<46>;
	.reg .b32 	%r<101>;
	.reg .b64 	%rd<247>;

	ld.param.u64 	%rd96, [_ZN6thrust24THRUST_300001_SM_1000_NS8cuda_cub4core6detail13_kernel_agentINS1_16__set_operations14PartitionAgentINS0_10device_ptrIiEES8_l9TupleLessEEJS8_S8_lllPN4cuda3std3__44pairIllEES9_iEEEvDpT0__param_6+8];
	ld.param.u64 	%rd95, [_ZN6thrust24THRUST_300001_SM_1000_NS8cuda_cub4core6detail13_kernel_agentINS1_16__set_operations14PartitionAgentINS0_10device_ptrIiEES8_l9TupleLessEEJS8_S8_lllPN4cuda3std3__44pairIllEES9_iEEEvDpT0__param_6];
	ld.param.u64 	%rd91, [_ZN6thrust24THRUST_300001_SM_1000_NS8cuda_cub4core6detail13_kernel_agentINS1_16__set_operations14PartitionAgentINS0_10device_ptrIiEES8_l9TupleLessEEJS8_S8_lllPN4cuda3std3__44pairIllEES9_iEEEvDpT0__param_1];
	ld.param.u64 	%rd90, [_ZN6thrust24THRUST_300001_SM_1000_NS8cuda_cub4core6detail13_kernel_agentINS1_16__set_operations14PartitionAgentINS0_10device_ptrIiEES8_l9TupleLessEEJS8_S8_lllPN4cuda3std3__44pairIllEES9_iEEEvDpT0__param_0];
	ld.param.u64 	%rd92, [_ZN6thrust24THRUST_300001_SM_1000_NS8cuda_cub4core6detail13_kernel_agentINS1_16__set_operations14PartitionAgentINS0_10device_ptrIiEES8_l9TupleLessEEJS8_S8_lllPN4cuda3std3__44pairIllEES9_iEEEvDpT0__param_2];
	ld.param.u64 	%rd97, [_ZN6thrust24THRUST_300001_SM_1000_NS8cuda_cub4core6detail13_kernel_agentINS1_16__set_operations14PartitionAgentINS0_10device_ptrIiEES8_l9TupleLessEEJS8_S8_lllPN4cuda3std3__44pairIllEES9_iEEEvDpT0__param_4];
	ld.param.u32 	%r56, [_ZN6thrust24THRUST_300001_SM_1000_NS8cuda_cub4core6detail13_kernel_agentINS1_16__set_operations14PartitionAgentINS0_10device_ptrIiEES8_l9TupleLessEEJS8_S8_lllPN4cuda3std3__44pairIllEES9_iEEEvDpT0__param_7];
	mov.u32 	%r57, %ntid.x;
	mov.u32 	%r58, %ctaid.x;
	mov.u32 	%r59, %tid.x;
	mad.lo.s32 	%r60, %r57, %r58, %r59;
	cvt.u64.u32 	%rd1, %r60;
	setp.le.s64 	%p1, %rd97, %rd1;
	@%p1 bra 	$L__BB15_48;
	ld.param.u64 	%rd215, [_ZN6thrust24THRUST_300001_SM_1000_NS8cuda_cub4core6detail13_kernel_agentINS1_16__set_operations14PartitionAgentINS0_10device_ptrIiEES8_l9TupleLessEEJS8_S8_lllPN4cuda3std3__44pairIllEES9_iEEEvDpT0__param_3];
	cvt.s64.s32 	%rd98, %r56;
	mul.lo.s64 	%rd99, %rd98, %rd1;
	add.s64 	%rd100, %rd215, %rd92;
	min.s64 	%rd2, %rd100, %rd99;
	cvta.to.global.u64 	%rd3, %rd91;
	cvta.to.global.u64 	%rd4, %rd90;
	cvta.to.global.u64 	%rd5, %rd95;
	cvta.to.global.u64 	%rd6, %rd96;
	sub.s64 	%rd101, %rd2, %rd215;
	max.s64 	%rd221, %rd101, 0;
	min.s64 	%rd219, %rd92, %rd2;
	setp.ge.s64 	%p2, %rd221, %rd219;
	@%p2 bra 	$L__BB15_5;
$L__BB15_2:
	add.s64 	%rd102, %rd219, %rd221;
	shr.u64 	%rd11, %rd102, 1;
	shl.b64 	%rd103, %rd11, 2;
	add.s64 	%rd104, %rd4, %rd103;
	ld.global.u32 	%r61, [%rd104];
	not.b64 	%rd105, %rd11;
	add.s64 	%rd106, %rd2, %rd105;
	shl.b64 	%rd107, %rd106, 2;
	add.s64 	%rd108, %rd3, %rd107;
	ld.global.u32 	%r62, [%rd108];
	mul.wide.s32 	%rd109, %r62, 4;
	add.s64 	%rd12, %rd5, %rd109;
	ld.global.u32 	%r84, [%rd12];
	mul.wide.s32 	%rd110, %r61, 4;
	add.s64 	%rd13, %rd6, %rd110;
	ld.global.u32 	%r83, [%rd13];
	setp.ne.s32 	%p3, %r84, %r83;
	@%p3 bra 	$L__BB15_4;
	ld.global.u32 	%r84, [%rd12+4];
	ld.global.u32 	%r83, [%rd13+4];
$L__BB15_4:
	setp.gt.s32 	%p4, %r84, %r83;
	add.s64 	%rd111, %rd11, 1;
	selp.b64 	%rd221, %rd221, %rd111, %p4;
	selp.b64 	%rd219, %rd11, %rd219, %p4;
	setp.lt.s64 	%p5, %rd221, %rd219;
	@%p5 bra 	$L__BB15_2;
$L__BB15_5:
	ld.param.u64 	%rd216, [_ZN6thrust24THRUST_300001_SM_1000_NS8cuda_cub4core6detail13_kernel_agentINS1_16__set_operations14PartitionAgentINS0_10device_ptrIiEES8_l9TupleLessEEJS8_S8_lllPN4cuda3std3__44pairIllEES9_iEEEvDpT0__param_3];
	sub.s64 	%rd17, %rd2, %rd221;
	setp.ge.s64 	%p6, %rd17, %rd216;
	mov.b64 	%rd246, 0;
	@%p6 bra 	$L__BB15_47;
	shl.b64 	%rd114, %rd17, 2;
	add.s64 	%rd18, %rd3, %rd114;
	ld.global.u32 	%r7, [%rd18];
	setp.lt.s64 	%p7, %rd221, 1;
	mul.wide.s32 	%rd115, %r7, 4;
	add.s64 	%rd19, %rd6, %rd115;
	mov.b64 	%rd224, 0;
	mov.u64 	%rd230, %rd224;
	@%p7 bra 	$L__BB15_21;
	mul.lo.s64 	%rd116, %rd221, 511;
	shr.u64 	%rd20, %rd116, 9;
	shl.b64 	%rd117, %rd20, 2;
	add.s64 	%rd118, %rd4, %rd117;
	ld.global.u32 	%r63, [%rd118];
	mul.wide.s32 	%rd119, %r63, 4;
	add.s64 	%rd21, %rd5, %rd119;
	ld.global.u32 	%r86, [%rd21];
	ld.global.u32 	%r91, [%rd19];
	setp.ne.s32 	%p8, %r86, %r91;
	mov.u32 	%r85, %r91;
	@%p8 bra 	$L__BB15_9;
	ld.global.u32 	%r86, [%rd21+4];
	ld.global.u32 	%r85, [%rd19+4];
$L__BB15_9:
	setp.gt.s32 	%p9, %r86, %r85;
	add.s64 	%rd120, %rd20, 1;
	selp.b64 	%rd224, %rd221, %rd20, %p9;
	selp.b64 	%rd230, %rd120, 0, %p9;
	setp.ge.u64 	%p10, %rd230, %rd224;
	@%p10 bra 	$L__BB15_13;
	mad.lo.s64 	%rd121, %rd224, 127, %rd230;
	shr.u64 	%rd24, %rd121, 7;
	shl.b64 	%rd122, %rd24, 2;
	add.s64 	%rd123, %rd4, %rd122;
	ld.global.u32 	%r64, [%rd123];
	cvta.to.global.u64 	%rd124, %rd95;
	mul.wide.s32 	%rd125, %r64, 4;
	add.s64 	%rd25, %rd124, %rd125;
	ld.global.u32 	%r88, [%rd25];
	setp.ne.s32 	%p11, %r88, %r91;
	mov.u32 	%r87, %r91;
	@%p11 bra 	$L__BB15_12;
	ld.global.u32 	%r88, [%rd25+4];
	ld.global.u32 	%r87, [%rd19+4];
$L__BB15_12:
	setp.gt.s32 	%p12, %r88, %r87;
	add.s64 	%rd126, %rd24, 1;
	selp.b64 	%rd224, %rd224, %rd24, %p12;
	selp.b64 	%rd230, %rd126, %rd230, %p12;
$L__BB15_13:
	setp.ge.u64 	%p13, %rd230, %rd224;
	@%p13 bra 	$L__BB15_17;
	mad.lo.s64 	%rd127, %rd224, 31, %rd230;
	shr.u64 	%rd30, %rd127, 5;
	shl.b64 	%rd128, %rd30, 2;
	add.s64 	%rd129, %rd4, %rd128;
	ld.global.u32 	%r65, [%rd129];
	cvta.to.global.u64 	%rd130, %rd95;
	mul.wide.s32 	%rd131, %r65, 4;
	add.s64 	%rd31, %rd130, %rd131;
	ld.global.u32 	%r90, [%rd31];
	setp.ne.s32 	%p14, %r90, %r91;
	mov.u32 	%r89, %r91;
	@%p14 bra 	$L__BB15_16;
	ld.global.u32 	%r90, [%rd31+4];
	ld.global.u32 	%r89, [%rd19+4];
$L__BB15_16:
	setp.gt.s32 	%p15, %r90, %r89;
	add.s64 	%rd132, %rd30, 1;
	selp.b64 	%rd224, %rd224, %rd30, %p15;
	selp.b64 	%rd230, %rd132, %rd230, %p15;
$L__BB15_17:
	setp.ge.u64 	%p16, %rd230, %rd224;
	@%p16 bra 	$L__BB15_21;
	mad.lo.s64 	%rd133, %rd224, 15, %rd230;
	shr.u64 	%rd36, %rd133, 4;
	shl.b64 	%rd134, %rd36, 2;
	add.s64 	%rd135, %rd4, %rd134;
	ld.global.u32 	%r66, [%rd135];
	cvta.to.global.u64 	%rd136, %rd95;
	mul.wide.s32 	%rd137, %r66, 4;
	add.s64 	%rd37, %rd136, %rd137;
	ld.global.u32 	%r92, [%rd37];
	setp.ne.s32 	%p17, %r92, %r91;
	@%p17 bra 	$L__BB15_20;
	ld.global.u32 	%r92, [%rd37+4];
	ld.global.u32 	%r91, [%rd19+4];
$L__BB15_20:
	setp.gt.s32 	%p18, %r92, %r91;
	add.s64 	%rd138, %rd36, 1;
	selp.b64 	%rd224, %rd224, %rd36, %p18;
	selp.b64 	%rd230, %rd138, %rd230, %p18;
$L__BB15_21:
	setp.ge.u64 	%p19, %rd230, %rd224;
	@%p19 bra 	$L__BB15_24;
	ld.global.u32 	%r29, [%rd19];
$L__BB15_23:
	add.s64 	%rd139, %rd230, %rd224;
	shr.s64 	%rd140, %rd139, 1;
	shl.b64 	%rd141, %rd140, 2;
	add.s64 	%rd142, %rd4, %rd141;
	ld.global.u32 	%r67, [%rd142];
	cvta.to.global.u64 	%rd143, %rd95;
	mul.wide.s32 	%rd144, %r67, 4;
	add.s64 	%rd145, %rd143, %rd144;
	ld.global.u32 	%r68, [%rd145];
	setp.eq.s32 	%p20, %r68, %r29;
	selp.b64 	%rd146, 4, 0, %p20;
	add.s64 	%rd147, %rd19, %rd146;
	add.s64 	%rd148, %rd145, %rd146;
	ld.global.u32 	%r69, [%rd148];
	ld.global.u32 	%r70, [%rd147];
	setp.gt.s32 	%p21, %r69, %r70;
	add.s64 	%rd149, %rd140, 1;
	selp.b64 	%rd224, %rd224, %rd140, %p21;
	selp.b64 	%rd230, %rd149, %rd230, %p21;
	setp.lt.s64 	%p22, %rd230, %rd224;
	@%p22 bra 	$L__BB15_23;
$L__BB15_24:
	setp.lt.s64 	%p23, %rd17, 1;
	mov.b64 	%rd234, 0;
	mov.u64 	%rd233, %rd17;
	@%p23 bra 	$L__BB15_28;
	mul.lo.s64 	%rd151, %rd17, 511;
	shr.u64 	%rd47, %rd151, 9;
	shl.b64 	%rd152, %rd47, 2;
	add.s64 	%rd153, %rd3, %rd152;
	ld.global.u32 	%r71, [%rd153];
	cvta.to.global.u64 	%rd154, %rd95;
	mul.wide.s32 	%rd155, %r71, 4;
	add.s64 	%rd48, %rd154, %rd155;
	ld.global.u32 	%r94, [%rd48];
	ld.global.u32 	%r93, [%rd19];
	setp.ne.s32 	%p24, %r94, %r93;
	@%p24 bra 	$L__BB15_27;
	ld.global.u32 	%r94, [%rd48+4];
	ld.global.u32 	%r93, [%rd19+4];
$L__BB15_27:
	setp.gt.s32 	%p25, %r94, %r93;
	add.s64 	%rd156, %rd47, 1;
	selp.b64 	%rd233, %rd17, %rd47, %p25;
	selp.b64 	%rd234, %rd156, 0, %p25;
$L__BB15_28:
	setp.ge.s64 	%p26, %rd234, %rd233;
	@%p26 bra 	$L__BB15_32;
	mad.lo.s64 	%rd157, %rd233, 127, %rd234;
	shr.u64 	%rd53, %rd157, 7;
	shl.b64 	%rd158, %rd53, 2;
	add.s64 	%rd159, %rd3, %rd158;
	ld.global.u32 	%r72, [%rd159];
	cvta.to.global.u64 	%rd160, %rd95;
	mul.wide.s32 	%rd161, %r72, 4;
	add.s64 	%rd54, %rd160, %rd161;
	ld.global.u32 	%r96, [%rd54];
	ld.global.u32 	%r95, [%rd19];
	setp.ne.s32 	%p27, %r96, %r95;
	@%p27 bra 	$L__BB15_31;
	ld.global.u32 	%r96, [%rd54+4];
	ld.global.u32 	%r95, [%rd19+4];
$L__BB15_31:
	setp.gt.s32 	%p28, %r96, %r95;
	add.s64 	%rd162, %rd53, 1;
	selp.b64 	%rd233, %rd233, %rd53, %p28;
	selp.b64 	%rd234, %rd162, %rd234, %p28;
$L__BB15_32:
	setp.ge.s64 	%p29, %rd234, %rd233;
	@%p29 bra 	$L__BB15_36;
	mad.lo.s64 	%rd163, %rd233, 31, %rd234;
	shr.u64 	%rd59, %rd163, 5;
	shl.b64 	%rd164, %rd59, 2;
	add.s64 	%rd165, %rd3, %rd164;
	ld.global.u32 	%r73, [%rd165];
	cvta.to.global.u64 	%rd166, %rd95;
	mul.wide.s32 	%rd167, %r73, 4;
	add.s64 	%rd60, %rd166, %rd167;
	ld.global.u32 	%r98, [%rd60];
	ld.global.u32 	%r97, [%rd19];
	setp.ne.s32 	%p30, %r98, %r97;
	@%p30 bra 	$L__BB15_35;
	ld.global.u32 	%r98, [%rd60+4];
	ld.global.u32 	%r97, [%rd19+4];
$L__BB15_35:
	setp.gt.s32 	%p31, %r98, %r97;
	add.s64 	%rd168, %rd59, 1;
	selp.b64 	%rd233, %rd233, %rd59, %p31;
	selp.b64 	%rd234, %rd168, %rd234, %p31;
$L__BB15_36:
	setp.ge.s64 	%p32, %rd234, %rd233;
	@%p32 bra 	$L__BB15_40;
	mad.lo.s64 	%rd169, %rd233, 15, %rd234;
	shr.u64 	%rd65, %rd169, 4;
	shl.b64 	%rd170, %rd65, 2;
	add.s64 	%rd171, %rd3, %rd170;
	ld.global.u32 	%r74, [%rd171];
	cvta.to.global.u64 	%rd172, %rd95;
	mul.wide.s32 	%rd173, %r74, 4;
	add.s64 	%rd66, %rd172, %rd173;
	ld.global.u32 	%r100, [%rd66];
	ld.global.u32 	%r99, [%rd19];
	setp.ne.s32 	%p33, %r100, %r99;
	@%p33 bra 	$L__BB15_39;
	ld.global.u32 	%r100, [%rd66+4];
	ld.global.u32 	%r99, [%rd19+4];
$L__BB15_39:
	setp.gt.s32 	%p34, %r100, %r99;
	add.s64 	%rd174, %rd65, 1;
	selp.b64 	%rd233, %rd233, %rd65, %p34;
	selp.b64 	%rd234, %rd174, %rd234, %p34;
$L__BB15_40:
	setp.ge.s64 	%p35, %rd234, %rd233;
	@%p35 bra 	$L__BB15_43;
	ld.global.u32 	%r54, [%rd19];
$L__BB15_42:
	add.s64 	%rd175, %rd234, %rd233;
	shr.s64 	%rd176, %rd175, 1;
	shl.b64 	%rd177, %rd176, 2;
	add.s64 	%rd178, %rd3, %rd177;
	ld.global.u32 	%r75, [%rd178];
	cvta.to.global.u64 	%rd179, %rd95;
	mul.wide.s32 	%rd180, %r75, 4;
	add.s64 	%rd181, %rd179, %rd180;
	ld.global.u32 	%r76, [%rd181];
	setp.eq.s32 	%p36, %r76, %r54;
	selp.b64 	%rd182, 4, 0, %p36;
	add.s64 	%rd183, %rd19, %rd182;
	add.s64 	%rd184, %rd181, %rd182;
	ld.global.u32 	%r77, [%rd184];
	ld.global.u32 	%r78, [%rd183];
	setp.gt.s32 	%p37, %r77, %r78;
	add.s64 	%rd185, %rd176, 1;
	selp.b64 	%rd233, %rd233, %rd176, %p37;
	selp.b64 	%rd234, %rd185, %rd234, %p37;
	setp.lt.s64 	%p38, %rd234, %rd233;
	@%p38 bra 	$L__BB15_42;
$L__BB15_43:
	ld.param.u64 	%rd217, [_ZN6thrust24THRUST_300001_SM_1000_NS8cuda_cub4core6detail13_kernel_agentINS1_16__set_operations14PartitionAgentINS0_10device_ptrIiEES8_l9TupleLessEEJS8_S8_lllPN4cuda3std3__44pairIllEES9_iEEEvDpT0__param_3];
	sub.s64 	%rd187, %rd221, %rd230;
	sub.s64 	%rd76, %rd17, %rd234;
	add.s64 	%rd77, %rd76, %rd187;
	shr.s64 	%rd188, %rd77, 1;
	max.s64 	%rd78, %rd188, %rd76;
	add.s64 	%rd189, %rd234, %rd78;
	add.s64 	%rd190, %rd189, 1;
	min.s64 	%rd191, %rd190, %rd217;
	sub.s64 	%rd243, %rd191, %rd17;
	setp.lt.s64 	%p39, %rd243, 1;
	mov.b64 	%rd244, 0;
	@%p39 bra 	$L__BB15_46;
	cvta.to.global.u64 	%rd193, %rd95;
	mul.wide.s32 	%rd194, %r7, 4;
	add.s64 	%rd80, %rd193, %rd194;
	ld.global.u32 	%r55, [%rd80];
	mov.b64 	%rd244, 0;
$L__BB15_45:
	add.s64 	%rd195, %rd244, %rd243;
	shr.u64 	%rd196, %rd195, 1;
	shl.b64 	%rd197, %rd196, 2;
	add.s64 	%rd198, %rd18, %rd197;
	ld.global.u32 	%r79, [%rd198];
	cvta.to.global.u64 	%rd199, %rd96;
	mul.wide.s32 	%rd200, %r79, 4;
	add.s64 	%rd201, %rd199, %rd200;
	ld.global.u32 	%r80, [%rd201];
	setp.eq.s32 	%p40, %r55, %r80;
	selp.b64 	%rd202, 4, 0, %p40;
	add.s64 	%rd203, %rd201, %rd202;
	add.s64 	%rd204, %rd80, %rd202;
	ld.global.u32 	%r81, [%rd204];
	ld.global.u32 	%r82, [%rd203];
	setp.gt.s32 	%p41, %r81, %r82;
	add.s64 	%rd205, %rd196, 1;
	selp.b64 	%rd243, %rd196, %rd243, %p41;
	selp.b64 	%rd244, %rd244, %rd205, %p41;
	setp.lt.s64 	%p42, %rd244, %rd243;
	@%p42 bra 	$L__BB15_45;
$L__BB15_46:
	add.s64 	%rd206, %rd76, %rd244;
	min.s64 	%rd207, %rd206, %rd78;
	sub.s64 	%rd208, %rd77, %rd207;
	add.s64 	%rd209, %rd207, 1;
	setp.eq.s64 	%p43, %rd208, %rd209;
	setp.lt.s64 	%p44, %rd78, %rd206;
	and.pred  	%p45, %p43, %p44;
	add.s64 	%rd221, %rd208, %rd230;
	selp.u64 	%rd246, 1, 0, %p45;
$L__BB15_47:
	ld.param.u64 	%rd218, [_ZN6thrust24THRUST_300001_SM_1000_NS8cuda_cub4core6detail13_kernel_agentINS1_16__set_operations14PartitionAgentINS0_10device_ptrIiEES8_l9TupleLessEEJS8_S8_lllPN4cuda3std3__44pairIllEES9_iEEEvDpT0__param_5];
	sub.s64 	%rd210, %rd2, %rd221;
	add.s64 	%rd211, %rd210, %rd246;
	cvta.to.global.u64 	%rd212, %rd218;
	shl.b64 	%rd213, %rd1, 4;
	add.s64 	%rd214, %rd212, %rd213;
	st.global.u64 	[%rd214], %rd221;
	st.global.u64 	[%rd214+8], %rd211;
$L__BB15_48:
	ret;

}
	// .globl	_ZN6thrust24THRUST_300001_SM_1000_NS8cuda_cub4core6detail13_kernel_agentINS1_16__set_operations10SetOpAgentINS0_10device_ptrIiEES8_PiS9_S8_S9_l9TupleLessNS5_21serial_set_differenceEN4cuda3std3__417integral_constantIbLb0EEEEEJS8_S8_S9_S9_llS8_S9_SA_SB_PNSE_4pairIllEEPmN3cub18CUB_300001_SM_100013ScanTileStateIlLb1EEEEEEvDpT0_
.visible .entry _ZN6thrust24THRUST_300001_SM_1000_NS8cuda_cub4core6detail13_kernel_agentINS1_16__set_operations10SetOpAgentINS0_10device_ptrIiEES8_PiS9_S8_S9_l9TupleLessNS5_21serial_set_differenceEN4cuda3std3__417integral_constantIbLb0EEEEEJS8_S8_S9_S9_llS8_S9_SA_SB_PNSE_4pairIllEEPmN3cub18CUB_300001_SM_100013ScanTileStateIlLb1EEEEEEvDpT0_(
	.param .align 8 .b8 _ZN6thrust24THRUST_300001_SM_1000_NS8cuda_cub4core6detail13_kernel_agentINS1_16__set_operations10SetOpAgentINS0_10device_ptrIiEES8_PiS9_S8_S9_l9TupleLessNS5_21serial_set_differenceEN4cuda3std3__417integral_constantIbLb0EEEEEJS8_S8_S9_S9_llS8_S9_SA_SB_PNSE_4pairIllEEPmN3cub18CUB_300001_SM_100013ScanTileStateIlLb1EEEEEEvDpT0__param_0[8],
	.param .align 8 .b8 _ZN6thrust24THRUST_300001_SM_1000_NS8cuda_cub4core6detail13_kernel_agentINS1_16__set_operations10SetOpAgentINS0_10device_ptrIiEES8_PiS9_S8_S9_l9TupleLessNS5_21serial_set_differenceEN4cuda3std3__417integral_constantIbLb0EEEEEJS8_S8_S9_S9_llS8_S9_SA_SB_PNSE_4pairIllEEPmN3cub18CUB_300001_SM_100013ScanTileStateIlLb1EEEEEEvDpT0__param_1[8],
	.param .u64 .ptr .align 1 _ZN6thrust24THRUST_300001_SM_1000_NS8cuda_cub4core6detail13_kernel_agentINS1_16__set_operations10SetOpAgentINS0_10device_ptrIiEES8_PiS9_S8_S9_l9TupleLessNS5_21serial_set_differenceEN4cuda3std3__417integral_constantIbLb0EEEEEJS8_S8_S9_S9_llS8_S9_SA_SB_PNSE_4pairIllEEPmN3cub18CUB_300001_SM_100013ScanTileStateIlLb1EEEEEEvDpT0__param_2,
	.param .u64 .ptr .align 1 _ZN6thrust24THRUST_300001_SM_1000_NS8cuda_cub4core6detail13_kernel_agentINS1_16__set_operations10SetOpAgentINS0_10device_ptrIiEES8_PiS9_S8_S9_l9TupleLessNS5_21serial_set_differenceEN4cuda3std3__417integral_constantIbLb0EEEEEJS8_S8_S9_S9_llS8_S9_SA_SB_PNSE_4pairIllEEPmN3cub18CUB_300001_SM_100013ScanTileStateIlLb1EEEEEEvDpT0__param_3,
	.param .u64 _ZN6thrust24THRUST_300001_SM_1000_NS8cuda_cub4core6detail13_kernel_agentINS1_16__set_operations10SetOpAgentINS0_10device_ptrIiEES8_PiS9_S8_S9_l9TupleLessNS5_21serial_set_differenceEN4cuda3std3__417integral_constantIbLb0EEEEEJS8_S8_S9_S9_llS8_S9_SA_SB_PNSE_4pairIllEEPmN3cub18CUB_300001_SM_100013ScanTileStateIlLb1EEEEEEvDpT0__param_4,
	.param .u64 _ZN6thrust24THRUST_300001_SM_1000_NS8cuda_cub4core6detail13_kernel_agentINS1_16__set_operations10SetOpAgentINS0_10device_ptrIiEES8_PiS9_S8_S9_l9TupleLessNS5_21serial_set_differenceEN4cuda3std3__417integral_constantIbLb0EEEEEJS8_S8_S9_S9_llS8_S9_SA_SB_PNSE_4pairIllEEPmN3cub18CUB_300001_SM_100013ScanTileStateIlLb1EEEEEEvDpT0__param_5,
	.param .align 8 .b8 _ZN6thrust24THRUST_300001_SM_1000_NS8cuda_cub4core6detail13_kernel_agentINS1_16__set_operations10SetOpAgentINS0_10device_ptrIiEES8_PiS9_S8_S9_l9TupleLessNS5_21serial_set_differenceEN4cuda3std3__417integral_constantIbLb0EEEEEJS8_S8_S9_S9_llS8_S9_SA_SB_PNSE_4pairIllEEPmN3cub18CUB_300001_SM_100013ScanTileStateIlLb1EEEEEEvDpT0__param_6[8],
	.param .u64 .ptr .align 1 _ZN6thrust24THRUST_300001_SM_1000_NS8cuda_cub4core6detail13_kernel_agentINS1_16__set_operations10SetOpAgentINS0_10device_ptrIiEES8_PiS9_S8_S9_l9TupleLessNS5_21serial_set_differenceEN4cuda3std3__417integral_constantIbLb0EEEEEJS8_S8_S9_S9_llS8_S9_SA_SB_PNSE_4pairIllEEPmN3cub18CUB_300001_SM_100013ScanTileStateIlLb1EEEEEEvDpT0__param_7,
	.param .align 8 .b8 _ZN6thrust24THRUST_300001_SM_1000_NS8cuda_cub4core6detail13_kernel_agentINS1_16__set_operations10SetOpAgentINS0_10device_ptrIiEES8_PiS9_S8_S9_l9TupleLessNS5_21serial_set_differenceEN4cuda3std3__417integral_constantIbLb0EEEEEJS8_S8_S9_S9_llS8_S9_SA_SB_PNSE_4pairIllEEPmN3cub18CUB_300001_SM_100013ScanTileStateIlLb1EEEEEEvDpT0__param_8[16],
	.param .align 1 .b8 _ZN6thrust24THRUST_300001_SM_1000_NS8cuda_cub4core6detail13_kernel_agentINS1_16__set_operations10SetOpAgentINS0_10device_ptrIiEES8_PiS9_S8_S9_l9TupleLessNS5_21serial_set_differenceEN4cuda3std3__417integral_constantIbLb0EEEEEJS8_S8_S9_S9_llS8_S9_SA_SB_PNSE_4pairIllEEPmN3cub18CUB_300001_SM_100013ScanTileStateIlLb1EEEEEEvDpT0__param_9[1],
	.param .u64 .ptr .align 1 _ZN6thrust24THRUST_300001_SM_1000_NS8cuda_cub4core6detail13_kernel_agentINS1_16__set_operations10SetOpAgentINS0_10device_ptrIiEES8_PiS9_S8_S9_l9TupleLessNS5_21serial_set_differenceEN4cuda3std3__417integral_constantIbLb0EEEEEJS8_S8_S9_S9_llS8_S9_SA_SB_PNSE_4pairIllEEPmN3cub18CUB_300001_SM_100013ScanTileStateIlLb1EEEEEEvDpT0__param_10,
	.param .u64 .ptr .align 1 _ZN6thrust24THRUST_300001_SM_1000_NS8cuda_cub4core6detail13_kernel_agentINS1_16__set_operations10SetOpAgentINS0_10device_ptrIiEES8_PiS9_S8_S9_l9TupleLessNS5_21serial_set_differenceEN4cuda3std3__417integral_constantIbLb0EEEEEJS8_S8_S9_S9_llS8_S9_SA_SB_PNSE_4pairIllEEPmN3cub18CUB_300001_SM_100013ScanTileStateIlLb1EEEEEEvDpT0__param_11,
	.param .align 8 .b8 _ZN6thrust24THRUST_300001_SM_1000_NS8cuda_cub4core6detail13_kernel_agentINS1_16__set_operations10SetOpAgentINS0_10device_ptrIiEES8_PiS9_S8_S9_l9TupleLessNS5_21serial_set_differenceEN4cuda3std3__417integral_constantIbLb0EEEEEJS8_S8_S9_S9_llS8_S9_SA_SB_PNSE_4pairIllEEPmN3cub18CUB_300001_SM_100013ScanTileStateIlLb1EEEEEEvDpT0__param_12[8]
)
.maxntid 512
{
	.reg .pred 	%p<1182>;
	.reg .b32 	%r<2808>;
	.reg .b64 	%rd<1124>;

	ld.param.u64 	%rd2, [_ZN6thrust24THRUST_300001_SM_1000_NS8cuda_cub4core6detail13_kernel_agentINS1_16__set_operations10SetOpAgentINS0_10device_ptrIiEES8_PiS9_S8_S9_l9TupleLessNS5_21serial_set_differenceEN4cuda3std3__417integral_constantIbLb0EEEEEJS8_S8_S9_S9_llS8_S9_SA_SB_PNSE_4pairIllEEPmN3cub18CUB_300001_SM_100013ScanTileStateIlLb1EEEEEEvDpT0__param_12];
	ld.param.u64 	%rd241, [_ZN6thrust24THRUST_300001_SM_1000_NS8cuda_cub4core6detail13_kernel_agentINS1_16__set_operations10SetOpAgentINS0_10device_ptrIiEES8_PiS9_S8_S9_l9TupleLessNS5_21serial_set_differenceEN4cuda3std3__417integral_constantIbLb0EEEEEJS8_S8_S9_S9_llS8_S9_SA_SB_PNSE_4pairIllEEPmN3cub18CUB_300001_SM_100013ScanTileStateIlLb1EEEEEEvDpT0__param_8+8];
	ld.param.u64 	%rd240, [_ZN6thrust24THRUST_300001_SM_1000_NS8cuda_cub4core6detail13_kernel_agentINS1_16__set_operations10SetOpAgentINS0_10device_ptrIiEES8_PiS9_S8_S9_l9TupleLessNS5_21serial_set_differenceEN4cuda3std3__417integral_constantIbLb0EEEEEJS8_S8_S9_S9_llS8_S9_SA_SB_PNSE_4pairIllEEPmN3cub18CUB_300001_SM_100013ScanTileStateIlLb1EEEEEEvDpT0__param_8];
	ld.param.u64 	%rd243, [_ZN6thrust24THRUST_300001_SM_1000_NS8cuda_cub4core6detail13_kernel_agentINS1_16__set_operations10SetOpAgentINS0_10device_ptrIiEES8_PiS9_S8_S9_l9TupleLessNS5_21serial_set_differenceEN4cuda3std3__417integral_constantIbLb0EEEEEJS8_S8_S9_S9_llS8_S9_SA_SB_PNSE_4pairIllEEPmN3cub18CUB_300001_SM_100013ScanTileStateIlLb1EEEEEEvDpT0__param_6];
	ld.param.u64 	%rd244, [_ZN6thrust24THRUST_300001_SM_1000_NS8cuda_cub4core6detail13_kernel_agentINS1_16__set_operations10SetOpAgentINS0_10device_ptrIiEES8_PiS9_S8_S9_l9TupleLessNS5_21serial_set_differenceEN4cuda3std3__417integral_constantIbLb0EEEEEJS8_S8_S9_S9_llS8_S9_SA_SB_PNSE_4pairIllEEPmN3cub18CUB_300001_SM_100013ScanTileStateIlLb1EEEEEEvDpT0__param_1];
	ld.param.u64 	%rd245, [_ZN6thrust24THRUST_300001_SM_1000_NS8cuda_cub4core6detail13_kernel_agentINS1_16__set_operations10SetOpAgentINS0_10device_ptrIiEES8_PiS9_S8_S9_l9TupleLessNS5_21serial_set_differenceEN4cuda3std3__417integral_constantIbLb0EEEEEJS8_S8_S9_S9_llS8_S9_SA_SB_PNSE_4pairIllEEPmN3cub18CUB_300001_SM_100013ScanTileStateIlLb1EEEEEEvDpT0__param_0];
	ld.param.u64 	%rd246, [_ZN6thrust24THRUST_300001_SM_1000_NS8cuda_cub4core6detail13_kernel_agentINS1_16__set_operations10SetOpAgentINS0_10device_ptrIiEES8_PiS9_S8_S9_l9TupleLessNS5_21serial_set_differenceEN4cuda3std3__417integral_constantIbLb0EEEEEJS8_S8_S9_S9_llS8_S9_SA_SB_PNSE_4pairIllEEPmN3cub18CUB_300001_SM_100013ScanTileStateIlLb1EEEEEEvDpT0__param_10];
	cvta.to.global.u64 	%rd1, %rd246;
	cvta.to.global.u64 	%rd3, %rd245;
	cvta.to.global.u64 	%rd4, %rd244;
	cvta.to.global.u64 	%rd5, %rd243;
	cvta.to.global.u64 	%rd6, %rd240;
	cvta.to.global.u64 	%rd7, %rd241;
	mov.u32 	%r1, %ctaid.x;
	mov.u32 	%r1002, %nctaid.x;
	add.s32 	%r1003, %r1002, -1;
	setp.ge.u32 	%p231, %r1, %r1003;
	@%p231 bra 	$L__BB16_389;
	mul.wide.u32 	%rd676, %r1, 16;
	add.s64 	%rd677, %rd1, %rd676;
	ld.global.u64 	%rd678, [%rd677];
	ld.global.u64 	%rd679, [%rd677+8];
	ld.global.u64 	%rd680, [%rd677+16];
	ld.global.u64 	%rd681, [%rd677+24];
	cvt.u32.u64 	%r1743, %rd678;
	cvt.u32.u64 	%r1744, %rd680;
	sub.s32 	%r2, %r1744, %r1743;
	sub.s64 	%rd682, %rd681, %rd679;
	cvt.u32.u64 	%r3, %rd682;
	mov.u32 	%r4, %tid.x;
	setp.ge.s32 	%p679, %r4, %r2;
	cvt.u64.u32 	%rd684, %r4;
	add.s64 	%rd685, %rd678, %rd684;
	shl.b64 	%rd686, %rd685, 2;
	add.s64 	%rd8, %rd3, %rd686;
	sub.s32 	%r1745, %r4, %r2;
	cvt.s64.s32 	%rd687, %r1745;
	add.s64 	%rd688, %rd679, %rd687;
	shl.b64 	%rd689, %rd688, 2;
	add.s64 	%rd9, %rd4, %rd689;
	@%p679 bra 	$L__BB16_3;
	ld.global.u32 	%r2482, [%rd8];
	bra.uni 	$L__BB16_4;
$L__BB16_3:
	ld.global.u32 	%r2482, [%rd9];
$L__BB16_4:
	add.s32 	%r1746, %r4, 512;
	setp.lt.s32 	%p680, %r1746, %r2;
	@%p680 bra 	$L__BB16_6;
	ld.global.u32 	%r2483, [%rd9+2048];
	bra.uni 	$L__BB16_7;
$L__BB16_6:
	ld.global.u32 	%r2483, [%rd8+2048];
$L__BB16_7:
	or.b32  	%r1747, %r4, 1024;
	setp.lt.s32 	%p681, %r1747, %r2;
	@%p681 bra 	$L__BB16_9;
	ld.global.u32 	%r2484, [%rd9+4096];
	bra.uni 	$L__BB16_10;
$L__BB16_9:
	ld.global.u32 	%r2484, [%rd8+4096];
$L__BB16_10:
	add.s32 	%r1748, %r4, 1536;
	setp.lt.s32 	%p682, %r1748, %r2;
	@%p682 bra 	$L__BB16_12;
	ld.global.u32 	%r2485, [%rd9+6144];
	bra.uni 	$L__BB16_13;
$L__BB16_12:
	ld.global.u32 	%r2485, [%rd8+6144];
$L__BB16_13:
	or.b32  	%r1749, %r4, 2048;
	setp.lt.s32 	%p683, %r1749, %r2;
	@%p683 bra 	$L__BB16_15;
	ld.global.u32 	%r2486, [%rd9+8192];
	bra.uni 	$L__BB16_16;
$L__BB16_15:
	ld.global.u32 	%r2486, [%rd8+8192];
$L__BB16_16:
	add.s32 	%r1750, %r4, 2560;
	setp.lt.s32 	%p684, %r1750, %r2;
	@%p684 bra 	$L__BB16_18;
	ld.global.u32 	%r2487, [%rd9+10240];
	bra.uni 	$L__BB16_19;
$L__BB16_18:
	ld.global.u32 	%r2487, [%rd8+10240];
$L__BB16_19:
	or.b32  	%r1751, %r4, 3072;
	setp.lt.s32 	%p685, %r1751, %r2;
	@%p685 bra 	$L__BB16_21;
	ld.global.u32 	%r2488, [%rd9+12288];
	bra.uni 	$L__BB16_22;
$L__BB16_21:
	ld.global.u32 	%r2488, [%rd8+12288];
$L__BB16_22:
	add.s32 	%r1752, %r4, 3584;
	setp.lt.s32 	%p686, %r1752, %r2;
	@%p686 bra 	$L__BB16_24;
	ld.global.u32 	%r2489, [%rd9+14336];
	bra.uni 	$L__BB16_25;
$L__BB16_24:
	ld.global.u32 	%r2489, [%rd8+14336];
$L__BB16_25:
	or.b32  	%r1753, %r4, 4096;
	setp.lt.s32 	%p687, %r1753, %r2;
	@%p687 bra 	$L__BB16_27;
	ld.global.u32 	%r2490, [%rd9+16384];
	bra.uni 	$L__BB16_28;
$L__BB16_27:
	ld.global.u32 	%r2490, [%rd8+16384];
$L__BB16_28:
	add.s32 	%r1754, %r4, 4608;
	setp.lt.s32 	%p688, %r1754, %r2;
	@%p688 bra 	$L__BB16_30;
	ld.global.u32 	%r2491, [%rd9+18432];
	bra.uni 	$L__BB16_31;
$L__BB16_30:
	ld.global.u32 	%r2491, [%rd8+18432];
$L__BB16_31:
	or.b32  	%r1755, %r4, 5120;
	setp.lt.s32 	%p689, %r1755, %r2;
	@%p689 bra 	$L__BB16_33;
	ld.global.u32 	%r2492, [%rd9+20480];
	bra.uni 	$L__BB16_34;
$L__BB16_33:
	ld.global.u32 	%r2492, [%rd8+20480];
$L__BB16_34:
	add.s32 	%r1756, %r4, 5632;
	setp.lt.s32 	%p690, %r1756, %r2;
	@%p690 bra 	$L__BB16_36;
	ld.global.u32 	%r2493, [%rd9+22528];
	bra.uni 	$L__BB16_37;
$L__BB16_36:
	ld.global.u32 	%r2493, [%rd8+22528];
$L__BB16_37:
	or.b32  	%r1757, %r4, 6144;
	setp.lt.s32 	%p691, %r1757, %r2;
	@%p691 bra 	$L__BB16_39;
	ld.global.u32 	%r2494, [%rd9+24576];
	bra.uni 	$L__BB16_40;
$L__BB16_39:
	ld.global.u32 	%r2494, [%rd8+24576];
$L__BB16_40:
	add.s32 	%r1758, %r4, 6656;
	setp.lt.s32 	%p692, %r1758, %r2;
	@%p692 bra 	$L__BB16_42;
	ld.global.u32 	%r2495, [%rd9+26624];
	bra.uni 	$L__BB16_43;
$L__BB16_42:
	ld.global.u32 	%r2495, [%rd8+26624];
$L__BB16_43:
	or.b32  	%r1759, %r4, 7168;
	setp.lt.s32 	%p693, %r1759, %r2;
	@%p693 bra 	$L__BB16_45;
	ld.global.u32 	%r2496, [%rd9+28672];
	bra.uni 	$L__BB16_46;
$L__BB16_45:
	ld.global.u32 	%r2496, [%rd8+28672];
$L__BB16_46:
	add.s32 	%r1760, %r4, 7680;
	setp.lt.s32 	%p694, %r1760, %r2;
	@%p694 bra 	$L__BB16_48;
	ld.global.u32 	%r2497, [%rd9+30720];
	bra.uni 	$L__BB16_49;
$L__BB16_48:
	ld.global.u32 	%r2497, [%rd8+30720];
$L__BB16_49:
	or.b32  	%r1761, %r4, 8192;
	setp.lt.s32 	%p695, %r1761, %r2;
	@%p695 bra 	$L__BB16_51;
	ld.global.u32 	%r2498, [%rd9+32768];
	bra.uni 	$L__BB16_52;
$L__BB16_51:
	ld.global.u32 	%r2498, [%rd8+32768];
$L__BB16_52:
	add.s32 	%r1762, %r4, 8704;
	setp.lt.s32 	%p696, %r1762, %r2;
	@%p696 bra 	$L__BB16_54;
	ld.global.u32 	%r2499, [%rd9+34816];
	bra.uni 	$L__BB16_55;
$L__BB16_54:
	ld.global.u32 	%r2499, [%rd8+34816];
$L__BB16_55:
	or.b32  	%r59, %r4, 9216;
	add.s32 	%r60, %r3, %r2;
	setp.ge.s32 	%p697, %r59, %r60;
	@%p697 bra 	$L__BB16_59;
	setp.ge.s32 	%p698, %r59, %r2;
	@%p698 bra 	$L__BB16_58;
	ld.global.u32 	%r2500, [%rd8+36864];
	bra.uni 	$L__BB16_59;
$L__BB16_58:
	ld.global.u32 	%r2500, [%rd9+36864];
$L__BB16_59:
	mov.u32 	%r1764, _ZN6thrust24THRUST_300001_SM_1000_NS8cuda_cub4core6detail5shmemE;
	add.s32 	%r1765, %r1764, 2048;
	shl.b32 	%r1767, %r4, 2;
	add.s32 	%r64, %r1765, %r1767;
	st.shared.u32 	[%r64], %r2482;
	st.shared.u32 	[%r64+2048], %r2483;
	st.shared.u32 	[%r64+4096], %r2484;
	st.shared.u32 	[%r64+6144], %r2485;
	st.shared.u32 	[%r64+8192], %r2486;
	st.shared.u32 	[%r64+10240], %r2487;
	st.shared.u32 	[%r64+12288], %r2488;
	st.shared.u32 	[%r64+14336], %r2489;
	st.shared.u32 	[%r64+16384], %r2490;
	st.shared.u32 	[%r64+18432], %r2491;
	st.shared.u32 	[%r64+20480], %r2492;
	st.shared.u32 	[%r64+22528], %r2493;
	st.shared.u32 	[%r64+24576], %r2494;
	st.shared.u32 	[%r64+26624], %r2495;
	st.shared.u32 	[%r64+28672], %r2496;
	st.shared.u32 	[%r64+30720], %r2497;
	st.shared.u32 	[%r64+32768], %r2498;
	st.shared.u32 	[%r64+34816], %r2499;
	st.shared.u32 	[%r64+36864], %r2500;
	bar.sync 	0;
	mul.lo.s32 	%r1768, %r4, 19;
	min.s32 	%r65, %r60, %r1768;
	shl.b32 	%r1769, %r2, 2;
	add.s32 	%r66, %r1765, %r1769;
	sub.s32 	%r1770, %r65, %r3;
	max.s32 	%r2505, %r1770, 0;
	min.s32 	%r2502, %r65, %r2;
	setp.ge.s32 	%p699, %r2505, %r2502;
	@%p699 bra 	$L__BB16_63;
$L__BB16_60:
	add.s32 	%r1771, %r2505, %r2502;
	shr.s32 	%r71, %r1771, 1;
	shl.b32 	%r1772, %r71, 2;
	add.s32 	%r1774, %r1764, %r1772;
	ld.shared.u32 	%r1775, [%r1774+2048];
	not.b32 	%r1776, %r71;
	add.s32 	%r1777, %r65, %r1776;
	shl.b32 	%r1778, %r1777, 2;
	add.s32 	%r1779, %r66, %r1778;
	ld.shared.u32 	%r1780, [%r1779];
	mul.wide.s32 	%rd690, %r1780, 4;
	add.s64 	%rd10, %rd6, %rd690;
	ld.global.u32 	%r2504, [%rd10];
	mul.wide.s32 	%rd691, %r1775, 4;
	add.s64 	%rd11, %rd7, %rd691;
	ld.global.u32 	%r2503, [%rd11];
	setp.ne.s32 	%p700, %r2504, %r2503;
	@%p700 bra 	$L__BB16_62;
	ld.global.u32 	%r2504, [%rd10+4];
	ld.global.u32 	%r2503, [%rd11+4];
$L__BB16_62:
	setp.gt.s32 	%p701, %r2504, %r2503;
	add.s32 	%r1781, %r71, 1;
	selp.b32 	%r2505, %r2505, %r1781, %p701;
	selp.b32 	%r2502, %r71, %r2502, %p701;
	setp.lt.s32 	%p702, %r2505, %r2502;
	@%p702 bra 	$L__BB16_60;
$L__BB16_63:
	sub.s32 	%r81, %r65, %r2505;
	setp.ge.s32 	%p703, %r81, %r3;
	mov.b32 	%r2548, 0;
	@%p703 bra 	$L__BB16_106;
	shl.b32 	%r1785, %r81, 2;
	add.s32 	%r82, %r66, %r1785;
	ld.shared.u32 	%r83, [%r82];
	setp.lt.s32 	%p704, %r2505, 1;
	mul.wide.s32 	%rd692, %r83, 4;
	add.s64 	%rd12, %rd7, %rd692;
	mov.b32 	%r2513, 0;
	mov.u32 	%r2512, %r2505;
	@%p704 bra 	$L__BB16_68;
	mul.lo.s32 	%r1786, %r2505, 511;
	shr.s32 	%r84, %r1786, 9;
	shl.b32 	%r1787, %r84, 2;
	add.s32 	%r1789, %r1764, %r1787;
	ld.shared.u32 	%r1790, [%r1789+2048];
	mul.wide.s32 	%rd693, %r1790, 4;
	add.s64 	%rd13, %rd6, %rd693;
	ld.global.u32 	%r2507, [%rd13];
	ld.global.u32 	%r2506, [%rd12];
	setp.ne.s32 	%p705, %r2507, %r2506;
	@%p705 bra 	$L__BB16_67;
	ld.global.u32 	%r2507, [%rd13+4];
	ld.global.u32 	%r2506, [%rd12+4];
$L__BB16_67:
	setp.gt.s32 	%p706, %r2507, %r2506;
	add.s32 	%r1791, %r84, 1;
	selp.b32 	%r2512, %r2505, %r84, %p706;
	selp.b32 	%r2513, %r1791, 0, %p706;
$L__BB16_68:
	setp.ge.s32 	%p707, %r2513, %r2512;
	@%p707 bra 	$L__BB16_72;
	mad.lo.s32 	%r1792, %r2512, 127, %r2513;
	shr.s32 	%r95, %r1792, 7;
	shl.b32 	%r1793, %r95, 2;
	add.s32 	%r1795, %r1764, %r1793;
	ld.shared.u32 	%r1796, [%r1795+2048];
	mul.wide.s32 	%rd694, %r1796, 4;
	add.s64 	%rd14, %rd6, %rd694;
	ld.global.u32 	%r2511, [%rd14];
	ld.global.u32 	%r2510, [%rd12];
	setp.ne.s32 	%p708, %r2511, %r2510;
	@%p708 bra 	$L__BB16_71;
	ld.global.u32 	%r2511, [%rd14+4];
	ld.global.u32 	%r2510, [%rd12+4];
$L__BB16_71:
	setp.gt.s32 	%p709, %r2511, %r2510;
	add.s32 	%r1797, %r95, 1;
	selp.b32 	%r2512, %r2512, %r95, %p709;
	selp.b32 	%r2513, %r1797, %r2513, %p709;
$L__BB16_72:
	setp.ge.s32 	%p710, %r2513, %r2512;
	@%p710 bra 	$L__BB16_76;
	mad.lo.s32 	%r1798, %r2512, 31, %r2513;
	shr.s32 	%r106, %r1798, 5;
	shl.b32 	%r1799, %r106, 2;
	add.s32 	%r1801, %r1764, %r1799;
	ld.shared.u32 	%r1802, [%r1801+2048];
	mul.wide.s32 	%rd695, %r1802, 4;
	add.s64 	%rd15, %rd6, %rd695;
	ld.global.u32 	%r2515, [%rd15];
	ld.global.u32 	%r2514, [%rd12];
	setp.ne.s32 	%p711, %r2515, %r2514;
	@%p711 bra 	$L__BB16_75;
	ld.global.u32 	%r2515, [%rd15+4];
	ld.global.u32 	%r2514, [%rd12+4];
$L__BB16_75:
	setp.gt.s32 	%p712, %r2515, %r2514;
	add.s32 	%r1803, %r106, 1;
	selp.b32 	%r2512, %r2512, %r106, %p712;
	selp.b32 	%r2513, %r1803, %r2513, %p712;
$L__BB16_76:
	setp.ge.s32 	%p713, %r2513, %r2512;
	@%p713 bra 	$L__BB16_80;
	mad.lo.s32 	%r1804, %r2512, 15, %r2513;
	shr.s32 	%r118, %r1804, 4;
	shl.b32 	%r1805, %r118, 2;
	add.s32 	%r1807, %r1764, %r1805;
	ld.shared.u32 	%r1808, [%r1807+2048];
	mul.wide.s32 	%rd696, %r1808, 4;
	add.s64 	%rd16, %rd6, %rd696;
	ld.global.u32 	%r2519, [%rd16];
	ld.global.u32 	%r2518, [%rd12];
	setp.ne.s32 	%p714, %r2519, %r2518;
	@%p714 bra 	$L__BB16_79;
	ld.global.u32 	%r2519, [%rd16+4];
	ld.global.u32 	%r2518, [%rd12+4];
$L__BB16_79:
	setp.gt.s32 	%p715, %r2519, %r2518;
	add.s32 	%r1809, %r118, 1;
	selp.b32 	%r2512, %r2512, %r118, %p715;
	selp.b32 	%r2513, %r1809, %r2513, %p715;
$L__BB16_80:
	setp.ge.s32 	%p716, %r2513, %r2512;
	@%p716 bra 	$L__BB16_83;
	ld.global.u32 	%r129, [%rd12];
$L__BB16_82:
	add.s32 	%r1811, %r2513, %r2512;
	shr.s32 	%r1812, %r1811, 1;
	shl.b32 	%r1813, %r1812, 2;
	add.s32 	%r1815, %r1764, %r1813;
	ld.shared.u32 	%r1816, [%r1815+2048];
	mul.wide.s32 	%rd697, %r1816, 4;
	add.s64 	%rd698, %rd6, %rd697;
	ld.global.u32 	%r1817, [%rd698];
	setp.eq.s32 	%p717, %r1817, %r129;
	selp.b64 	%rd699, 4, 0, %p717;
	add.s64 	%rd700, %rd12, %rd699;
	add.s64 	%rd701, %rd698, %rd699;
	ld.global.u32 	%r1818, [%rd701];
	ld.global.u32 	%r1819, [%rd700];
	setp.gt.s32 	%p718, %r1818, %r1819;
	add.s32 	%r1820, %r1812, 1;
	selp.b32 	%r2512, %r2512, %r1812, %p718;
	selp.b32 	%r2513, %r1820, %r2513, %p718;
	setp.lt.s32 	%p719, %r2513, %r2512;
	@%p719 bra 	$L__BB16_82;
$L__BB16_83:
	setp.lt.s32 	%p720, %r81, 1;
	mov.b32 	%r2532, 0;
	mov.u32 	%r2531, %r81;
	@%p720 bra 	$L__BB16_87;
	mul.lo.s32 	%r1823, %r81, 511;
	shr.s32 	%r135, %r1823, 9;
	shl.b32 	%r1824, %r135, 2;
	add.s32 	%r1825, %r66, %r1824;
	ld.shared.u32 	%r1826, [%r1825];
	mul.wide.s32 	%rd702, %r1826, 4;
	add.s64 	%rd17, %rd6, %rd702;
	ld.global.u32 	%r2526, [%rd17];
	ld.global.u32 	%r2525, [%rd12];
	setp.ne.s32 	%p721, %r2526, %r2525;
	@%p721 bra 	$L__BB16_86;
	ld.global.u32 	%r2526, [%rd17+4];
	ld.global.u32 	%r2525, [%rd12+4];
$L__BB16_86:
	setp.gt.s32 	%p722, %r2526, %r2525;
	add.s32 	%r1827, %r135, 1;
	selp.b32 	%r2531, %r81, %r135, %p722;
	selp.b32 	%r2532, %r1827, 0, %p722;
$L__BB16_87:
	setp.ge.s32 	%p723, %r2532, %r2531;
	@%p723 bra 	$L__BB16_91;
	mad.lo.s32 	%r1829, %r2531, 127, %r2532;
	shr.s32 	%r146, %r1829, 7;
	shl.b32 	%r1830, %r146, 2;
	add.s32 	%r1831, %r66, %r1830;
	ld.shared.u32 	%r1832, [%r1831];
	mul.wide.s32 	%rd703, %r1832, 4;
	add.s64 	%rd18, %rd6, %rd703;
	ld.global.u32 	%r2530, [%rd18];
	ld.global.u32 	%r2529, [%rd12];
	setp.ne.s32 	%p724, %r2530, %r2529;
	@%p724 bra 	$L__BB16_90;
	ld.global.u32 	%r2530, [%rd18+4];
	ld.global.u32 	%r2529, [%rd12+4];
$L__BB16_90:
	setp.gt.s32 	%p725, %r2530, %r2529;
	add.s32 	%r1833, %r146, 1;
	selp.b32 	%r2531, %r2531, %r146, %p725;
	selp.b32 	%r2532, %r1833, %r2532, %p725;
$L__BB16_91:
	setp.ge.s32 	%p726, %r2532, %r2531;
	@%p726 bra 	$L__BB16_95;
	mad.lo.s32 	%r1834, %r2531, 31, %r2532;
	shr.s32 	%r157, %r1834, 5;
	shl.b32 	%r1835, %r157, 2;
	add.s32 	%r1836, %r66, %r1835;
	ld.shared.u32 	%r1837, [%r1836];
	mul.wide.s32 	%rd704, %r1837, 4;
	add.s64 	%rd19, %rd6, %rd704;
	ld.global.u32 	%r2534, [%rd19];
	ld.global.u32 	%r2533, [%rd12];
	setp.ne.s32 	%p727, %r2534, %r2533;
	@%p727 bra 	$L__BB16_94;
	ld.global.u32 	%r2534, [%rd19+4];
	ld.global.u32 	%r2533, [%rd12+4];
$L__BB16_94:
	setp.gt.s32 	%p728, %r2534, %r2533;
	add.s32 	%r1838, %r157, 1;
	selp.b32 	%r2531, %r2531, %r157, %p728;
	selp.b32 	%r2532, %r1838, %r2532, %p728;
$L__BB16_95:
	setp.ge.s32 	%p729, %r2532, %r2531;
	@%p729 bra 	$L__BB16_99;
	mad.lo.s32 	%r1839, %r2531, 15, %r2532;
	shr.s32 	%r169, %r1839, 4;
	shl.b32 	%r1840, %r169, 2;
	add.s32 	%r1841, %r66, %r1840;
	ld.shared.u32 	%r1842, [%r1841];
	mul.wide.s32 	%rd705, %r1842, 4;
	add.s64 	%rd20, %rd6, %rd705;
	ld.global.u32 	%r2538, [%rd20];
	ld.global.u32 	%r2537, [%rd12];
	setp.ne.s32 	%p730, %r2538, %r2537;
	@%p730 bra 	$L__BB16_98;
	ld.global.u32 	%r2538, [%rd20+4];
	ld.global.u32 	%r2537, [%rd12+4];
$L__BB16_98:
	setp.gt.s32 	%p731, %r2538, %r2537;
	add.s32 	%r1843, %r169, 1;
	selp.b32 	%r2531, %r2531, %r169, %p731;
	selp.b32 	%r2532, %r1843, %r2532, %p731;
$L__BB16_99:
	setp.ge.s32 	%p732, %r2532, %r2531;
	@%p732 bra 	$L__BB16_102;
	ld.global.u32 	%r180, [%rd12];
$L__BB16_101:
	add.s32 	%r1845, %r2532, %r2531;
	shr.s32 	%r1846, %r1845, 1;
	shl.b32 	%r1847, %r1846, 2;
	add.s32 	%r1848, %r66, %r1847;
	ld.shared.u32 	%r1849, [%r1848];
	mul.wide.s32 	%rd706, %r1849, 4;
	add.s64 	%rd707, %rd6, %rd706;
	ld.global.u32 	%r1850, [%rd707];
	setp.eq.s32 	%p733, %r1850, %r180;
	selp.b64 	%rd708, 4, 0, %p733;
	add.s64 	%rd709, %rd12, %rd708;
	add.s64 	%rd710, %rd707, %rd708;
	ld.global.u32 	%r1851, [%rd710];
	ld.global.u32 	%r1852, [%rd709];
	setp.gt.s32 	%p734, %r1851, %r1852;
	add.s32 	%r1853, %r1846, 1;
	selp.b32 	%r2531, %r2531, %r1846, %p734;
	selp.b32 	%r2532, %r1853, %r2532, %p734;
	setp.lt.s32 	%p735, %r2532, %r2531;
	@%p735 bra 	$L__BB16_101;
$L__BB16_102:
	sub.s32 	%r1856, %r2505, %r2513;
	sub.s32 	%r186, %r81, %r2532;
	add.s32 	%r187, %r186, %r1856;
	shr.s32 	%r1857, %r187, 1;
	max.s32 	%r188, %r1857, %r186;
	add.s32 	%r1859, %r2532, %r188;
	add.s32 	%r1860, %r1859, 1;
	min.s32 	%r1861, %r1860, %r3;
	sub.s32 	%r2545, %r1861, %r81;
	setp.lt.s32 	%p736, %r2545, 1;
	mov.b32 	%r2546, 0;
	@%p736 bra 	$L__BB16_105;
	add.s64 	%rd21, %rd6, %rd692;
	ld.global.u32 	%r190, [%rd21];
	mov.b32 	%r2546, 0;
$L__BB16_104:
	add.s32 	%r1863, %r2546, %r2545;
	shr.s32 	%r1864, %r1863, 1;
	shl.b32 	%r1865, %r1864, 2;
	add.s32 	%r1866, %r82, %r1865;
	ld.shared.u32 	%r1867, [%r1866];
	mul.wide.s32 	%rd712, %r1867, 4;
	add.s64 	%rd713, %rd7, %rd712;
	ld.global.u32 	%r1868, [%rd713];
	setp.eq.s32 	%p737, %r190, %r1868;
	selp.b64 	%rd714, 4, 0, %p737;
	add.s64 	%rd715, %rd713, %rd714;
	add.s64 	%rd716, %rd21, %rd714;
	ld.global.u32 	%r1869, [%rd716];
	ld.global.u32 	%r1870, [%rd715];
	setp.gt.s32 	%p738, %r1869, %r1870;
	add.s32 	%r1871, %r1864, 1;
	selp.b32 	%r2545, %r1864, %r2545, %p738;
	selp.b32 	%r2546, %r2546, %r1871, %p738;
	setp.lt.s32 	%p739, %r2546, %r2545;
	@%p739 bra 	$L__BB16_104;
$L__BB16_105:
	add.s32 	%r1872, %r186, %r2546;
	min.s32 	%r1873, %r1872, %r188;
	sub.s32 	%r1874, %r187, %r1873;
	add.s32 	%r1875, %r1873, 1;
	setp.eq.s32 	%p740, %r1874, %r1875;
	setp.lt.s32 	%p741, %r188, %r1872;
	and.pred  	%p742, %p740, %p741;
	add.s32 	%r2505, %r1874, %r2513;
	selp.u32 	%r2548, 1, 0, %p742;
$L__BB16_106:
	sub.s32 	%r1876, %r65, %r2505;
	add.s32 	%r1877, %r1876, %r2548;
	setp.eq.s32 	%p743, %r4, 0;
	shl.b32 	%r1878, %r2, 16;
	or.b32  	%r1879, %r1878, %r3;
	shl.b32 	%r1880, %r2505, 16;
	or.b32  	%r1881, %r1877, %r1880;
	selp.b32 	%r1882, %r1879, %r1881, %p743;
	add.s32 	%r1883, %r4, -1;
	selp.b32 	%r1884, 511, %r1883, %p743;
	shl.b32 	%r1885, %r1884, 2;
	add.s32 	%r1887, %r1764, %r1885;
	st.shared.u32 	[%r1887], %r1882;
	bar.sync 	0;
	ld.shared.u32 	%r1888, [%r64+-2048];
	shr.s32 	%r200, %r1888, 16;
	and.b32  	%r1889, %r1888, 65535;
	add.s32 	%r2556, %r1877, %r2;
	add.s32 	%r202, %r1889, %r2;
	add.s32 	%r203, %r202, %r200;
	shl.b32 	%r1890, %r2556, 2;
	add.s32 	%r204, %r1765, %r1890;
	ld.shared.u32 	%r2555, [%r204];
	shl.b32 	%r1892, %r2505, 2;
	add.s32 	%r206, %r1765, %r1892;
	ld.shared.u32 	%r207, [%r206];
	setp.ge.s32 	%p1108, %r2505, %r200;
	setp.lt.s32 	%p744, %r2505, %r200;
	setp.ge.s32 	%p745, %r2556, %r202;
	and.pred  	%p1109, %p745, %p744;
	or.pred  	%p746, %p1108, %p745;
	@%p746 bra 	$L__BB16_113;
	mul.wide.s32 	%rd717, %r207, 4;
	add.s64 	%rd22, %rd6, %rd717;
	ld.global.u32 	%r208, [%rd22];
	mul.wide.s32 	%rd718, %r2555, 4;
	add.s64 	%rd23, %rd7, %rd718;
	ld.global.u32 	%r209, [%rd23];
	setp.ne.s32 	%p747, %r208, %r209;
	@%p747 bra 	$L__BB16_109;
	ld.global.u32 	%r1893, [%rd22+4];
	ld.global.u32 	%r1894, [%rd23+4];
	setp.gt.s32 	%p753, %r1893, %r1894;
	mov.pred 	%p1109, -1;
	mov.pred 	%p1108, 0;
	@%p753 bra 	$L__BB16_113;
	bra.uni 	$L__BB16_110;
$L__BB16_109:
	setp.gt.s32 	%p750, %r208, %r209;
	mov.pred 	%p1109, -1;
	mov.pred 	%p1108, 0;
	@%p750 bra 	$L__BB16_113;
$L__BB16_110:
	add.s64 	%rd24, %rd6, %rd718;
	ld.global.u32 	%r210, [%rd24];
	add.s64 	%rd25, %rd7, %rd717;
	ld.global.u32 	%r211, [%rd25];
	setp.ne.s32 	%p754, %r210, %r211;
	@%p754 bra 	$L__BB16_112;
	ld.global.u32 	%r1895, [%rd24+4];
	ld.global.u32 	%r1896, [%rd25+4];
	setp.gt.s32 	%p1108, %r1895, %r1896;
	mov.pred 	%p1109, 0;
	bra.uni 	$L__BB16_113;
$L__BB16_112:
	setp.gt.s32 	%p1108, %r210, %r211;
	mov.pred 	%p1109, 0;
$L__BB16_113:
	add.s32 	%r1897, %r2556, %r2505;
	setp.lt.s32 	%p757, %r1897, %r203;
	and.pred  	%p7, %p757, %p1109;
	mov.u32 	%r2549, %r207;
	@%p1108 bra 	$L__BB16_115;
	add.s32 	%r2505, %r2505, 1;
	ld.shared.u32 	%r2549, [%r206+4];
$L__BB16_115:
	@%p1109 bra 	$L__BB16_117;
	add.s32 	%r2556, %r2556, 1;
	ld.shared.u32 	%r2555, [%r204+4];
$L__BB16_117:
	setp.ge.s32 	%p1110, %r2505, %r200;
	setp.lt.s32 	%p758, %r2505, %r200;
	setp.ge.s32 	%p759, %r2556, %r202;
	and.pred  	%p1111, %p759, %p758;
	or.pred  	%p760, %p1110, %p759;
	@%p760 bra 	$L__BB16_124;
	mul.wide.s32 	%rd721, %r2549, 4;
	add.s64 	%rd26, %rd6, %rd721;
	ld.global.u32 	%r220, [%rd26];
	mul.wide.s32 	%rd722, %r2555, 4;
	add.s64 	%rd27, %rd7, %rd722;
	ld.global.u32 	%r221, [%rd27];
	setp.eq.s32 	%p761, %r220, %r221;
	@%p761 bra 	$L__BB16_120;
	setp.gt.s32 	%p764, %r220, %r221;
	mov.pred 	%p1111, -1;
	mov.pred 	%p1110, 0;
	@%p764 bra 	$L__BB16_124;
	bra.uni 	$L__BB16_121;
$L__BB16_120:
	ld.global.u32 	%r1898, [%rd26+4];
	ld.global.u32 	%r1899, [%rd27+4];
	setp.gt.s32 	%p767, %r1898, %r1899;
	mov.pred 	%p1111, -1;
	mov.pred 	%p1110, 0;
	@%p767 bra 	$L__BB16_124;
$L__BB16_121:
	add.s64 	%rd28, %rd6, %rd722;
	ld.global.u32 	%r222, [%rd28];
	add.s64 	%rd29, %rd7, %rd721;
	ld.global.u32 	%r223, [%rd29];
	setp.eq.s32 	%p768, %r222, %r223;
	@%p768 bra 	$L__BB16_123;
	setp.gt.s32 	%p1110, %r222, %r223;
	mov.pred 	%p1111, 0;
	bra.uni 	$L__BB16_124;
$L__BB16_123:
	ld.global.u32 	%r1900, [%rd28+4];
	ld.global.u32 	%r1901, [%rd29+4];
	setp.gt.s32 	%p1110, %r1900, %r1901;
	mov.pred 	%p1111, 0;
$L__BB16_124:
	add.s32 	%r1902, %r2556, %r2505;
	setp.lt.s32 	%p771, %r1902, %r203;
	and.pred  	%p14, %p771, %p1111;
	mov.u32 	%r2553, %r2549;
	@%p1110 bra 	$L__BB16_126;
	add.s32 	%r224, %r2505, 1;
	shl.b32 	%r1903, %r2505, 2;
	add.s32 	%r1905, %r1764, %r1903;
	ld.shared.u32 	%r2553, [%r1905+2052];
	mov.u32 	%r2505, %r224;
$L__BB16_126:
	@%p1111 bra 	$L__BB16_128;
	add.s32 	%r228, %r2556, 1;
	shl.b32 	%r1906, %r2556, 2;
	add.s32 	%r1908, %r1764, %r1906;
	ld.shared.u32 	%r2555, [%r1908+2052];
	mov.u32 	%r2556, %r228;
$L__BB16_128:
	setp.ge.s32 	%p1112, %r2505, %r200;
	setp.lt.s32 	%p772, %r2505, %r200;
	setp.ge.s32 	%p773, %r2556, %r202;
	and.pred  	%p1113, %p773, %p772;
	or.pred  	%p774, %p1112, %p773;
	@%p774 bra 	$L__BB16_135;
	mul.wide.s32 	%rd725, %r2553, 4;
	add.s64 	%rd30, %rd6, %rd725;
	ld.global.u32 	%r232, [%rd30];
	mul.wide.s32 	%rd726, %r2555, 4;
	add.s64 	%rd31, %rd7, %rd726;
	ld.global.u32 	%r233, [%rd31];
	setp.eq.s32 	%p775, %r232, %r233;
	@%p775 bra 	$L__BB16_131;
	setp.gt.s32 	%p778, %r232, %r233;
	mov.pred 	%p1113, -1;
	mov.pred 	%p1112, 0;
	@%p778 bra 	$L__BB16_135;
	bra.uni 	$L__BB16_132;
$L__BB16_131:
	ld.global.u32 	%r1909, [%rd30+4];
	ld.global.u32 	%r1910, [%rd31+4];
	setp.gt.s32 	%p781, %r1909, %r1910;
	mov.pred 	%p1113, -1;
	mov.pred 	%p1112, 0;
	@%p781 bra 	$L__BB16_135;
$L__BB16_132:
	add.s64 	%rd32, %rd6, %rd726;
	ld.global.u32 	%r234, [%rd32];
	add.s64 	%rd33, %rd7, %rd725;
	ld.global.u32 	%r235, [%rd33];
	setp.eq.s32 	%p782, %r234, %r235;
	@%p782 bra 	$L__BB16_134;
	setp.gt.s32 	%p1112, %r234, %r235;
	mov.pred 	%p1113, 0;
	bra.uni 	$L__BB16_135;
$L__BB16_134:
	ld.global.u32 	%r1911, [%rd32+4];
	ld.global.u32 	%r1912, [%rd33+4];
	setp.gt.s32 	%p1112, %r1911, %r1912;
	mov.pred 	%p1113, 0;
$L__BB16_135:
	add.s32 	%r1913, %r2556, %r2505;
	setp.lt.s32 	%p785, %r1913, %r203;
	and.pred  	%p21, %p785, %p1113;
	mov.u32 	%r2557, %r2553;
	@%p1112 bra 	$L__BB16_137;
	add.s32 	%r236, %r2505, 1;
	shl.b32 	%r1914, %r2505, 2;
	add.s32 	%r1916, %r1764, %r1914;
	ld.shared.u32 	%r2557, [%r1916+2052];
	mov.u32 	%r2505, %r236;
$L__BB16_137:
	@%p1113 bra 	$L__BB16_139;
	add.s32 	%r240, %r2556, 1;
	shl.b32 	%r1917, %r2556, 2;
	add.s32 	%r1919, %r1764, %r1917;
	ld.shared.u32 	%r2555, [%r1919+2052];
	mov.u32 	%r2556, %r240;
$L__BB16_139:
	setp.ge.s32 	%p1114, %r2505, %r200;
	setp.lt.s32 	%p786, %r2505, %r200;
	setp.ge.s32 	%p787, %r2556, %r202;
	and.pred  	%p1115, %p787, %p786;
	or.pred  	%p788, %p1114, %p787;
	@%p788 bra 	$L__BB16_146;
	mul.wide.s32 	%rd729, %r2557, 4;
	add.s64 	%rd34, %rd6, %rd729;
	ld.global.u32 	%r244, [%rd34];
	mul.wide.s32 	%rd730, %r2555, 4;
	add.s64 	%rd35, %rd7, %rd730;
	ld.global.u32 	%r245, [%rd35];
	setp.eq.s32 	%p789, %r244, %r245;
	@%p789 bra 	$L__BB16_142;
	setp.gt.s32 	%p792, %r244, %r245;
	mov.pred 	%p1115, -1;
	mov.pred 	%p1114, 0;
	@%p792 bra 	$L__BB16_146;
	bra.uni 	$L__BB16_143;
$L__BB16_142:
	ld.global.u32 	%r1920, [%rd34+4];
	ld.global.u32 	%r1921, [%rd35+4];
	setp.gt.s32 	%p795, %r1920, %r1921;
	mov.pred 	%p1115, -1;
	mov.pred 	%p1114, 0;
	@%p795 bra 	$L__BB16_146;
$L__BB16_143:
	add.s64 	%rd36, %rd6, %rd730;
	ld.global.u32 	%r246, [%rd36];
	add.s64 	%rd37, %rd7, %rd729;
	ld.global.u32 	%r247, [%rd37];
	setp.eq.s32 	%p796, %r246, %r247;
	@%p796 bra 	$L__BB16_145;
	setp.gt.s32 	%p1114, %r246, %r247;
	mov.pred 	%p1115, 0;
	bra.uni 	$L__BB16_146;
$L__BB16_145:
	ld.global.u32 	%r1922, [%rd36+4];
	ld.global.u32 	%r1923, [%rd37+4];
	setp.gt.s32 	%p1114, %r1922, %r1923;
	mov.pred 	%p1115, 0;
$L__BB16_146:
	add.s32 	%r1924, %r2556, %r2505;
	setp.lt.s32 	%p799, %r1924, %r203;
	and.pred  	%p28, %p799, %p1115;
	mov.u32 	%r2561, %r2557;
	@%p1114 bra 	$L__BB16_148;
	add.s32 	%r248, %r2505, 1;
	shl.b32 	%r1925, %r2505, 2;
	add.s32 	%r1927, %r1764, %r1925;
	ld.shared.u32 	%r2561, [%r1927+2052];
	mov.u32 	%r2505, %r248;
$L__BB16_148:
	@%p1115 bra 	$L__BB16_150;
	add.s32 	%r252, %r2556, 1;
	shl.b32 	%r1928, %r2556, 2;
	add.s32 	%r1930, %r1764, %r1928;
	ld.shared.u32 	%r2555, [%r1930+2052];
	mov.u32 	%r2556, %r252;
$L__BB16_150:
	setp.ge.s32 	%p1116, %r2505, %r200;
	setp.lt.s32 	%p800, %r2505, %r200;
	setp.ge.s32 	%p801, %r2556, %r202;
	and.pred  	%p1117, %p801, %p800;
	or.pred  	%p802, %p1116, %p801;
	@%p802 bra 	$L__BB16_157;
	mul.wide.s32 	%rd733, %r2561, 4;
	add.s64 	%rd38, %rd6, %rd733;
	ld.global.u32 	%r256, [%rd38];
	mul.wide.s32 	%rd734, %r2555, 4;
	add.s64 	%rd39, %rd7, %rd734;
	ld.global.u32 	%r257, [%rd39];
	setp.eq.s32 	%p803, %r256, %r257;
	@%p803 bra 	$L__BB16_153;
	setp.gt.s32 	%p806, %r256, %r257;
	mov.pred 	%p1117, -1;
	mov.pred 	%p1116, 0;
	@%p806 bra 	$L__BB16_157;
	bra.uni 	$L__BB16_154;
$L__BB16_153:
	ld.global.u32 	%r1931, [%rd38+4];
	ld.global.u32 	%r1932, [%rd39+4];
	setp.gt.s32 	%p809, %r1931, %r1932;
	mov.pred 	%p1117, -1;
	mov.pred 	%p1116, 0;
	@%p809 bra 	$L__BB16_157;
$L__BB16_154:
	add.s64 	%rd40, %rd6, %rd734;
	ld.global.u32 	%r258, [%rd40];
	add.s64 	%rd41, %rd7, %rd733;
	ld.global.u32 	%r259, [%rd41];
	setp.eq.s32 	%p810, %r258, %r259;
	@%p810 bra 	$L__BB16_156;
	setp.gt.s32 	%p1116, %r258, %r259;
	mov.pred 	%p1117, 0;
	bra.uni 	$L__BB16_157;
$L__BB16_156:
	ld.global.u32 	%r1933, [%rd40+4];
	ld.global.u32 	%r1934, [%rd41+4];
	setp.gt.s32 	%p1116, %r1933, %r1934;
	mov.pred 	%p1117, 0;
$L__BB16_157:
	add.s32 	%r1935, %r2556, %r2505;
	setp.lt.s32 	%p813, %r1935, %r203;
	and.pred  	%p35, %p813, %p1117;
	mov.u32 	%r2565, %r2561;
	@%p1116 bra 	$L__BB16_159;
	add.s32 	%r260, %r2505, 1;
	shl.b32 	%r1936, %r2505, 2;
	mov.u32 	%r1937, _ZN6thrust24THRUST_300001_SM_1000_NS8cuda_cub4core6detail5shmemE;
	add.s32 	%r1938, %r1937, %r1936;
	ld.shared.u32 	%r2565, [%r1938+2052];
	mov.u32 	%r2505, %r260;
$L__BB16_159:
	@%p1117 bra 	$L__BB16_161;
	add.s32 	%r264, %r2556, 1;
	shl.b32 	%r1939, %r2556, 2;
	mov.u32 	%r1940, _ZN6thrust24THRUST_300001_SM_1000_NS8cuda_cub4core6detail5shmemE;
	add.s32 	%r1941, %r1940, %r1939;
	ld.shared.u32 	%r2555, [%r1941+2052];
	mov.u32 	%r2556, %r264;
$L__BB16_161:
	setp.ge.s32 	%p1118, %r2505, %r200;
	setp.lt.s32 	%p814, %r2505, %r200;
	setp.ge.s32 	%p815, %r2556, %r202;
	and.pred  	%p1119, %p815, %p814;
	or.pred  	%p816, %p1118, %p815;
	@%p816 bra 	$L__BB16_168;
	mul.wide.s32 	%rd737, %r2565, 4;
	add.s64 	%rd42, %rd6, %rd737;
	ld.global.u32 	%r268, [%rd42];
	mul.wide.s32 	%rd738, %r2555, 4;
	add.s64 	%rd43, %rd7, %rd738;
	ld.global.u32 	%r269, [%rd43];
	setp.eq.s32 	%p817, %r268, %r269;
	@%p817 bra 	$L__BB16_164;
	setp.gt.s32 	%p820, %r268, %r269;
	mov.pred 	%p1119, -1;
	mov.pred 	%p1118, 0;
	@%p820 bra 	$L__BB16_168;
	bra.uni 	$L__BB16_165;
$L__BB16_164:
	ld.global.u32 	%r1942, [%rd42+4];
	ld.global.u32 	%r1943, [%rd43+4];
	setp.gt.s32 	%p823, %r1942, %r1943;
	mov.pred 	%p1119, -1;
	mov.pred 	%p1118, 0;
	@%p823 bra 	$L__BB16_168;
$L__BB16_165:
	mul.wide.s32 	%rd739, %r2555, 4;
	add.s64 	%rd44, %rd6, %rd739;
	ld.global.u32 	%r270, [%rd44];
	mul.wide.s32 	%rd740, %r2565, 4;
	add.s64 	%rd45, %rd7, %rd740;
	ld.global.u32 	%r271, [%rd45];
	setp.eq.s32 	%p824, %r270, %r271;
	@%p824 bra 	$L__BB16_167;
	setp.gt.s32 	%p1118, %r270, %r271;
	mov.pred 	%p1119, 0;
	bra.uni 	$L__BB16_168;
$L__BB16_167:
	ld.global.u32 	%r1944, [%rd44+4];
	ld.global.u32 	%r1945, [%rd45+4];
	setp.gt.s32 	%p1118, %r1944, %r1945;
	mov.pred 	%p1119, 0;
$L__BB16_168:
	mov.u32 	%r2569, %r2565;
	mov.u32 	%r2574, %r2505;
	@%p1118 bra 	$L__BB16_170;
	add.s32 	%r2574, %r2505, 1;
	shl.b32 	%r1946, %r2505, 2;
	mov.u32 	%r1947, _ZN6thrust24THRUST_300001_SM_1000_NS8cuda_cub4core6detail5shmemE;
	add.s32 	%r1948, %r1947, %r1946;
	ld.shared.u32 	%r2569, [%r1948+2052];
$L__BB16_170:
	mov.u32 	%r2576, %r2556;
	@%p1119 bra 	$L__BB16_172;
	add.s32 	%r2576, %r2556, 1;
	shl.b32 	%r1949, %r2556, 2;
	mov.u32 	%r1950, _ZN6thrust24THRUST_300001_SM_1000_NS8cuda_cub4core6detail5shmemE;
	add.s32 	%r1951, %r1950, %r1949;
	ld.shared.u32 	%r2555, [%r1951+2052];
$L__BB16_172:
	setp.ge.s32 	%p1120, %r2574, %r200;
	setp.lt.s32 	%p827, %r2574, %r200;
	setp.ge.s32 	%p828, %r2576, %r202;
	and.pred  	%p1121, %p828, %p827;
	or.pred  	%p829, %p1120, %p828;
	@%p829 bra 	$L__BB16_179;
	mul.wide.s32 	%rd741, %r2569, 4;
	add.s64 	%rd46, %rd6, %rd741;
	ld.global.u32 	%r280, [%rd46];
	mul.wide.s32 	%rd742, %r2555, 4;
	add.s64 	%rd47, %rd7, %rd742;
	ld.global.u32 	%r281, [%rd47];
	setp.eq.s32 	%p830, %r280, %r281;
	@%p830 bra 	$L__BB16_175;
	setp.gt.s32 	%p833, %r280, %r281;
	mov.pred 	%p1121, -1;
	mov.pred 	%p1120, 0;
	@%p833 bra 	$L__BB16_179;
	bra.uni 	$L__BB16_176;
$L__BB16_175:
	ld.global.u32 	%r1952, [%rd46+4];
	ld.global.u32 	%r1953, [%rd47+4];
	setp.gt.s32 	%p836, %r1952, %r1953;
	mov.pred 	%p1121, -1;
	mov.pred 	%p1120, 0;
	@%p836 bra 	$L__BB16_179;
$L__BB16_176:
	mul.wide.s32 	%rd743, %r2555, 4;
	add.s64 	%rd48, %rd6, %rd743;
	ld.global.u32 	%r282, [%rd48];
	mul.wide.s32 	%rd744, %r2569, 4;
	add.s64 	%rd49, %rd7, %rd744;
	ld.global.u32 	%r283, [%rd49];
	setp.eq.s32 	%p837, %r282, %r283;
	@%p837 bra 	$L__BB16_178;
	setp.gt.s32 	%p1120, %r282, %r283;
	mov.pred 	%p1121, 0;
	bra.uni 	$L__BB16_179;
$L__BB16_178:
	ld.global.u32 	%r1954, [%rd48+4];
	ld.global.u32 	%r1955, [%rd49+4];
	setp.gt.s32 	%p1120, %r1954, %r1955;
	mov.pred 	%p1121, 0;
$L__BB16_179:
	add.s32 	%r1956, %r2576, %r2574;
	setp.lt.s32 	%p840, %r1956, %r203;
	selp.b32 	%r1957, 64, 0, %p1121;
	selp.b32 	%r1958, %r1957, 0, %p840;
	add.s32 	%r1959, %r2556, %r2505;
	setp.lt.s32 	%p841, %r1959, %r203;
	selp.b32 	%r1960, 32, 0, %p1119;
	selp.b32 	%r1961, %r1960, 0, %p841;
	or.b32  	%r1962, %r1961, %r1958;
	selp.b32 	%r1963, 8, 0, %p28;
	selp.b32 	%r1964, 4, 0, %p21;
	selp.u32 	%r1965, 1, 0, %p7;
	selp.b32 	%r1966, 2, 0, %p14;
	or.b32  	%r1967, %r1966, %r1965;
	or.b32  	%r1968, %r1967, %r1964;
	or.b32  	%r1969, %r1968, %r1963;
	selp.b32 	%r1970, 16, 0, %p35;
	or.b32  	%r1971, %r1969, %r1970;
	or.b32  	%r284, %r1962, %r1971;
	mov.u32 	%r2573, %r2569;
	@%p1120 bra 	$L__BB16_181;
	add.s32 	%r285, %r2574, 1;
	shl.b32 	%r1972, %r2574, 2;
	mov.u32 	%r1973, _ZN6thrust24THRUST_300001_SM_1000_NS8cuda_cub4core6detail5shmemE;
	add.s32 	%r1974, %r1973, %r1972;
	ld.shared.u32 	%r2573, [%r1974+2052];
	mov.u32 	%r2574, %r285;
$L__BB16_181:
	@%p1121 bra 	$L__BB16_183;
	add.s32 	%r289, %r2576, 1;
	shl.b32 	%r1975, %r2576, 2;
	mov.u32 	%r1976, _ZN6thrust24THRUST_300001_SM_1000_NS8cuda_cub4core6detail5shmemE;
	add.s32 	%r1977, %r1976, %r1975;
	ld.shared.u32 	%r2555, [%r1977+2052];
	mov.u32 	%r2576, %r289;
$L__BB16_183:
	setp.ge.s32 	%p1122, %r2574, %r200;
	setp.lt.s32 	%p842, %r2574, %r200;
	setp.ge.s32 	%p843, %r2576, %r202;
	and.pred  	%p1123, %p843, %p842;
	or.pred  	%p844, %p1122, %p843;
	@%p844 bra 	$L__BB16_190;
	mul.wide.s32 	%rd745, %r2573, 4;
	add.s64 	%rd50, %rd6, %rd745;
	ld.global.u32 	%r293, [%rd50];
	mul.wide.s32 	%rd746, %r2555, 4;
	add.s64 	%rd51, %rd7, %rd746;
	ld.global.u32 	%r294, [%rd51];
	setp.eq.s32 	%p845, %r293, %r294;
	@%p845 bra 	$L__BB16_186;
	setp.gt.s32 	%p848, %r293, %r294;
	mov.pred 	%p1123, -1;
	mov.pred 	%p1122, 0;
	@%p848 bra 	$L__BB16_190;
	bra.uni 	$L__BB16_187;
$L__BB16_186:
	ld.global.u32 	%r1978, [%rd50+4];
	ld.global.u32 	%r1979, [%rd51+4];
	setp.gt.s32 	%p851, %r1978, %r1979;
	mov.pred 	%p1123, -1;
	mov.pred 	%p1122, 0;
	@%p851 bra 	$L__BB16_190;
$L__BB16_187:
	mul.wide.s32 	%rd747, %r2555, 4;
	add.s64 	%rd52, %rd6, %rd747;
	ld.global.u32 	%r295, [%rd52];
	mul.wide.s32 	%rd748, %r2573, 4;
	add.s64 	%rd53, %rd7, %rd748;
	ld.global.u32 	%r296, [%rd53];
	setp.eq.s32 	%p852, %r295, %r296;
	@%p852 bra 	$L__BB16_189;
	setp.gt.s32 	%p1122, %r295, %r296;
	mov.pred 	%p1123, 0;
	bra.uni 	$L__BB16_190;
$L__BB16_189:
	ld.global.u32 	%r1980, [%rd52+4];
	ld.global.u32 	%r1981, [%rd53+4];
	setp.gt.s32 	%p1122, %r1980, %r1981;
	mov.pred 	%p1123, 0;
$L__BB16_190:
	mov.u32 	%r2577, %r2573;
	mov.u32 	%r2582, %r2574;
	@%p1122 bra 	$L__BB16_192;
	add.s32 	%r2582, %r2574, 1;
	shl.b32 	%r1982, %r2574, 2;
	mov.u32 	%r1983, _ZN6thrust24THRUST_300001_SM_1000_NS8cuda_cub4core6detail5shmemE;
	add.s32 	%r1984, %r1983, %r1982;
	ld.shared.u32 	%r2577, [%r1984+2052];
$L__BB16_192:
	mov.u32 	%r2584, %r2576;
	@%p1123 bra 	$L__BB16_194;
	add.s32 	%r2584, %r2576, 1;
	shl.b32 	%r1985, %r2576, 2;
	mov.u32 	%r1986, _ZN6thrust24THRUST_300001_SM_1000_NS8cuda_cub4core6detail5shmemE;
	add.s32 	%r1987, %r1986, %r1985;
	ld.shared.u32 	%r2555, [%r1987+2052];
$L__BB16_194:
	setp.ge.s32 	%p1124, %r2582, %r200;
	setp.lt.s32 	%p855, %r2582, %r200;
	setp.ge.s32 	%p856, %r2584, %r202;
	and.pred  	%p1125, %p856, %p855;
	or.pred  	%p857, %p1124, %p856;
	@%p857 bra 	$L__BB16_201;
	mul.wide.s32 	%rd749, %r2577, 4;
	add.s64 	%rd54, %rd6, %rd749;
	ld.global.u32 	%r305, [%rd54];
	mul.wide.s32 	%rd750, %r2555, 4;
	add.s64 	%rd55, %rd7, %rd750;
	ld.global.u32 	%r306, [%rd55];
	setp.eq.s32 	%p858, %r305, %r306;
	@%p858 bra 	$L__BB16_197;
	setp.gt.s32 	%p861, %r305, %r306;
	mov.pred 	%p1125, -1;
	mov.pred 	%p1124, 0;
	@%p861 bra 	$L__BB16_201;
	bra.uni 	$L__BB16_198;
$L__BB16_197:
	ld.global.u32 	%r1988, [%rd54+4];
	ld.global.u32 	%r1989, [%rd55+4];
	setp.gt.s32 	%p864, %r1988, %r1989;
	mov.pred 	%p1125, -1;
	mov.pred 	%p1124, 0;
	@%p864 bra 	$L__BB16_201;
$L__BB16_198:
	mul.wide.s32 	%rd751, %r2555, 4;
	add.s64 	%rd56, %rd6, %rd751;
	ld.global.u32 	%r307, [%rd56];
	mul.wide.s32 	%rd752, %r2577, 4;
	add.s64 	%rd57, %rd7, %rd752;
	ld.global.u32 	%r308, [%rd57];
	setp.eq.s32 	%p865, %r307, %r308;
	@%p865 bra 	$L__BB16_200;
	setp.gt.s32 	%p1124, %r307, %r308;
	mov.pred 	%p1125, 0;
	bra.uni 	$L__BB16_201;
$L__BB16_200:
	ld.global.u32 	%r1990, [%rd56+4];
	ld.global.u32 	%r1991, [%rd57+4];
	setp.gt.s32 	%p1124, %r1990, %r1991;
	mov.pred 	%p1125, 0;
$L__BB16_201:
	add.s32 	%r1992, %r2584, %r2582;
	setp.lt.s32 	%p868, %r1992, %r203;
	selp.b32 	%r1993, 256, 0, %p1125;
	selp.b32 	%r1994, %r1993, 0, %p868;
	add.s32 	%r1995, %r2576, %r2574;
	setp.lt.s32 	%p869, %r1995, %r203;
	selp.b32 	%r1996, 128, 0, %p1123;
	selp.b32 	%r1997, %r1996, 0, %p869;
	or.b32  	%r1998, %r1997, %r1994;
	or.b32  	%r309, %r1998, %r284;
	mov.u32 	%r2581, %r2577;
	@%p1124 bra 	$L__BB16_203;
	add.s32 	%r310, %r2582, 1;
	shl.b32 	%r1999, %r2582, 2;
	mov.u32 	%r2000, _ZN6thrust24THRUST_300001_SM_1000_NS8cuda_cub4core6detail5shmemE;
	add.s32 	%r2001, %r2000, %r1999;
	ld.shared.u32 	%r2581, [%r2001+2052];
	mov.u32 	%r2582, %r310;
$L__BB16_203:
	@%p1125 bra 	$L__BB16_205;
	add.s32 	%r314, %r2584, 1;
	shl.b32 	%r2002, %r2584, 2;
	mov.u32 	%r2003, _ZN6thrust24THRUST_300001_SM_1000_NS8cuda_cub4core6detail5shmemE;
	add.s32 	%r2004, %r2003, %r2002;
	ld.shared.u32 	%r2555, [%r2004+2052];
	mov.u32 	%r2584, %r314;
$L__BB16_205:
	setp.ge.s32 	%p1126, %r2582, %r200;
	setp.lt.s32 	%p870, %r2582, %r200;
	setp.ge.s32 	%p871, %r2584, %r202;
	and.pred  	%p1127, %p871, %p870;
	or.pred  	%p872, %p1126, %p871;
	@%p872 bra 	$L__BB16_212;
	mul.wide.s32 	%rd753, %r2581, 4;
	add.s64 	%rd58, %rd6, %rd753;
	ld.global.u32 	%r318, [%rd58];
	mul.wide.s32 	%rd754, %r2555, 4;
	add.s64 	%rd59, %rd7, %rd754;
	ld.global.u32 	%r319, [%rd59];
	setp.eq.s32 	%p873, %r318, %r319;
	@%p873 bra 	$L__BB16_208;
	setp.gt.s32 	%p876, %r318, %r319;
	mov.pred 	%p1127, -1;
	mov.pred 	%p1126, 0;
	@%p876 bra 	$L__BB16_212;
	bra.uni 	$L__BB16_209;
$L__BB16_208:
	ld.global.u32 	%r2005, [%rd58+4];
	ld.global.u32 	%r2006, [%rd59+4];
	setp.gt.s32 	%p879, %r2005, %r2006;
	mov.pred 	%p1127, -1;
	mov.pred 	%p1126, 0;
	@%p879 bra 	$L__BB16_212;
$L__BB16_209:
	mul.wide.s32 	%rd755, %r2555, 4;
	add.s64 	%rd60, %rd6, %rd755;
	ld.global.u32 	%r320, [%rd60];
	mul.wide.s32 	%rd756, %r2581, 4;
	add.s64 	%rd61, %rd7, %rd756;
	ld.global.u32 	%r321, [%rd61];
	setp.eq.s32 	%p880, %r320, %r321;
	@%p880 bra 	$L__BB16_211;
	setp.gt.s32 	%p1126, %r320, %r321;
	mov.pred 	%p1127, 0;
	bra.uni 	$L__BB16_212;
$L__BB16_211:
	ld.global.u32 	%r2007, [%rd60+4];
	ld.global.u32 	%r2008, [%rd61+4];
	setp.gt.s32 	%p1126, %r2007, %r2008;
	mov.pred 	%p1127, 0;
$L__BB16_212:
	mov.u32 	%r2585, %r2581;
	mov.u32 	%r2590, %r2582;
	@%p1126 bra 	$L__BB16_214;
	add.s32 	%r2590, %r2582, 1;
	shl.b32 	%r2009, %r2582, 2;
	mov.u32 	%r2010, _ZN6thrust24THRUST_300001_SM_1000_NS8cuda_cub4core6detail5shmemE;
	add.s32 	%r2011, %r2010, %r2009;
	ld.shared.u32 	%r2585, [%r2011+2052];
$L__BB16_214:
	mov.u32 	%r2592, %r2584;
	@%p1127 bra 	$L__BB16_216;
	add.s32 	%r2592, %r2584, 1;
	shl.b32 	%r2012, %r2584, 2;
	mov.u32 	%r2013, _ZN6thrust24THRUST_300001_SM_1000_NS8cuda_cub4core6detail5shmemE;
	add.s32 	%r2014, %r2013, %r2012;
	ld.shared.u32 	%r2555, [%r2014+2052];
$L__BB16_216:
	setp.ge.s32 	%p1128, %r2590, %r200;
	setp.lt.s32 	%p883, %r2590, %r200;
	setp.ge.s32 	%p884, %r2592, %r202;
	and.pred  	%p1129, %p884, %p883;
	or.pred  	%p885, %p1128, %p884;
	@%p885 bra 	$L__BB16_223;
	mul.wide.s32 	%rd757, %r2585, 4;
	add.s64 	%rd62, %rd6, %rd757;
	ld.global.u32 	%r330, [%rd62];
	cvta.to.global.u64 	%rd758, %rd241;
	mul.wide.s32 	%rd759, %r2555, 4;
	add.s64 	%rd63, %rd758, %rd759;
	ld.global.u32 	%r331, [%rd63];
	setp.eq.s32 	%p886, %r330, %r331;
	@%p886 bra 	$L__BB16_219;
	setp.gt.s32 	%p889, %r330, %r331;
	mov.pred 	%p1129, -1;
	mov.pred 	%p1128, 0;
	@%p889 bra 	$L__BB16_223;
	bra.uni 	$L__BB16_220;
$L__BB16_219:
	ld.global.u32 	%r2015, [%rd62+4];
	ld.global.u32 	%r2016, [%rd63+4];
	setp.gt.s32 	%p892, %r2015, %r2016;
	mov.pred 	%p1129, -1;
	mov.pred 	%p1128, 0;
	@%p892 bra 	$L__BB16_223;
$L__BB16_220:
	mul.wide.s32 	%rd760, %r2555, 4;
	add.s64 	%rd64, %rd6, %rd760;
	ld.global.u32 	%r332, [%rd64];
	cvta.to.global.u64 	%rd761, %rd241;
	mul.wide.s32 	%rd762, %r2585, 4;
	add.s64 	%rd65, %rd761, %rd762;
	ld.global.u32 	%r333, [%rd65];
	setp.eq.s32 	%p893, %r332, %r333;
	@%p893 bra 	$L__BB16_222;
	setp.gt.s32 	%p1128, %r332, %r333;
	mov.pred 	%p1129, 0;
	bra.uni 	$L__BB16_223;
$L__BB16_222:
	ld.global.u32 	%r2017, [%rd64+4];
	ld.global.u32 	%r2018, [%rd65+4];
	setp.gt.s32 	%p1128, %r2017, %r2018;
	mov.pred 	%p1129, 0;
$L__BB16_223:
	add.s32 	%r2019, %r2592, %r2590;
	setp.lt.s32 	%p896, %r2019, %r203;
	selp.b32 	%r2020, 1024, 0, %p1129;
	selp.b32 	%r2021, %r2020, 0, %p896;
	add.s32 	%r2022, %r2584, %r2582;
	setp.lt.s32 	%p897, %r2022, %r203;
	selp.b32 	%r2023, 512, 0, %p1127;
	selp.b32 	%r2024, %r2023, 0, %p897;
	or.b32  	%r2025, %r2024, %r2021;
	or.b32  	%r334, %r2025, %r309;
	mov.u32 	%r2589, %r2585;
	@%p1128 bra 	$L__BB16_225;
	add.s32 	%r335, %r2590, 1;
	shl.b32 	%r2026, %r2590, 2;
	mov.u32 	%r2027, _ZN6thrust24THRUST_300001_SM_1000_NS8cuda_cub4core6detail5shmemE;
	add.s32 	%r2028, %r2027, %r2026;
	ld.shared.u32 	%r2589, [%r2028+2052];
	mov.u32 	%r2590, %r335;
$L__BB16_225:
	@%p1129 bra 	$L__BB16_227;
	add.s32 	%r339, %r2592, 1;
	shl.b32 	%r2029, %r2592, 2;
	mov.u32 	%r2030, _ZN6thrust24THRUST_300001_SM_1000_NS8cuda_cub4core6detail5shmemE;
	add.s32 	%r2031, %r2030, %r2029;
	ld.shared.u32 	%r2555, [%r2031+2052];
	mov.u32 	%r2592, %r339;
$L__BB16_227:
	setp.ge.s32 	%p1130, %r2590, %r200;
	setp.lt.s32 	%p898, %r2590, %r200;
	setp.ge.s32 	%p899, %r2592, %r202;
	and.pred  	%p1131, %p899, %p898;
	or.pred  	%p900, %p1130, %p899;
	@%p900 bra 	$L__BB16_234;
	mul.wide.s32 	%rd763, %r2589, 4;
	add.s64 	%rd66, %rd6, %rd763;
	ld.global.u32 	%r343, [%rd66];
	cvta.to.global.u64 	%rd764, %rd241;
	mul.wide.s32 	%rd765, %r2555, 4;
	add.s64 	%rd67, %rd764, %rd765;
	ld.global.u32 	%r344, [%rd67];
	setp.eq.s32 	%p901, %r343, %r344;
	@%p901 bra 	$L__BB16_230;
	setp.gt.s32 	%p904, %r343, %r344;
	mov.pred 	%p1131, -1;
	mov.pred 	%p1130, 0;
	@%p904 bra 	$L__BB16_234;
	bra.uni 	$L__BB16_231;
$L__BB16_230:
	ld.global.u32 	%r2032, [%rd66+4];
	ld.global.u32 	%r2033, [%rd67+4];
	setp.gt.s32 	%p907, %r2032, %r2033;
	mov.pred 	%p1131, -1;
	mov.pred 	%p1130, 0;
	@%p907 bra 	$L__BB16_234;
$L__BB16_231:
	mul.wide.s32 	%rd766, %r2555, 4;
	add.s64 	%rd68, %rd6, %rd766;
	ld.global.u32 	%r345, [%rd68];
	cvta.to.global.u64 	%rd767, %rd241;
	mul.wide.s32 	%rd768, %r2589, 4;
	add.s64 	%rd69, %rd767, %rd768;
	ld.global.u32 	%r346, [%rd69];
	setp.eq.s32 	%p908, %r345, %r346;
	@%p908 bra 	$L__BB16_233;
	setp.gt.s32 	%p1130, %r345, %r346;
	mov.pred 	%p1131, 0;
	bra.uni 	$L__BB16_234;
$L__BB16_233:
	ld.global.u32 	%r2034, [%rd68+4];
	ld.global.u32 	%r2035, [%rd69+4];
	setp.gt.s32 	%p1130, %r2034, %r2035;
	mov.pred 	%p1131, 0;
$L__BB16_234:
	mov.u32 	%r2593, %r2589;
	mov.u32 	%r2598, %r2590;
	@%p1130 bra 	$L__BB16_236;
	add.s32 	%r2598, %r2590, 1;
	shl.b32 	%r2036, %r2590, 2;
	mov.u32 	%r2037, _ZN6thrust24THRUST_300001_SM_1000_NS8cuda_cub4core6detail5shmemE;
	add.s32 	%r2038, %r2037, %r2036;
	ld.shared.u32 	%r2593, [%r2038+2052];
$L__BB16_236:
	mov.u32 	%r2600, %r2592;
	@%p1131 bra 	$L__BB16_238;
	add.s32 	%r2600, %r2592, 1;
	shl.b32 	%r2039, %r2592, 2;
	mov.u32 	%r2040, _ZN6thrust24THRUST_300001_SM_1000_NS8cuda_cub4core6detail5shmemE;
	add.s32 	%r2041, %r2040, %r2039;
	ld.shared.u32 	%r2555, [%r2041+2052];
$L__BB16_238:
	setp.ge.s32 	%p1132, %r2598, %r200;
	setp.lt.s32 	%p911, %r2598, %r200;
	setp.ge.s32 	%p912, %r2600, %r202;
	and.pred  	%p1133, %p912, %p911;
	or.pred  	%p913, %p1132, %p912;
	@%p913 bra 	$L__BB16_245;
	cvta.to.global.u64 	%rd70, %rd240;
	mul.wide.s32 	%rd769, %r2593, 4;
	add.s64 	%rd770, %rd70, %rd769;
	ld.global.u32 	%r355, [%rd770];
	cvta.to.global.u64 	%rd71, %rd241;
	mul.wide.s32 	%rd771, %r2555, 4;
	add.s64 	%rd772, %rd71, %rd771;
	ld.global.u32 	%r356, [%rd772];
	setp.eq.s32 	%p914, %r355, %r356;
	@%p914 bra 	$L__BB16_241;
	setp.gt.s32 	%p917, %r355, %r356;
	mov.pred 	%p1133, -1;
	mov.pred 	%p1132, 0;
	@%p917 bra 	$L__BB16_245;
	bra.uni 	$L__BB16_242;
$L__BB16_241:
	mul.wide.s32 	%rd773, %r2593, 4;
	add.s64 	%rd774, %rd70, %rd773;
	ld.global.u32 	%r2042, [%rd774+4];
	mul.wide.s32 	%rd775, %r2555, 4;
	add.s64 	%rd776, %rd71, %rd775;
	ld.global.u32 	%r2043, [%rd776+4];
	setp.gt.s32 	%p920, %r2042, %r2043;
	mov.pred 	%p1133, -1;
	mov.pred 	%p1132, 0;
	@%p920 bra 	$L__BB16_245;
$L__BB16_242:
	cvta.to.global.u64 	%rd72, %rd240;
	mul.wide.s32 	%rd777, %r2555, 4;
	add.s64 	%rd778, %rd72, %rd777;
	ld.global.u32 	%r357, [%rd778];
	cvta.to.global.u64 	%rd73, %rd241;
	mul.wide.s32 	%rd779, %r2593, 4;
	add.s64 	%rd780, %rd73, %rd779;
	ld.global.u32 	%r358, [%rd780];
	setp.eq.s32 	%p921, %r357, %r358;
	@%p921 bra 	$L__BB16_244;
	setp.gt.s32 	%p1132, %r357, %r358;
	mov.pred 	%p1133, 0;
	bra.uni 	$L__BB16_245;
$L__BB16_244:
	mul.wide.s32 	%rd781, %r2555, 4;
	add.s64 	%rd782, %rd72, %rd781;
	ld.global.u32 	%r2044, [%rd782+4];
	mul.wide.s32 	%rd783, %r2593, 4;
	add.s64 	%rd784, %rd73, %rd783;
	ld.global.u32 	%r2045, [%rd784+4];
	setp.gt.s32 	%p1132, %r2044, %r2045;
	mov.pred 	%p1133, 0;
$L__BB16_245:
	add.s32 	%r2046, %r2600, %r2598;
	setp.lt.s32 	%p924, %r2046, %r203;
	selp.b32 	%r2047, 4096, 0, %p1133;
	selp.b32 	%r2048, %r2047, 0, %p924;
	add.s32 	%r2049, %r2592, %r2590;
	setp.lt.s32 	%p925, %r2049, %r203;
	selp.b32 	%r2050, 2048, 0, %p1131;
	selp.b32 	%r2051, %r2050, 0, %p925;
	or.b32  	%r2052, %r2051, %r2048;
	or.b32  	%r359, %r2052, %r334;
	mov.u32 	%r2597, %r2593;
	@%p1132 bra 	$L__BB16_247;
	add.s32 	%r360, %r2598, 1;
	shl.b32 	%r2053, %r2598, 2;
	mov.u32 	%r2054, _ZN6thrust24THRUST_300001_SM_1000_NS8cuda_cub4core6detail5shmemE;
	add.s32 	%r2055, %r2054, %r2053;
	ld.shared.u32 	%r2597, [%r2055+2052];
	mov.u32 	%r2598, %r360;
$L__BB16_247:
	@%p1133 bra 	$L__BB16_249;
	add.s32 	%r364, %r2600, 1;
	shl.b32 	%r2056, %r2600, 2;
	mov.u32 	%r2057, _ZN6thrust24THRUST_300001_SM_1000_NS8cuda_cub4core6detail5shmemE;
	add.s32 	%r2058, %r2057, %r2056;
	ld.shared.u32 	%r2555, [%r2058+2052];
	mov.u32 	%r2600, %r364;
$L__BB16_249:
	setp.ge.s32 	%p1134, %r2598, %r200;
	setp.lt.s32 	%p926, %r2598, %r200;
	setp.ge.s32 	%p927, %r2600, %r202;
	and.pred  	%p1135, %p927, %p926;
	or.pred  	%p928, %p1134, %p927;
	@%p928 bra 	$L__BB16_256;
	cvta.to.global.u64 	%rd74, %rd240;
	mul.wide.s32 	%rd785, %r2597, 4;
	add.s64 	%rd786, %rd74, %rd785;
	ld.global.u32 	%r368, [%rd786];
	cvta.to.global.u64 	%rd75, %rd241;
	mul.wide.s32 	%rd787, %r2555, 4;
	add.s64 	%rd788, %rd75, %rd787;
	ld.global.u32 	%r369, [%rd788];
	setp.eq.s32 	%p929, %r368, %r369;
	@%p929 bra 	$L__BB16_252;
	setp.gt.s32 	%p932, %r368, %r369;
	mov.pred 	%p1135, -1;
	mov.pred 	%p1134, 0;
	@%p932 bra 	$L__BB16_256;
	bra.uni 	$L__BB16_253;
$L__BB16_252:
	mul.wide.s32 	%rd789, %r2597, 4;
	add.s64 	%rd790, %rd74, %rd789;
	ld.global.u32 	%r2059, [%rd790+4];
	mul.wide.s32 	%rd791, %r2555, 4;
	add.s64 	%rd792, %rd75, %rd791;
	ld.global.u32 	%r2060, [%rd792+4];
	setp.gt.s32 	%p935, %r2059, %r2060;
	mov.pred 	%p1135, -1;
	mov.pred 	%p1134, 0;
	@%p935 bra 	$L__BB16_256;
$L__BB16_253:
	cvta.to.global.u64 	%rd76, %rd240;
	mul.wide.s32 	%rd793, %r2555, 4;
	add.s64 	%rd794, %rd76, %rd793;
	ld.global.u32 	%r370, [%rd794];
	cvta.to.global.u64 	%rd77, %rd241;
	mul.wide.s32 	%rd795, %r2597, 4;
	add.s64 	%rd796, %rd77, %rd795;
	ld.global.u32 	%r371, [%rd796];
	setp.eq.s32 	%p936, %r370, %r371;
	@%p936 bra 	$L__BB16_255;
	setp.gt.s32 	%p1134, %r370, %r371;
	mov.pred 	%p1135, 0;
	bra.uni 	$L__BB16_256;
$L__BB16_255:
	mul.wide.s32 	%rd797, %r2555, 4;
	add.s64 	%rd798, %rd76, %rd797;
	ld.global.u32 	%r2061, [%rd798+4];
	mul.wide.s32 	%rd799, %r2597, 4;
	add.s64 	%rd800, %rd77, %rd799;
	ld.global.u32 	%r2062, [%rd800+4];
	setp.gt.s32 	%p1134, %r2061, %r2062;
	mov.pred 	%p1135, 0;
$L__BB16_256:
	mov.u32 	%r2601, %r2597;
	mov.u32 	%r2606, %r2598;
	@%p1134 bra 	$L__BB16_258;
	add.s32 	%r2606, %r2598, 1;
	shl.b32 	%r2063, %r2598, 2;
	mov.u32 	%r2064, _ZN6thrust24THRUST_300001_SM_1000_NS8cuda_cub4core6detail5shmemE;
	add.s32 	%r2065, %r2064, %r2063;
	ld.shared.u32 	%r2601, [%r2065+2052];
$L__BB16_258:
	mov.u32 	%r2608, %r2600;
	@%p1135 bra 	$L__BB16_260;
	add.s32 	%r2608, %r2600, 1;
	shl.b32 	%r2066, %r2600, 2;
	mov.u32 	%r2067, _ZN6thrust24THRUST_300001_SM_1000_NS8cuda_cub4core6detail5shmemE;
	add.s32 	%r2068, %r2067, %r2066;
	ld.shared.u32 	%r2555, [%r2068+2052];
$L__BB16_260:
	setp.ge.s32 	%p1136, %r2606, %r200;
	setp.lt.s32 	%p939, %r2606, %r200;
	setp.ge.s32 	%p940, %r2608, %r202;
	and.pred  	%p1137, %p940, %p939;
	or.pred  	%p941, %p1136, %p940;
	@%p941 bra 	$L__BB16_267;
	cvta.to.global.u64 	%rd78, %rd240;
	mul.wide.s32 	%rd801, %r2601, 4;
	add.s64 	%rd802, %rd78, %rd801;
	ld.global.u32 	%r380, [%rd802];
	cvta.to.global.u64 	%rd803, %rd241;
	mul.wide.s32 	%rd804, %r2555, 4;
	add.s64 	%rd805, %rd803, %rd804;
	ld.global.u32 	%r381, [%rd805];
	setp.eq.s32 	%p942, %r380, %r381;
	@%p942 bra 	$L__BB16_263;
	setp.gt.s32 	%p945, %r380, %r381;
	mov.pred 	%p1137, -1;
	mov.pred 	%p1136, 0;
	@%p945 bra 	$L__BB16_267;
	bra.uni 	$L__BB16_264;
$L__BB16_263:
	mul.wide.s32 	%rd806, %r2601, 4;
	add.s64 	%rd807, %rd78, %rd806;
	ld.global.u32 	%r2069, [%rd807+4];
	cvta.to.global.u64 	%rd808, %rd241;
	mul.wide.s32 	%rd809, %r2555, 4;
	add.s64 	%rd810, %rd808, %rd809;
	ld.global.u32 	%r2070, [%rd810+4];
	setp.gt.s32 	%p948, %r2069, %r2070;
	mov.pred 	%p1137, -1;
	mov.pred 	%p1136, 0;
	@%p948 bra 	$L__BB16_267;
$L__BB16_264:
	cvta.to.global.u64 	%rd79, %rd240;
	mul.wide.s32 	%rd811, %r2555, 4;
	add.s64 	%rd812, %rd79, %rd811;
	ld.global.u32 	%r382, [%rd812];
	cvta.to.global.u64 	%rd813, %rd241;
	mul.wide.s32 	%rd814, %r2601, 4;
	add.s64 	%rd815, %rd813, %rd814;
	ld.global.u32 	%r383, [%rd815];
	setp.eq.s32 	%p949, %r382, %r383;
	@%p949 bra 	$L__BB16_266;
	setp.gt.s32 	%p1136, %r382, %r383;
	mov.pred 	%p1137, 0;
	bra.uni 	$L__BB16_267;
$L__BB16_266:
	mul.wide.s32 	%rd816, %r2555, 4;
	add.s64 	%rd817, %rd79, %rd816;
	ld.global.u32 	%r2071, [%rd817+4];
	cvta.to.global.u64 	%rd818, %rd241;
	mul.wide.s32 	%rd819, %r2601, 4;
	add.s64 	%rd820, %rd818, %rd819;
	ld.global.u32 	%r2072, [%rd820+4];
	setp.gt.s32 	%p1136, %r2071, %r2072;
	mov.pred 	%p1137, 0;
$L__BB16_267:
	add.s32 	%r2073, %r2608, %r2606;
	setp.lt.s32 	%p952, %r2073, %r203;
	selp.b32 	%r2074, 16384, 0, %p1137;
	selp.b32 	%r2075, %r2074, 0, %p952;
	add.s32 	%r2076, %r2600, %r2598;
	setp.lt.s32 	%p953, %r2076, %r203;
	selp.b32 	%r2077, 8192, 0, %p1135;
	selp.b32 	%r2078, %r2077, 0, %p953;
	or.b32  	%r2079, %r2078, %r2075;
	or.b32  	%r384, %r2079, %r359;
	mov.u32 	%r2605, %r2601;
	@%p1136 bra 	$L__BB16_269;
	add.s32 	%r385, %r2606, 1;
	shl.b32 	%r2080, %r2606, 2;
	mov.u32 	%r2081, _ZN6thrust24THRUST_300001_SM_1000_NS8cuda_cub4core6detail5shmemE;
	add.s32 	%r2082, %r2081, %r2080;
	ld.shared.u32 	%r2605, [%r2082+2052];
	mov.u32 	%r2606, %r385;
$L__BB16_269:
	@%p1137 bra 	$L__BB16_271;
	add.s32 	%r389, %r2608, 1;
	shl.b32 	%r2083, %r2608, 2;
	mov.u32 	%r2084, _ZN6thrust24THRUST_300001_SM_1000_NS8cuda_cub4core6detail5shmemE;
	add.s32 	%r2085, %r2084, %r2083;
	ld.shared.u32 	%r2555, [%r2085+2052];
	mov.u32 	%r2608, %r389;
$L__BB16_271:
	setp.ge.s32 	%p1138, %r2606, %r200;
	setp.lt.s32 	%p954, %r2606, %r200;
	setp.ge.s32 	%p955, %r2608, %r202;
	and.pred  	%p1139, %p955, %p954;
	or.pred  	%p956, %p1138, %p955;
	@%p956 bra 	$L__BB16_278;
	cvta.to.global.u64 	%rd80, %rd240;
	mul.wide.s32 	%rd821, %r2605, 4;
	add.s64 	%rd822, %rd80, %rd821;
	ld.global.u32 	%r393, [%rd822];
	cvta.to.global.u64 	%rd823, %rd241;
	mul.wide.s32 	%rd824, %r2555, 4;
	add.s64 	%rd825, %rd823, %rd824;
	ld.global.u32 	%r394, [%rd825];
	setp.eq.s32 	%p957, %r393, %r394;
	@%p957 bra 	$L__BB16_274;
	setp.gt.s32 	%p960, %r393, %r394;
	mov.pred 	%p1139, -1;
	mov.pred 	%p1138, 0;
	@%p960 bra 	$L__BB16_278;
	bra.uni 	$L__BB16_275;
$L__BB16_274:
	mul.wide.s32 	%rd826, %r2605, 4;
	add.s64 	%rd827, %rd80, %rd826;
	ld.global.u32 	%r2086, [%rd827+4];
	cvta.to.global.u64 	%rd828, %rd241;
	mul.wide.s32 	%rd829, %r2555, 4;
	add.s64 	%rd830, %rd828, %rd829;
	ld.global.u32 	%r2087, [%rd830+4];
	setp.gt.s32 	%p963, %r2086, %r2087;
	mov.pred 	%p1139, -1;
	mov.pred 	%p1138, 0;
	@%p963 bra 	$L__BB16_278;
$L__BB16_275:
	cvta.to.global.u64 	%rd81, %rd240;
	mul.wide.s32 	%rd831, %r2555, 4;
	add.s64 	%rd832, %rd81, %rd831;
	ld.global.u32 	%r395, [%rd832];
	cvta.to.global.u64 	%rd833, %rd241;
	mul.wide.s32 	%rd834, %r2605, 4;
	add.s64 	%rd835, %rd833, %rd834;
	ld.global.u32 	%r396, [%rd835];
	setp.eq.s32 	%p964, %r395, %r396;
	@%p964 bra 	$L__BB16_277;
	setp.gt.s32 	%p1138, %r395, %r396;
	mov.pred 	%p1139, 0;
	bra.uni 	$L__BB16_278;
$L__BB16_277:
	mul.wide.s32 	%rd836, %r2555, 4;
	add.s64 	%rd837, %rd81, %rd836;
	ld.global.u32 	%r2088, [%rd837+4];
	cvta.to.global.u64 	%rd838, %rd241;
	mul.wide.s32 	%rd839, %r2605, 4;
	add.s64 	%rd840, %rd838, %rd839;
	ld.global.u32 	%r2089, [%rd840+4];
	setp.gt.s32 	%p1138, %r2088, %r2089;
	mov.pred 	%p1139, 0;
$L__BB16_278:
	mov.u32 	%r2609, %r2605;
	mov.u32 	%r2614, %r2606;
	@%p1138 bra 	$L__BB16_280;
	add.s32 	%r2614, %r2606, 1;
	shl.b32 	%r2090, %r2606, 2;
	mov.u32 	%r2091, _ZN6thrust24THRUST_300001_SM_1000_NS8cuda_cub4core6detail5shmemE;
	add.s32 	%r2092, %r2091, %r2090;
	ld.shared.u32 	%r2609, [%r2092+2052];
$L__BB16_280:
	mov.u32 	%r2616, %r2608;
	@%p1139 bra 	$L__BB16_282;
	add.s32 	%r2616, %r2608, 1;
	shl.b32 	%r2093, %r2608, 2;
	mov.u32 	%r2094, _ZN6thrust24THRUST_300001_SM_1000_NS8cuda_cub4core6detail5shmemE;
	add.s32 	%r2095, %r2094, %r2093;
	ld.shared.u32 	%r2555, [%r2095+2052];
$L__BB16_282:
	setp.ge.s32 	%p1140, %r2614, %r200;
	setp.lt.s32 	%p967, %r2614, %r200;
	setp.ge.s32 	%p968, %r2616, %r202;
	and.pred  	%p1141, %p968, %p967;
	or.pred  	%p969, %p1140, %p968;
	@%p969 bra 	$L__BB16_289;
	cvta.to.global.u64 	%rd841, %rd240;
	mul.wide.s32 	%rd842, %r2609, 4;
	add.s64 	%rd843, %rd841, %rd842;
	ld.global.u32 	%r405, [%rd843];
	cvta.to.global.u64 	%rd844, %rd241;
	mul.wide.s32 	%rd845, %r2555, 4;
	add.s64 	%rd846, %rd844, %rd845;
	ld.global.u32 	%r406, [%rd846];
	setp.eq.s32 	%p970, %r405, %r406;
	@%p970 bra 	$L__BB16_285;
	setp.gt.s32 	%p973, %r405, %r406;
	mov.pred 	%p1141, -1;
	mov.pred 	%p1140, 0;
	@%p973 bra 	$L__BB16_289;
	bra.uni 	$L__BB16_286;
$L__BB16_285:
	cvta.to.global.u64 	%rd847, %rd240;
	mul.wide.s32 	%rd848, %r2609, 4;
	add.s64 	%rd849, %rd847, %rd848;
	ld.global.u32 	%r2096, [%rd849+4];
	cvta.to.global.u64 	%rd850, %rd241;
	mul.wide.s32 	%rd851, %r2555, 4;
	add.s64 	%rd852, %rd850, %rd851;
	ld.global.u32 	%r2097, [%rd852+4];
	setp.gt.s32 	%p976, %r2096, %r2097;
	mov.pred 	%p1141, -1;
	mov.pred 	%p1140, 0;
	@%p976 bra 	$L__BB16_289;
$L__BB16_286:
	cvta.to.global.u64 	%rd853, %rd240;
	mul.wide.s32 	%rd854, %r2555, 4;
	add.s64 	%rd855, %rd853, %rd854;
	ld.global.u32 	%r407, [%rd855];
	cvta.to.global.u64 	%rd856, %rd241;
	mul.wide.s32 	%rd857, %r2609, 4;
	add.s64 	%rd858, %rd856, %rd857;
	ld.global.u32 	%r408, [%rd858];
	setp.eq.s32 	%p977, %r407, %r408;
	@%p977 bra 	$L__BB16_288;
	setp.gt.s32 	%p1140, %r407, %r408;
	mov.pred 	%p1141, 0;
	bra.uni 	$L__BB16_289;
$L__BB16_288:
	cvta.to.global.u64 	%rd859, %rd240;
	mul.wide.s32 	%rd860, %r2555, 4;
	add.s64 	%rd861, %rd859, %rd860;
	ld.global.u32 	%r2098, [%rd861+4];
	cvta.to.global.u64 	%rd862, %rd241;
	mul.wide.s32 	%rd863, %r2609, 4;
	add.s64 	%rd864, %rd862, %rd863;
	ld.global.u32 	%r2099, [%rd864+4];
	setp.gt.s32 	%p1140, %r2098, %r2099;
	mov.pred 	%p1141, 0;
$L__BB16_289:
	add.s32 	%r2100, %r2616, %r2614;
	setp.lt.s32 	%p980, %r2100, %r203;
	selp.b32 	%r2101, 65536, 0, %p1141;
	selp.b32 	%r2102, %r2101, 0, %p980;
	add.s32 	%r2103, %r2608, %r2606;
	setp.lt.s32 	%p981, %r2103, %r203;
	selp.b32 	%r2104, 32768, 0, %p1139;
	selp.b32 	%r2105, %r2104, 0, %p981;
	or.b32  	%r2106, %r2105, %r2102;
	or.b32  	%r409, %r2106, %r384;
	mov.u32 	%r2613, %r2609;
	@%p1140 bra 	$L__BB16_291;
	add.s32 	%r410, %r2614, 1;
	shl.b32 	%r2107, %r2614, 2;
	mov.u32 	%r2108, _ZN6thrust24THRUST_300001_SM_1000_NS8cuda_cub4core6detail5shmemE;
	add.s32 	%r2109, %r2108, %r2107;
	ld.shared.u32 	%r2613, [%r2109+2052];
	mov.u32 	%r2614, %r410;
$L__BB16_291:
	@%p1141 bra 	$L__BB16_293;
	add.s32 	%r414, %r2616, 1;
	shl.b32 	%r2110, %r2616, 2;
	mov.u32 	%r2111, _ZN6thrust24THRUST_300001_SM_1000_NS8cuda_cub4core6detail5shmemE;
	add.s32 	%r2112, %r2111, %r2110;
	ld.shared.u32 	%r2555, [%r2112+2052];
	mov.u32 	%r2616, %r414;
$L__BB16_293:
	setp.ge.s32 	%p1142, %r2614, %r200;
	setp.lt.s32 	%p982, %r2614, %r200;
	setp.ge.s32 	%p983, %r2616, %r202;
	and.pred  	%p1143, %p983, %p982;
	or.pred  	%p984, %p1142, %p983;
	@%p984 bra 	$L__BB16_300;
	cvta.to.global.u64 	%rd865, %rd240;
	mul.wide.s32 	%rd866, %r2613, 4;
	add.s64 	%rd867, %rd865, %rd866;
	ld.global.u32 	%r418, [%rd867];
	cvta.to.global.u64 	%rd868, %rd241;
	mul.wide.s32 	%rd869, %r2555, 4;
	add.s64 	%rd870, %rd868, %rd869;
	ld.global.u32 	%r419, [%rd870];
	setp.eq.s32 	%p985, %r418, %r419;
	@%p985 bra 	$L__BB16_296;
	setp.gt.s32 	%p988, %r418, %r419;
	mov.pred 	%p1143, -1;
	mov.pred 	%p1142, 0;
	@%p988 bra 	$L__BB16_300;
	bra.uni 	$L__BB16_297;
$L__BB16_296:
	cvta.to.global.u64 	%rd871, %rd240;
	mul.wide.s32 	%rd872, %r2613, 4;
	add.s64 	%rd873, %rd871, %rd872;
	ld.global.u32 	%r2113, [%rd873+4];
	cvta.to.global.u64 	%rd874, %rd241;
	mul.wide.s32 	%rd875, %r2555, 4;
	add.s64 	%rd876, %rd874, %rd875;
	ld.global.u32 	%r2114, [%rd876+4];
	setp.gt.s32 	%p991, %r2113, %r2114;
	mov.pred 	%p1143, -1;
	mov.pred 	%p1142, 0;
	@%p991 bra 	$L__BB16_300;
$L__BB16_297:
	cvta.to.global.u64 	%rd877, %rd240;
	mul.wide.s32 	%rd878, %r2555, 4;
	add.s64 	%rd879, %rd877, %rd878;
	ld.global.u32 	%r420, [%rd879];
	cvta.to.global.u64 	%rd880, %rd241;
	mul.wide.s32 	%rd881, %r2613, 4;
	add.s64 	%rd882, %rd880, %rd881;
	ld.global.u32 	%r421, [%rd882];
	setp.eq.s32 	%p992, %r420, %r421;
	@%p992 bra 	$L__BB16_299;
	setp.gt.s32 	%p1142, %r420, %r421;
	mov.pred 	%p1143, 0;
	bra.uni 	$L__BB16_300;
$L__BB16_299:
	cvta.to.global.u64 	%rd883, %rd240;
	mul.wide.s32 	%rd884, %r2555, 4;
	add.s64 	%rd885, %rd883, %rd884;
	ld.global.u32 	%r2115, [%rd885+4];
	cvta.to.global.u64 	%rd886, %rd241;
	mul.wide.s32 	%rd887, %r2613, 4;
	add.s64 	%rd888, %rd886, %rd887;
	ld.global.u32 	%r2116, [%rd888+4];
	setp.gt.s32 	%p1142, %r2115, %r2116;
	mov.pred 	%p1143, 0;
$L__BB16_300:
	mov.u32 	%r2617, %r2613;
	mov.u32 	%r2618, %r2614;
	@%p1142 bra 	$L__BB16_302;
	add.s32 	%r2618, %r2614, 1;
	shl.b32 	%r2117, %r2614, 2;
	mov.u32 	%r2118, _ZN6thrust24THRUST_300001_SM_1000_NS8cuda_cub4core6detail5shmemE;
	add.s32 	%r2119, %r2118, %r2117;
	ld.shared.u32 	%r2617, [%r2119+2052];
$L__BB16_302:
	mov.u32 	%r2620, %r2616;
	@%p1143 bra 	$L__BB16_304;
	add.s32 	%r2620, %r2616, 1;
	shl.b32 	%r2120, %r2616, 2;
	mov.u32 	%r2121, _ZN6thrust24THRUST_300001_SM_1000_NS8cuda_cub4core6detail5shmemE;
	add.s32 	%r2122, %r2121, %r2120;
	ld.shared.u32 	%r2555, [%r2122+2052];
$L__BB16_304:
	setp.ge.s32 	%p995, %r2618, %r200;
	setp.lt.s32 	%p996, %r2618, %r200;
	setp.ge.s32 	%p997, %r2620, %r202;
	and.pred  	%p1144, %p997, %p996;
	or.pred  	%p998, %p995, %p997;
	@%p998 bra 	$L__BB16_309;
	cvta.to.global.u64 	%rd889, %rd240;
	mul.wide.s32 	%rd890, %r2617, 4;
	add.s64 	%rd891, %rd889, %rd890;
	ld.global.u32 	%r430, [%rd891];
	cvta.to.global.u64 	%rd892, %rd241;
	mul.wide.s32 	%rd893, %r2555, 4;
	add.s64 	%rd894, %rd892, %rd893;
	ld.global.u32 	%r431, [%rd894];
	setp.eq.s32 	%p999, %r430, %r431;
	@%p999 bra 	$L__BB16_307;
	setp.gt.s32 	%p1001, %r430, %r431;
	mov.pred 	%p1144, -1;
	@%p1001 bra 	$L__BB16_309;
	bra.uni 	$L__BB16_308;
$L__BB16_307:
	cvta.to.global.u64 	%rd895, %rd240;
	mul.wide.s32 	%rd896, %r2617, 4;
	add.s64 	%rd897, %rd895, %rd896;
	ld.global.u32 	%r2123, [%rd897+4];
	cvta.to.global.u64 	%rd898, %rd241;
	mul.wide.s32 	%rd899, %r2555, 4;
	add.s64 	%rd900, %rd898, %rd899;
	ld.global.u32 	%r2124, [%rd900+4];
	setp.gt.s32 	%p1003, %r2123, %r2124;
	mov.pred 	%p1144, -1;
	@%p1003 bra 	$L__BB16_309;
$L__BB16_308:
	mov.pred 	%p1144, 0;
$L__BB16_309:
	add.s32 	%r2125, %r2620, %r2618;
	setp.lt.s32 	%p1005, %r2125, %r203;
	selp.b32 	%r2126, 262144, 0, %p1144;
	selp.b32 	%r2127, %r2126, 0, %p1005;
	add.s32 	%r2128, %r2616, %r2614;
	setp.lt.s32 	%p1006, %r2128, %r203;
	selp.b32 	%r2129, 131072, 0, %p1143;
	selp.b32 	%r2130, %r2129, 0, %p1006;
	or.b32  	%r2131, %r2130, %r2127;
	or.b32  	%r432, %r2131, %r409;
	bar.sync 	0;
	popc.b32 	%r433, %r432;
	mov.u32 	%r2132, %ctaid.x;
	setp.ne.s32 	%p1007, %r2132, 0;
	@%p1007 bra 	$L__BB16_314;
	// begin inline asm
	mov.u32 %r2333, %laneid;
	// end inline asm
	cvt.u64.u32 	%rd1022, %r433;
	mov.b64 	{%r2335, %r2340}, %rd1022;
	mov.b32 	%r2341, 1;
	mov.b32 	%r2382, 0;
	mov.b32 	%r2383, -1;
	// begin inline asm
	shfl.sync.up.b32 %r2334, %r2335, %r2341, %r2382, %r2383;
	// end inline asm
	// begin inline asm
	shfl.sync.up.b32 %r2339, %r2340, %r2341, %r2382, %r2383;
	// end inline asm
	mov.b64 	%rd1023, {%r2334, %r2339};
	setp.lt.s32 	%p1061, %r2333, 1;
	selp.b64 	%rd1024, 0, %rd1023, %p1061;
	add.s64 	%rd1025, %rd1024, %rd1022;
	mov.b64 	{%r2345, %r2350}, %rd1025;
	mov.b32 	%r2351, 2;
	// begin inline asm
	shfl.sync.up.b32 %r2344, %r2345, %r2351, %r2382, %r2383;
	// end inline asm
	// begin inline asm
	shfl.sync.up.b32 %r2349, %r2350, %r2351, %r2382, %r2383;
	// end inline asm
	mov.b64 	%rd1026, {%r2344, %r2349};
	setp.lt.s32 	%p1062, %r2333, 2;
	selp.b64 	%rd1027, 0, %rd1026, %p1062;
	add.s64 	%rd1028, %rd1027, %rd1025;
	mov.b64 	{%r2355, %r2360}, %rd1028;
	mov.b32 	%r2361, 4;
	// begin inline asm
	shfl.sync.up.b32 %r2354, %r2355, %r2361, %r2382, %r2383;
	// end inline asm
	// begin inline asm
	shfl.sync.up.b32 %r2359, %r2360, %r2361, %r2382, %r2383;
	// end inline asm
	mov.b64 	%rd1029, {%r2354, %r2359};
	setp.lt.s32 	%p1063, %r2333, 4;
	selp.b64 	%rd1030, 0, %rd1029, %p1063;
	add.s64 	%rd1031, %rd1030, %rd1028;
	mov.b64 	{%r2365, %r2370}, %rd1031;
	mov.b32 	%r2371, 8;
	// begin inline asm
	shfl.sync.up.b32 %r2364, %r2365, %r2371, %r2382, %r2383;
	// end inline asm
	// begin inline asm
	shfl.sync.up.b32 %r2369, %r2370, %r2371, %r2382, %r2383;
	// end inline asm
	mov.b64 	%rd1032, {%r2364, %r2369};
	setp.lt.s32 	%p1064, %r2333, 8;
	selp.b64 	%rd1033, 0, %rd1032, %p1064;
	add.s64 	%rd1034, %rd1033, %rd1031;
	mov.b64 	{%r2375, %r2380}, %rd1034;
	mov.b32 	%r2381, 16;
	// begin inline asm
	shfl.sync.up.b32 %r2374, %r2375, %r2381, %r2382, %r2383;
	// end inline asm
	// begin inline asm
	shfl.sync.up.b32 %r2379, %r2380, %r2381, %r2382, %r2383;
	// end inline asm
	mov.b64 	%rd1035, {%r2374, %r2379};
	setp.lt.s32 	%p1065, %r2333, 16;
	selp.b64 	%rd1036, 0, %rd1035, %p1065;
	add.s64 	%rd82, %rd1036, %rd1034;
	setp.ne.s32 	%p1066, %r2333, 31;
	@%p1066 bra 	$L__BB16_312;
	mov.u32 	%r2384, %tid.x;
	shr.u32 	%r2385, %r2384, 2;
	and.b32  	%r2386, %r2385, 248;
	mov.u32 	%r2387, _ZN6thrust24THRUST_300001_SM_1000_NS8cuda_cub4core6detail5shmemE;
	add.s32 	%r2388, %r2387, %r2386;
	st.shared.u64 	[%r2388], %rd82;
$L__BB16_312:
	mov.u32 	%r2389, %tid.x;
	setp.ne.s32 	%p1067, %r2389, 0;
	bar.sync 	0;
	ld.shared.v2.u64 	{%rd1038, %rd1039}, [_ZN6thrust24THRUST_300001_SM_1000_NS8cuda_cub4core6detail5shmemE];
	shr.u32 	%r2390, %r2389, 5;
	add.s64 	%rd1040, %rd1039, %rd1038;
	setp.eq.s32 	%p1068, %r2390, 2;
	selp.b64 	%rd1041, %rd1040, %rd1038, %p1068;
	ld.shared.v2.u64 	{%rd1042, %rd1043}, [_ZN6thrust24THRUST_300001_SM_1000_NS8cuda_cub4core6detail5shmemE+16];
	add.s64 	%rd1044, %rd1040, %rd1042;
	setp.eq.s32 	%p1069, %r2390, 3;
	selp.b64 	%rd1045, %rd1044, %rd1041, %p1069;
	add.s64 	%rd1046, %rd1044, %rd1043;
	setp.eq.s32 	%p1070, %r2390, 4;
	selp.b64 	%rd1047, %rd1046, %rd1045, %p1070;
	ld.shared.v2.u64 	{%rd1048, %rd1049}, [_ZN6thrust24THRUST_300001_SM_1000_NS8cuda_cub4core6detail5shmemE+32];
	add.s64 	%rd1050, %rd1046, %rd1048;
	setp.eq.s32 	%p1071, %r2390, 5;
	selp.b64 	%rd1051, %rd1050, %rd1047, %p1071;
	add.s64 	%rd1052, %rd1050, %rd1049;
	setp.eq.s32 	%p1072, %r2390, 6;
	selp.b64 	%rd1053, %rd1052, %rd1051, %p1072;
	ld.shared.v2.u64 	{%rd1054, %rd1055}, [_ZN6thrust24THRUST_300001_SM_1000_NS8cuda_cub4core6detail5shmemE+48];
	add.s64 	%rd1056, %rd1052, %rd1054;
	setp.eq.s32 	%p1073, %r2390, 7;
	selp.b64 	%rd1057, %rd1056, %rd1053, %p1073;
	add.s64 	%rd1058, %rd1056, %rd1055;
	setp.eq.s32 	%p1074, %r2390, 8;
	selp.b64 	%rd1059, %rd1058, %rd1057, %p1074;
	ld.shared.v2.u64 	{%rd1060, %rd1061}, [_ZN6thrust24THRUST_300001_SM_1000_NS8cuda_cub4core6detail5shmemE+64];
	add.s64 	%rd1062, %rd1058, %rd1060;
	setp.eq.s32 	%p1075, %r2390, 9;
	selp.b64 	%rd1063, %rd1062, %rd1059, %p1075;
	add.s64 	%rd1064, %rd1062, %rd1061;
	setp.eq.s32 	%p1076, %r2390, 10;
	selp.b64 	%rd1065, %rd1064, %rd1063, %p1076;
	ld.shared.v2.u64 	{%rd1066, %rd1067}, [_ZN6thrust24THRUST_300001_SM_1000_NS8cuda_cub4core6detail5shmemE+80];
	add.s64 	%rd1068, %rd1064, %rd1066;
	setp.eq.s32 	%p1077, %r2390, 11;
	selp.b64 	%rd1069, %rd1068, %rd1065, %p1077;
	add.s64 	%rd1070, %rd1068, %rd1067;
	setp.eq.s32 	%p1078, %r2390, 12;
	selp.b64 	%rd1071, %rd1070, %rd1069, %p1078;
	ld.shared.v2.u64 	{%rd1072, %rd1073}, [_ZN6thrust24THRUST_300001_SM_1000_NS8cuda_cub4core6detail5shmemE+96];
	add.s64 	%rd1074, %rd1070, %rd1072;
	setp.eq.s32 	%p1079, %r2390, 13;
	selp.b64 	%rd1075, %rd1074, %rd1071, %p1079;
	add.s64 	%rd1076, %rd1074, %rd1073;
	setp.eq.s32 	%p1080, %r2390, 14;
	selp.b64 	%rd1077, %rd1076, %rd1075, %p1080;
	ld.shared.v2.u64 	{%rd1078, %rd1079}, [_ZN6thrust24THRUST_300001_SM_1000_NS8cuda_cub4core6detail5shmemE+112];
	add.s64 	%rd1080, %rd1076, %rd1078;
	setp.eq.s32 	%p1081, %r2390, 15;
	selp.b64 	%rd1081, %rd1080, %rd1077, %p1081;
	add.s64 	%rd1106, %rd1080, %rd1079;
	setp.lt.u32 	%p1082, %r2389, 32;
	selp.b64 	%rd1082, 0, %rd1081, %p1082;
	setp.eq.s32 	%p1083, %r2333, 0;
	cvt.u64.u32 	%rd1083, %r433;
	sub.s64 	%rd1084, %rd82, %rd1083;
	selp.b64 	%rd1085, 0, %rd1084, %p1083;
	add.s64 	%rd1104, %rd1082, %rd1085;
	mov.b64 	%rd1108, 0;
	@%p1067 bra 	$L__BB16_344;
	add.s64 	%rd1086, %rd2, 512;
	mov.b64 	%rd1087, 101;
	// begin inline asm
	st.relaxed.gpu.v2.u64 [%rd1086], {%rd1087, %rd1106};
	// end inline asm
	bra.uni 	$L__BB16_344;
$L__BB16_314:
	// begin inline asm
	mov.u32 %r2133, %laneid;
	// end inline asm
	cvt.u64.u32 	%rd901, %r433;
	mov.b64 	{%r2135, %r2140}, %rd901;
	mov.b32 	%r2141, 1;
	mov.b32 	%r2182, 0;
	mov.b32 	%r2183, -1;
	// begin inline asm
	shfl.sync.up.b32 %r2134, %r2135, %r2141, %r2182, %r2183;
	// end inline asm
	// begin inline asm
	shfl.sync.up.b32 %r2139, %r2140, %r2141, %r2182, %r2183;
	// end inline asm
	mov.b64 	%rd902, {%r2134, %r2139};
	setp.lt.s32 	%p1008, %r2133, 1;
	selp.b64 	%rd903, 0, %rd902, %p1008;
	add.s64 	%rd904, %rd903, %rd901;
	mov.b64 	{%r2145, %r2150}, %rd904;
	mov.b32 	%r2151, 2;
	// begin inline asm
	shfl.sync.up.b32 %r2144, %r2145, %r2151, %r2182, %r2183;
	// end inline asm
	// begin inline asm
	shfl.sync.up.b32 %r2149, %r2150, %r2151, %r2182, %r2183;
	// end inline asm
	mov.b64 	%rd905, {%r2144, %r2149};
	setp.lt.s32 	%p1009, %r2133, 2;
	selp.b64 	%rd906, 0, %rd905, %p1009;
	add.s64 	%rd907, %rd906, %rd904;
	mov.b64 	{%r2155, %r2160}, %rd907;
	mov.b32 	%r2161, 4;
	// begin inline asm
	shfl.sync.up.b32 %r2154, %r2155, %r2161, %r2182, %r2183;
	// end inline asm
	// begin inline asm
	shfl.sync.up.b32 %r2159, %r2160, %r2161, %r2182, %r2183;
	// end inline asm
	mov.b64 	%rd908, {%r2154, %r2159};
	setp.lt.s32 	%p1010, %r2133, 4;
	selp.b64 	%rd909, 0, %rd908, %p1010;
	add.s64 	%rd910, %rd909, %rd907;
	mov.b64 	{%r2165, %r2170}, %rd910;
	mov.b32 	%r2171, 8;
	// begin inline asm
	shfl.sync.up.b32 %r2164, %r2165, %r2171, %r2182, %r2183;
	// end inline asm
	// begin inline asm
	shfl.sync.up.b32 %r2169, %r2170, %r2171, %r2182, %r2183;
	// end inline asm
	mov.b64 	%rd911, {%r2164, %r2169};
	setp.lt.s32 	%p1011, %r2133, 8;
	selp.b64 	%rd912, 0, %rd911, %p1011;
	add.s64 	%rd913, %rd912, %rd910;
	mov.b64 	{%r2175, %r2180}, %rd913;
	mov.b32 	%r2181, 16;
	// begin inline asm
	shfl.sync.up.b32 %r2174, %r2175, %r2181, %r2182, %r2183;
	// end inline asm
	// begin inline asm
	shfl.sync.up.b32 %r2179, %r2180, %r2181, %r2182, %r2183;
	// end inline asm
	mov.b64 	%rd914, {%r2174, %r2179};
	setp.lt.s32 	%p1012, %r2133, 16;
	selp.b64 	%rd915, 0, %rd914, %p1012;
	add.s64 	%rd85, %rd915, %rd913;
	setp.ne.s32 	%p1013, %r2133, 31;
	@%p1013 bra 	$L__BB16_316;
	mov.u32 	%r2184, %tid.x;
	shr.u32 	%r2185, %r2184, 2;
	and.b32  	%r2186, %r2185, 248;
	mov.u32 	%r2187, _ZN6thrust24THRUST_300001_SM_1000_NS8cuda_cub4core6detail5shmemE;
	add.s32 	%r2188, %r2187, %r2186;
	st.shared.u64 	[%r2188], %rd85;
$L__BB16_316:
	cvt.u64.u32 	%rd916, %r433;
	sub.s64 	%rd917, %rd85, %rd916;
	bar.sync 	0;
	ld.shared.v2.u64 	{%rd918, %rd919}, [_ZN6thrust24THRUST_300001_SM_1000_NS8cuda_cub4core6detail5shmemE];
	mov.u32 	%r2189, %tid.x;
	shr.u32 	%r2190, %r2189, 5;
	add.s64 	%rd920, %rd919, %rd918;
	setp.eq.s32 	%p1014, %r2190, 2;
	selp.b64 	%rd921, %rd920, %rd918, %p1014;
	ld.shared.v2.u64 	{%rd922, %rd923}, [_ZN6thrust24THRUST_300001_SM_1000_NS8cuda_cub4core6detail5shmemE+16];
	add.s64 	%rd924, %rd920, %rd922;
	setp.eq.s32 	%p1015, %r2190, 3;
	selp.b64 	%rd925, %rd924, %rd921, %p1015;
	add.s64 	%rd926, %rd924, %rd923;
	setp.eq.s32 	%p1016, %r2190, 4;
	selp.b64 	%rd927, %rd926, %rd925, %p1016;
	ld.shared.v2.u64 	{%rd928, %rd929}, [_ZN6thrust24THRUST_300001_SM_1000_NS8cuda_cub4core6detail5shmemE+32];
	add.s64 	%rd930, %rd926, %rd928;
	setp.eq.s32 	%p1017, %r2190, 5;
	selp.b64 	%rd931, %rd930, %rd927, %p1017;
	add.s64 	%rd932, %rd930, %rd929;
	setp.eq.s32 	%p1018, %r2190, 6;
	selp.b64 	%rd933, %rd932, %rd931, %p1018;
	ld.shared.v2.u64 	{%rd934, %rd935}, [_ZN6thrust24THRUST_300001_SM_1000_NS8cuda_cub4core6detail5shmemE+48];
	add.s64 	%rd936, %rd932, %rd934;
	setp.eq.s32 	%p1019, %r2190, 7;
	selp.b64 	%rd937, %rd936, %rd933, %p1019;
	add.s64 	%rd938, %rd936, %rd935;
	setp.eq.s32 	%p1020, %r2190, 8;
	selp.b64 	%rd939, %rd938, %rd937, %p1020;
	ld.shared.v2.u64 	{%rd940, %rd941}, [_ZN6thrust24THRUST_300001_SM_1000_NS8cuda_cub4core6detail5shmemE+64];
	add.s64 	%rd942, %rd938, %rd940;
	setp.eq.s32 	%p1021, %r2190, 9;
	selp.b64 	%rd943, %rd942, %rd939, %p1021;
	add.s64 	%rd944, %rd942, %rd941;
	setp.eq.s32 	%p1022, %r2190, 10;
	selp.b64 	%rd945, %rd944, %rd943, %p1022;
	ld.shared.v2.u64 	{%rd946, %rd947}, [_ZN6thrust24THRUST_300001_SM_1000_NS8cuda_cub4core6detail5shmemE+80];
	add.s64 	%rd948, %rd944, %rd946;
	setp.eq.s32 	%p1023, %r2190, 11;
	selp.b64 	%rd949, %rd948, %rd945, %p1023;
	add.s64 	%rd950, %rd948, %rd947;
	setp.eq.s32 	%p1024, %r2190, 12;
	selp.b64 	%rd951, %rd950, %rd949, %p1024;
	ld.shared.v2.u64 	{%rd952, %rd953}, [_ZN6thrust24THRUST_300001_SM_1000_NS8cuda_cub4core6detail5shmemE+96];
	add.s64 	%rd954, %rd950, %rd952;
	setp.eq.s32 	%p1025, %r2190, 13;
	selp.b64 	%rd955, %rd954, %rd951, %p1025;
	add.s64 	%rd956, %rd954, %rd953;
	setp.eq.s32 	%p1026, %r2190, 14;
	selp.b64 	%rd957, %rd956, %rd955, %p1026;
	ld.shared.v2.u64 	{%rd958, %rd959}, [_ZN6thrust24THRUST_300001_SM_1000_NS8cuda_cub4core6detail5shmemE+112];
	add.s64 	%rd960, %rd956, %rd958;
	setp.eq.s32 	%p1027, %r2190, 15;
	selp.b64 	%rd961, %rd960, %rd957, %p1027;
	add.s64 	%rd86, %rd960, %rd959;
	setp.gt.u32 	%p1028, %r2189, 31;
	setp.lt.u32 	%p1029, %r2189, 32;
	setp.eq.s32 	%p1030, %r2133, 0;
	selp.b64 	%rd962, 0, %rd917, %p1030;
	add.s64 	%rd1104, %rd961, %rd962;
	selp.b64 	%rd88, %rd917, %rd1104, %p1029;
	@%p1028 bra 	$L__BB16_341;
	setp.ne.s32 	%p1031, %r2189, 0;
	mov.u32 	%r2192, %ctaid.x;
	mul.wide.u32 	%rd963, %r2192, 16;
	add.s64 	%rd89, %rd2, %rd963;
	@%p1031 bra 	$L__BB16_319;
	st.shared.u64 	[_ZN6thrust24THRUST_300001_SM_1000_NS8cuda_cub4core6detail5shmemE+184], %rd86;
	add.s64 	%rd964, %rd89, 512;
	mov.b64 	%rd965, 100;
	// begin inline asm
	st.relaxed.gpu.v2.u64 [%rd964], {%rd965, %rd86};
	// end inline asm
$L__BB16_319:
	mov.u32 	%r2193, %nctaid.x;
	setp.gt.u32 	%p1032, %r2193, 499;
	@%p1032 bra 	$L__BB16_321;
	membar.cta;
	bra.uni 	$L__BB16_322;
$L__BB16_321:
	mov.b32 	%r2194, 450;
	// begin inline asm
	nanosleep.u32 %r2194;
	// end inline asm
$L__BB16_322:
	mov.u32 	%r2195, %tid.x;
	mul.wide.u32 	%rd970, %r2195, 16;
	xor.b64  	%rd971, %rd970, -16;
	add.s64 	%rd972, %rd89, %rd971;
	add.s64 	%rd969, %rd972, 512;
	// begin inline asm
	ld.relaxed.gpu.v2.u64 {%rd1102, %rd1099}, [%rd969];
	// end inline asm
	mov.u32 	%r2330, %nctaid.x;
$L__BB16_323:
	setp.eq.s64 	%p1033, %rd1102, 99;
	mov.b32 	%r2196, -1;
	vote.sync.any.pred 	%p1034, %p1033, %r2196;
	not.pred 	%p1035, %p1034;
	@%p1035 bra 	$L__BB16_328;
	setp.gt.u32 	%p1060, %r2330, 499;
	@%p1060 bra 	$L__BB16_326;
	membar.cta;
	bra.uni 	$L__BB16_327;
$L__BB16_326:
	mov.b32 	%r2331, 350;
	// begin inline asm
	nanosleep.u32 %r2331;
	// end inline asm
$L__BB16_327:
	// begin inline asm
	ld.relaxed.gpu.v2.u64 {%rd1102, %rd1099}, [%rd969];
	// end inline asm
	bra.uni 	$L__BB16_323;
$L__BB16_328:
	setp.eq.s64 	%p1036, %rd1102, 101;
	mov.b32 	%r2248, -1;
	vote.sync.ballot.b32 	%r2249, %p1036, %r2248;
	// begin inline asm
	mov.u32 %r2198, %lanemask_ge;
	// end inline asm
	and.b32  	%r2250, %r2249, %r2198;
	or.b32  	%r2251, %r2250, -2147483648;
	add.s32 	%r2252, %r2251, -1;
	not.b32 	%r2253, %r2251;
	and.b32  	%r2254, %r2253, %r2252;
	popc.b32 	%r2202, %r2254;
	mov.b64 	{%r2200, %r2205}, %rd1099;
	mov.b32 	%r2206, 1;
	// begin inline asm
	shfl.sync.down.b32 %r2199, %r2200, %r2206, %r2202, %r2248;
	// end inline asm
	// begin inline asm
	shfl.sync.down.b32 %r2204, %r2205, %r2206, %r2202, %r2248;
	// end inline asm
	mov.b64 	%rd973, {%r2199, %r2204};
	setp.lt.s32 	%p1038, %r2133, %r2202;
	selp.b64 	%rd974, %rd973, 0, %p1038;
	add.s64 	%rd975, %rd974, %rd1099;
	mov.b64 	{%r2210, %r2215}, %rd975;
	mov.b32 	%r2216, 2;
	// begin inline asm
	shfl.sync.down.b32 %r2209, %r2210, %r2216, %r2202, %r2248;
	// end inline asm
	// begin inline asm
	shfl.sync.down.b32 %r2214, %r2215, %r2216, %r2202, %r2248;
	// end inline asm
	mov.b64 	%rd976, {%r2209, %r2214};
	add.s32 	%r2255, %r2133, 2;
	setp.gt.s32 	%p1039, %r2255, %r2202;
	selp.b64 	%rd977, 0, %rd976, %p1039;
	add.s64 	%rd978, %rd977, %rd975;
	mov.b64 	{%r2220, %r2225}, %rd978;
	mov.b32 	%r2226, 4;
	// begin inline asm
	shfl.sync.down.b32 %r2219, %r2220, %r2226, %r2202, %r2248;
	// end inline asm
	// begin inline asm
	shfl.sync.down.b32 %r2224, %r2225, %r2226, %r2202, %r2248;
	// end inline asm
	mov.b64 	%rd979, {%r2219, %r2224};
	add.s32 	%r2256, %r2133, 4;
	setp.gt.s32 	%p1040, %r2256, %r2202;
	selp.b64 	%rd980, 0, %rd979, %p1040;
	add.s64 	%rd981, %rd980, %rd978;
	mov.b64 	{%r2230, %r2235}, %rd981;
	mov.b32 	%r2236, 8;
	// begin inline asm
	shfl.sync.down.b32 %r2229, %r2230, %r2236, %r2202, %r2248;
	// end inline asm
	// begin inline asm
	shfl.sync.down.b32 %r2234, %r2235, %r2236, %r2202, %r2248;
	// end inline asm
	mov.b64 	%rd982, {%r2229, %r2234};
	add.s32 	%r2257, %r2133, 8;
	setp.gt.s32 	%p1041, %r2257, %r2202;
	selp.b64 	%rd983, 0, %rd982, %p1041;
	add.s64 	%rd984, %rd983, %rd981;
	mov.b64 	{%r2240, %r2245}, %rd984;
	mov.b32 	%r2246, 16;
	// begin inline asm
	shfl.sync.down.b32 %r2239, %r2240, %r2246, %r2202, %r2248;
	// end inline asm
	// begin inline asm
	shfl.sync.down.b32 %r2244, %r2245, %r2246, %r2202, %r2248;
	// end inline asm
	mov.b64 	%rd985, {%r2239, %r2244};
	add.s32 	%r2258, %r2133, 16;
	setp.gt.s32 	%p1042, %r2258, %r2202;
	selp.b64 	%rd986, 0, %rd985, %p1042;
	add.s64 	%rd1101, %rd986, %rd984;
	mov.u32 	%r2259, %tid.x;
	not.b32 	%r2260, %r2259;
	mov.u32 	%r2261, %ctaid.x;
	add.s32 	%r2621, %r2261, %r2260;
	add.s64 	%rd99, %rd2, 512;
$L__BB16_329:
	setp.ne.s64 	%p1043, %rd1102, 101;
	mov.b32 	%r2262, -1;
	vote.sync.all.pred 	%p1044, %p1043, %r2262;
	not.pred 	%p1045, %p1044;
	@%p1045 bra 	$L__BB16_337;
	mul.wide.s32 	%rd994, %r2621, 16;
	add.s64 	%rd995, %rd99, %rd994;
	add.s64 	%rd993, %rd995, -512;
	// begin inline asm
	ld.relaxed.gpu.v2.u64 {%rd1102, %rd1103}, [%rd993];
	// end inline asm
$L__BB16_331:
	setp.eq.s64 	%p1049, %rd1102, 99;
	mov.b32 	%r2266, -1;
	vote.sync.any.pred 	%p1050, %p1049, %r2266;
	not.pred 	%p1051, %p1050;
	@%p1051 bra 	$L__BB16_336;
	mov.u32 	%r2328, %nctaid.x;
	setp.gt.u32 	%p1059, %r2328, 499;
	@%p1059 bra 	$L__BB16_334;
	membar.cta;
	bra.uni 	$L__BB16_335;
$L__BB16_334:
	mov.b32 	%r2329, 350;
	// begin inline asm
	nanosleep.u32 %r2329;
	// end inline asm
$L__BB16_335:
	mul.wide.s32 	%rd1014, %r2621, 16;
	add.s64 	%rd1015, %rd99, %rd1014;
	add.s64 	%rd1013, %rd1015, -512;
	// begin inline asm
	ld.relaxed.gpu.v2.u64 {%rd1102, %rd1103}, [%rd1013];
	// end inline asm
	bra.uni 	$L__BB16_331;
$L__BB16_336:
	setp.eq.s64 	%p1052, %rd1102, 101;
	mov.b32 	%r2317, -1;
	vote.sync.ballot.b32 	%r2318, %p1052, %r2317;
	and.b32  	%r2319, %r2318, %r2198;
	or.b32  	%r2320, %r2319, -2147483648;
	add.s32 	%r2321, %r2320, -1;
	not.b32 	%r2322, %r2320;
	and.b32  	%r2323, %r2322, %r2321;
	popc.b32 	%r2271, %r2323;
	mov.b64 	{%r2269, %r2274}, %rd1103;
	mov.b32 	%r2275, 1;
	// begin inline asm
	shfl.sync.down.b32 %r2268, %r2269, %r2275, %r2271, %r2317;
	// end inline asm
	// begin inline asm
	shfl.sync.down.b32 %r2273, %r2274, %r2275, %r2271, %r2317;
	// end inline asm
	mov.b64 	%rd996, {%r2268, %r2273};
	setp.lt.s32 	%p1054, %r2133, %r2271;
	selp.b64 	%rd997, %rd996, 0, %p1054;
	add.s64 	%rd998, %rd997, %rd1103;
	mov.b64 	{%r2279, %r2284}, %rd998;
	mov.b32 	%r2285, 2;
	// begin inline asm
	shfl.sync.down.b32 %r2278, %r2279, %r2285, %r2271, %r2317;
	// end inline asm
	// begin inline asm
	shfl.sync.down.b32 %r2283, %r2284, %r2285, %r2271, %r2317;
	// end inline asm
	mov.b64 	%rd999, {%r2278, %r2283};
	add.s32 	%r2324, %r2133, 2;
	setp.gt.s32 	%p1055, %r2324, %r2271;
	selp.b64 	%rd1000, 0, %rd999, %p1055;
	add.s64 	%rd1001, %rd998, %rd1000;
	mov.b64 	{%r2289, %r2294}, %rd1001;
	mov.b32 	%r2295, 4;
	// begin inline asm
	shfl.sync.down.b32 %r2288, %r2289, %r2295, %r2271, %r2317;
	// end inline asm
	// begin inline asm
	shfl.sync.down.b32 %r2293, %r2294, %r2295, %r2271, %r2317;
	// end inline asm
	mov.b64 	%rd1002, {%r2288, %r2293};
	add.s32 	%r2325, %r2133, 4;
	setp.gt.s32 	%p1056, %r2325, %r2271;
	selp.b64 	%rd1003, 0, %rd1002, %p1056;
	add.s64 	%rd1004, %rd1003, %rd1001;
	mov.b64 	{%r2299, %r2304}, %rd1004;
	mov.b32 	%r2305, 8;
	// begin inline asm
	shfl.sync.down.b32 %r2298, %r2299, %r2305, %r2271, %r2317;
	// end inline asm
	// begin inline asm
	shfl.sync.down.b32 %r2303, %r2304, %r2305, %r2271, %r2317;
	// end inline asm
	mov.b64 	%rd1005, {%r2298, %r2303};
	add.s32 	%r2326, %r2133, 8;
	setp.gt.s32 	%p1057, %r2326, %r2271;
	selp.b64 	%rd1006, 0, %rd1005, %p1057;
	add.s64 	%rd1007, %rd1006, %rd1004;
	mov.b64 	{%r2309, %r2314}, %rd1007;
	mov.b32 	%r2315, 16;
	// begin inline asm
	shfl.sync.down.b32 %r2308, %r2309, %r2315, %r2271, %r2317;
	// end inline asm
	// begin inline asm
	shfl.sync.down.b32 %r2313, %r2314, %r2315, %r2271, %r2317;
	// end inline asm
	mov.b64 	%rd1008, {%r2308, %r2313};
	add.s32 	%r2327, %r2133, 16;
	setp.gt.s32 	%p1058, %r2327, %r2271;
	selp.b64 	%rd1009, 0, %rd1008, %p1058;
	add.s64 	%rd1010, %rd1007, %rd1101;
	add.s64 	%rd1101, %rd1010, %rd1009;
	add.s32 	%r2621, %r2621, -32;
	bra.uni 	$L__BB16_329;
$L__BB16_337:
	mov.u32 	%r2264, %tid.x;
	setp.ne.s32 	%p1046, %r2264, 0;
	@%p1046 bra 	$L__BB16_339;
	add.s64 	%rd989, %rd1101, %rd86;
	add.s64 	%rd987, %rd89, 512;
	mov.b64 	%rd988, 101;
	// begin inline asm
	st.relaxed.gpu.v2.u64 [%rd987], {%rd988, %rd989};
	// end inline asm
	st.shared.u64 	[_ZN6thrust24THRUST_300001_SM_1000_NS8cuda_cub4core6detail5shmemE+168], %rd1101;
	st.shared.u64 	[_ZN6thrust24THRUST_300001_SM_1000_NS8cuda_cub4core6detail5shmemE+176], %rd989;
$L__BB16_339:
	setp.ne.s32 	%p1047, %r2133, 0;
	mov.u64 	%rd1104, %rd88;
	@%p1047 bra 	$L__BB16_341;
	st.shared.u64 	[_ZN6thrust24THRUST_300001_SM_1000_NS8cuda_cub4core6detail5shmemE+144], %rd1101;
	mov.u64 	%rd1104, %rd1101;
$L__BB16_341:
	mov.u32 	%r2265, %tid.x;
	setp.eq.s32 	%p1048, %r2265, 0;
	bar.sync 	0;
	@%p1048 bra 	$L__BB16_343;
	ld.shared.u64 	%rd990, [_ZN6thrust24THRUST_300001_SM_1000_NS8cuda_cub4core6detail5shmemE+144];
	add.s64 	%rd1104, %rd990, %rd1104;
$L__BB16_343:
	ld.shared.u64 	%rd1106, [_ZN6thrust24THRUST_300001_SM_1000_NS8cuda_cub4core6detail5shmemE+184];
	ld.shared.u64 	%rd1108, [_ZN6thrust24THRUST_300001_SM_1000_NS8cuda_cub4core6detail5shmemE+168];
$L__BB16_344:
	bar.sync 	0;
	cvt.u32.u64 	%r440, %rd1106;
	cvt.u32.u64 	%r2391, %rd1108;
	cvt.u32.u64 	%r2392, %rd1104;
	sub.s32 	%r2623, %r2392, %r2391;
	not.pred 	%p1084, %p7;
	@%p1084 bra 	$L__BB16_346;
	add.s32 	%r442, %r2623, 1;
	shl.b32 	%r2393, %r2623, 2;
	mov.u32 	%r2394, _ZN6thrust24THRUST_300001_SM_1000_NS8cuda_cub4core6detail5shmemE;
	add.s32 	%r2395, %r2394, %r2393;
	st.shared.u32 	[%r2395+2048], %r207;
	mov.u32 	%r2623, %r442;
$L__BB16_346:
	not.pred 	%p1085, %p14;
	@%p1085 bra 	$L__BB16_348;
	add.s32 	%r444, %r2623, 1;
	shl.b32 	%r2396, %r2623, 2;
	mov.u32 	%r2397, _ZN6thrust24THRUST_300001_SM_1000_NS8cuda_cub4core6detail5shmemE;
	add.s32 	%r2398, %r2397, %r2396;
	st.shared.u32 	[%r2398+2048], %r2549;
	mov.u32 	%r2623, %r444;
$L__BB16_348:
	not.pred 	%p1086, %p21;
	@%p1086 bra 	$L__BB16_350;
	add.s32 	%r446, %r2623, 1;
	shl.b32 	%r2399, %r2623, 2;
	mov.u32 	%r2400, _ZN6thrust24THRUST_300001_SM_1000_NS8cuda_cub4core6detail5shmemE;
	add.s32 	%r2401, %r2400, %r2399;
	st.shared.u32 	[%r2401+2048], %r2553;
	mov.u32 	%r2623, %r446;
$L__BB16_350:
	not.pred 	%p1087, %p28;
	@%p1087 bra 	$L__BB16_352;
	add.s32 	%r448, %r2623, 1;
	shl.b32 	%r2402, %r2623, 2;
	mov.u32 	%r2403, _ZN6thrust24THRUST_300001_SM_1000_NS8cuda_cub4core6detail5shmemE;
	add.s32 	%r2404, %r2403, %r2402;
	st.shared.u32 	[%r2404+2048], %r2557;
	mov.u32 	%r2623, %r448;
$L__BB16_352:
	not.pred 	%p1088, %p35;
	@%p1088 bra 	$L__BB16_354;
	add.s32 	%r450, %r2623, 1;
	shl.b32 	%r2405, %r2623, 2;
	mov.u32 	%r2406, _ZN6thrust24THRUST_300001_SM_1000_NS8cuda_cub4core6detail5shmemE;
	add.s32 	%r2407, %r2406, %r2405;
	st.shared.u32 	[%r2407+2048], %r2561;
	mov.u32 	%r2623, %r450;
$L__BB16_354:
	and.b32  	%r2408, %r284, 32;
	setp.eq.s32 	%p1089, %r2408, 0;
	@%p1089 bra 	$L__BB16_356;
	add.s32 	%r452, %r2623, 1;
	shl.b32 	%r2409, %r2623, 2;
	mov.u32 	%r2410, _ZN6thrust24THRUST_300001_SM_1000_NS8cuda_cub4core6detail5shmemE;
	add.s32 	%r2411, %r2410, %r2409;
	st.shared.u32 	[%r2411+2048], %r2565;
	mov.u32 	%r2623, %r452;
$L__BB16_356:
	and.b32  	%r2412, %r284, 64;
	setp.eq.s32 	%p1090, %r2412, 0;
	@%p1090 bra 	$L__BB16_358;
	add.s32 	%r454, %r2623, 1;
	shl.b32 	%r2413, %r2623, 2;
	mov.u32 	%r2414, _ZN6thrust24THRUST_300001_SM_1000_NS8cuda_cub4core6detail5shmemE;
	add.s32 	%r2415, %r2414, %r2413;
	st.shared.u32 	[%r2415+2048], %r2569;
	mov.u32 	%r2623, %r454;
$L__BB16_358:
	and.b32  	%r2416, %r309, 128;
	setp.eq.s32 	%p1091, %r2416, 0;
	@%p1091 bra 	$L__BB16_360;
	add.s32 	%r456, %r2623, 1;
	shl.b32 	%r2417, %r2623, 2;
	mov.u32 	%r2418, _ZN6thrust24THRUST_300001_SM_1000_NS8cuda_cub4core6detail5shmemE;
	add.s32 	%r2419, %r2418, %r2417;
	st.shared.u32 	[%r2419+2048], %r2573;
	mov.u32 	%r2623, %r456;
$L__BB16_360:
	and.b32  	%r2420, %r309, 256;
	setp.eq.s32 	%p1092, %r2420, 0;
	@%p1092 bra 	$L__BB16_362;
	add.s32 	%r458, %r2623, 1;
	shl.b32 	%r2421, %r2623, 2;
	mov.u32 	%r2422, _ZN6thrust24THRUST_300001_SM_1000_NS8cuda_cub4core6detail5shmemE;
	add.s32 	%r2423, %r2422, %r2421;
	st.shared.u32 	[%r2423+2048], %r2577;
	mov.u32 	%r2623, %r458;
$L__BB16_362:
	and.b32  	%r2424, %r334, 512;
	setp.eq.s32 	%p1093, %r2424, 0;
	@%p1093 bra 	$L__BB16_364;
	add.s32 	%r460, %r2623, 1;
	shl.b32 	%r2425, %r2623, 2;
	mov.u32 	%r2426, _ZN6thrust24THRUST_300001_SM_1000_NS8cuda_cub4core6detail5shmemE;
	add.s32 	%r2427, %r2426, %r2425;
	st.shared.u32 	[%r2427+2048], %r2581;
	mov.u32 	%r2623, %r460;
$L__BB16_364:
	and.b32  	%r2428, %r334, 1024;
	setp.eq.s32 	%p1094, %r2428, 0;
	@%p1094 bra 	$L__BB16_366;
	add.s32 	%r462, %r2623, 1;
	shl.b32 	%r2429, %r2623, 2;
	mov.u32 	%r2430, _ZN6thrust24THRUST_300001_SM_1000_NS8cuda_cub4core6detail5shmemE;
	add.s32 	%r2431, %r2430, %r2429;
	st.shared.u32 	[%r2431+2048], %r2585;
	mov.u32 	%r2623, %r462;
$L__BB16_366:
	and.b32  	%r2432, %r359, 2048;
	setp.eq.s32 	%p1095, %r2432, 0;
	@%p1095 bra 	$L__BB16_368;
	add.s32 	%r464, %r2623, 1;
	shl.b32 	%r2433, %r2623, 2;
	mov.u32 	%r2434, _ZN6thrust24THRUST_300001_SM_1000_NS8cuda_cub4core6detail5shmemE;
	add.s32 	%r2435, %r2434, %r2433;
	st.shared.u32 	[%r2435+2048], %r2589;
	mov.u32 	%r2623, %r464;
$L__BB16_368:
	and.b32  	%r2436, %r359, 4096;
	setp.eq.s32 	%p1096, %r2436, 0;
	@%p1096 bra 	$L__BB16_370;
	add.s32 	%r466, %r2623, 1;
	shl.b32 	%r2437, %r2623, 2;
	mov.u32 	%r2438, _ZN6thrust24THRUST_300001_SM_1000_NS8cuda_cub4core6detail5shmemE;
	add.s32 	%r2439, %r2438, %r2437;
	st.shared.u32 	[%r2439+2048], %r2593;
	mov.u32 	%r2623, %r466;
$L__BB16_370:
	and.b32  	%r2440, %r384, 8192;
	setp.eq.s32 	%p1097, %r2440, 0;
	@%p1097 bra 	$L__BB16_372;
	add.s32 	%r468, %r2623, 1;
	shl.b32 	%r2441, %r2623, 2;
	mov.u32 	%r2442, _ZN6thrust24THRUST_300001_SM_1000_NS8cuda_cub4core6detail5shmemE;
	add.s32 	%r2443, %r2442, %r2441;
	st.shared.u32 	[%r2443+2048], %r2597;
	mov.u32 	%r2623, %r468;
$L__BB16_372:
	and.b32  	%r2444, %r384, 16384;
	setp.eq.s32 	%p1098, %r2444, 0;
	@%p1098 bra 	$L__BB16_374;
	add.s32 	%r470, %r2623, 1;
	shl.b32 	%r2445, %r2623, 2;
	mov.u32 	%r2446, _ZN6thrust24THRUST_300001_SM_1000_NS8cuda_cub4core6detail5shmemE;
	add.s32 	%r2447, %r2446, %r2445;
	st.shared.u32 	[%r2447+2048], %r2601;
	mov.u32 	%r2623, %r470;
$L__BB16_374:
	and.b32  	%r2448, %r409, 32768;
	setp.eq.s32 	%p1099, %r2448, 0;
	@%p1099 bra 	$L__BB16_376;
	add.s32 	%r472, %r2623, 1;
	shl.b32 	%r2449, %r2623, 2;
	mov.u32 	%r2450, _ZN6thrust24THRUST_300001_SM_1000_NS8cuda_cub4core6detail5shmemE;
	add.s32 	%r2451, %r2450, %r2449;
	st.shared.u32 	[%r2451+2048], %r2605;
	mov.u32 	%r2623, %r472;
$L__BB16_376:
	and.b32  	%r2452, %r409, 65536;
	setp.eq.s32 	%p1100, %r2452, 0;
	@%p1100 bra 	$L__BB16_378;
	add.s32 	%r474, %r2623, 1;
	shl.b32 	%r2453, %r2623, 2;
	mov.u32 	%r2454, _ZN6thrust24THRUST_300001_SM_1000_NS8cuda_cub4core6detail5shmemE;
	add.s32 	%r2455, %r2454, %r2453;
	st.shared.u32 	[%r2455+2048], %r2609;
	mov.u32 	%r2623, %r474;
$L__BB16_378:
	and.b32  	%r2456, %r432, 131072;
	setp.eq.s32 	%p1101, %r2456, 0;
	@%p1101 bra 	$L__BB16_380;
	add.s32 	%r476, %r2623, 1;
	shl.b32 	%r2457, %r2623, 2;
	mov.u32 	%r2458, _ZN6thrust24THRUST_300001_SM_1000_NS8cuda_cub4core6detail5shmemE;
	add.s32 	%r2459, %r2458, %r2457;
	st.shared.u32 	[%r2459+2048], %r2613;
	mov.u32 	%r2623, %r476;
$L__BB16_380:
	and.b32  	%r2460, %r432, 262144;
	setp.eq.s32 	%p1102, %r2460, 0;
	@%p1102 bra 	$L__BB16_382;
	shl.b32 	%r2461, %r2623, 2;
	mov.u32 	%r2462, _ZN6thrust24THRUST_300001_SM_1000_NS8cuda_cub4core6detail5shmemE;
	add.s32 	%r2463, %r2462, %r2461;
	st.shared.u32 	[%r2463+2048], %r2617;
$L__BB16_382:
	bar.sync 	0;
	mov.u32 	%r2644, %tid.x;
	setp.ge.s32 	%p1103, %r2644, %r440;
	@%p1103 bra 	$L__BB16_796;
	not.b32 	%r2464, %r2644;
	add.s32 	%r479, %r2464, %r440;
	and.b32  	%r2465, %r479, 1536;
	setp.eq.s32 	%p1104, %r2465, 1536;
	@%p1104 bra 	$L__BB16_386;
	shr.u32 	%r2466, %r479, 9;
	add.s32 	%r2467, %r2466, 1;
	and.b32  	%r2468, %r2467, 3;
	shl.b32 	%r2469, %r2644, 2;
	mov.u32 	%r2470, _ZN6thrust24THRUST_300001_SM_1000_NS8cuda_cub4core6detail5shmemE;
	add.s32 	%r2471, %r2469, %r2470;
	add.s32 	%r2641, %r2471, 2048;
	cvt.u64.u32 	%rd1090, %r2644;
	add.s64 	%rd1091, %rd1108, %rd1090;
	shl.b64 	%rd1092, %rd1091, 2;
	add.s64 	%rd1109, %rd5, %rd1092;
	neg.s32 	%r2640, %r2468;
	shl.b32 	%r2472, %r2467, 9;
	and.b32  	%r2473, %r2472, 1536;
	add.s32 	%r2644, %r2644, %r2473;
$L__BB16_385:
	.pragma "nounroll";
	ld.shared.u32 	%r2474, [%r2641];
	st.global.u32 	[%rd1109], %r2474;
	add.s32 	%r2641, %r2641, 2048;
	add.s64 	%rd1109, %rd1109, 2048;
	add.s32 	%r2640, %r2640, 1;
	setp.ne.s32 	%p1105, %r2640, 0;
	@%p1105 bra 	$L__BB16_385;
$L__BB16_386:
	setp.lt.u32 	%p1106, %r479, 1536;
	@%p1106 bra 	$L__BB16_796;
	cvt.u64.u32 	%rd1093, %r2644;
	add.s64 	%rd1094, %rd1108, %rd1093;
	shl.b64 	%rd1095, %rd1094, 2;
	add.s64 	%rd1096, %rd1095, %rd5;
	add.s64 	%rd1110, %rd1096, 4096;
	shl.b32 	%r2475, %r2644, 2;
	mov.u32 	%r2476, _ZN6thrust24THRUST_300001_SM_1000_NS8cuda_cub4core6detail5shmemE;
	add.s32 	%r2477, %r2475, %r2476;
	add.s32 	%r2643, %r2477, 8192;
$L__BB16_388:
	ld.shared.u32 	%r2478, [%r2643+-6144];
	st.global.u32 	[%rd1110+-4096], %r2478;
	ld.shared.u32 	%r2479, [%r2643+-4096];
	st.global.u32 	[%rd1110+-2048], %r2479;
	ld.shared.u32 	%r2480, [%r2643+-2048];
	st.global.u32 	[%rd1110], %r2480;
	ld.shared.u32 	%r2481, [%r2643];
	st.global.u32 	[%rd1110+2048], %r2481;
	add.s32 	%r2644, %r2644, 2048;
	add.s64 	%rd1110, %rd1110, 8192;
	add.s32 	%r2643, %r2643, 8192;
	setp.lt.s32 	%p1107, %r2644, %r440;
	@%p1107 bra 	$L__BB16_388;
	bra.uni 	$L__BB16_796;
$L__BB16_389:
	mul.wide.u32 	%rd247, %r1, 16;
	add.s64 	%rd248, %rd1, %rd247;
	ld.global.u64 	%rd249, [%rd248];
	ld.global.u64 	%rd250, [%rd248+8];
	ld.global.u64 	%rd251, [%rd248+16];
	ld.global.u64 	%rd252, [%rd248+24];
	cvt.u32.u64 	%r1005, %rd249;
	cvt.u32.u64 	%r1006, %rd251;
	sub.s32 	%r493, %r1006, %r1005;
	sub.s64 	%rd253, %rd252, %rd250;
	cvt.u32.u64 	%r494, %rd253;
	mov.u32 	%r495, %tid.x;
	add.s32 	%r496, %r494, %r493;
	setp.ge.s32 	%p232, %r495, %r496;
	cvt.u64.u32 	%rd255, %r495;
	add.s64 	%rd256, %rd249, %rd255;
	shl.b64 	%rd257, %rd256, 2;
	add.s64 	%rd125, %rd3, %rd257;
	sub.s32 	%r1007, %r495, %r493;
	cvt.s64.s32 	%rd258, %r1007;
	add.s64 	%rd259, %rd250, %rd258;
	shl.b64 	%rd260, %rd259, 2;
	add.s64 	%rd126, %rd4, %rd260;
	@%p232 bra 	$L__BB16_393;
	setp.ge.s32 	%p233, %r495, %r493;
	@%p233 bra 	$L__BB16_392;
	ld.global.u32 	%r2645, [%rd125];
	bra.uni 	$L__BB16_393;
$L__BB16_392:
	ld.global.u32 	%r2645, [%rd126];
$L__BB16_393:
	add.s32 	%r500, %r495, 512;
	setp.ge.s32 	%p234, %r500, %r496;
	@%p234 bra 	$L__BB16_397;
	setp.lt.s32 	%p235, %r500, %r493;
	@%p235 bra 	$L__BB16_396;
	ld.global.u32 	%r2646, [%rd126+2048];
	bra.uni 	$L__BB16_397;
$L__BB16_396:
	ld.global.u32 	%r2646, [%rd125+2048];
$L__BB16_397:
	or.b32  	%r504, %r495, 1024;
	setp.ge.s32 	%p236, %r504, %r496;
	@%p236 bra 	$L__BB16_401;
	setp.lt.s32 	%p237, %r504, %r493;
	@%p237 bra 	$L__BB16_400;
	ld.global.u32 	%r2647, [%rd126+4096];
	bra.uni 	$L__BB16_401;
$L__BB16_400:
	ld.global.u32 	%r2647, [%rd125+4096];
$L__BB16_401:
	add.s32 	%r508, %r495, 1536;
	setp.ge.s32 	%p238, %r508, %r496;
	@%p238 bra 	$L__BB16_405;
	setp.lt.s32 	%p239, %r508, %r493;
	@%p239 bra 	$L__BB16_404;
	ld.global.u32 	%r2648, [%rd126+6144];
	bra.uni 	$L__BB16_405;
$L__BB16_404:
	ld.global.u32 	%r2648, [%rd125+6144];
$L__BB16_405:
	or.b32  	%r512, %r495, 2048;
	setp.ge.s32 	%p240, %r512, %r496;
	@%p240 bra 	$L__BB16_409;
	setp.lt.s32 	%p241, %r512, %r493;
	@%p241 bra 	$L__BB16_408;
	ld.global.u32 	%r2649, [%rd126+8192];
	bra.uni 	$L__BB16_409;
$L__BB16_408:
	ld.global.u32 	%r2649, [%rd125+8192];
$L__BB16_409:
	add.s32 	%r516, %r495, 2560;
	setp.ge.s32 	%p242, %r516, %r496;
	@%p242 bra 	$L__BB16_413;
	setp.lt.s32 	%p243, %r516, %r493;
	@%p243 bra 	$L__BB16_412;
	ld.global.u32 	%r2650, [%rd126+10240];
	bra.uni 	$L__BB16_413;
$L__BB16_412:
	ld.global.u32 	%r2650, [%rd125+10240];
$L__BB16_413:
	or.b32  	%r520, %r495, 3072;
	setp.ge.s32 	%p244, %r520, %r496;
	@%p244 bra 	$L__BB16_417;
	setp.lt.s32 	%p245, %r520, %r493;
	@%p245 bra 	$L__BB16_416;
	ld.global.u32 	%r2651, [%rd126+12288];
	bra.uni 	$L__BB16_417;
$L__BB16_416:
	ld.global.u32 	%r2651, [%rd125+12288];
$L__BB16_417:
	add.s32 	%r524, %r495, 3584;
	setp.ge.s32 	%p246, %r524, %r496;
	@%p246 bra 	$L__BB16_421;
	setp.lt.s32 	%p247, %r524, %r493;
	@%p247 bra 	$L__BB16_420;
	ld.global.u32 	%r2652, [%rd126+14336];
	bra.uni 	$L__BB16_421;
$L__BB16_420:
	ld.global.u32 	%r2652, [%rd125+14336];
$L__BB16_421:
	or.b32  	%r528, %r495, 4096;
	setp.ge.s32 	%p248, %r528, %r496;
	@%p248 bra 	$L__BB16_425;
	setp.lt.s32 	%p249, %r528, %r493;
	@%p249 bra 	$L__BB16_424;
	ld.global.u32 	%r2653, [%rd126+16384];
	bra.uni 	$L__BB16_425;
$L__BB16_424:
	ld.global.u32 	%r2653, [%rd125+16384];
$L__BB16_425:
	add.s32 	%r532, %r495, 4608;
	setp.ge.s32 	%p250, %r532, %r496;
	@%p250 bra 	$L__BB16_429;
	setp.lt.s32 	%p251, %r532, %r493;
	@%p251 bra 	$L__BB16_428;
	ld.global.u32 	%r2654, [%rd126+18432];
	bra.uni 	$L__BB16_429;
$L__BB16_428:
	ld.global.u32 	%r2654, [%rd125+18432];
$L__BB16_429:
	or.b32  	%r536, %r495, 5120;
	setp.ge.s32 	%p252, %r536, %r496;
	@%p252 bra 	$L__BB16_433;
	setp.lt.s32 	%p253, %r536, %r493;
	@%p253 bra 	$L__BB16_432;
	ld.global.u32 	%r2655, [%rd126+20480];
	bra.uni 	$L__BB16_433;
$L__BB16_432:
	ld.global.u32 	%r2655, [%rd125+20480];
$L__BB16_433:
	add.s32 	%r540, %r495, 5632;
	setp.ge.s32 	%p254, %r540, %r496;
	@%p254 bra 	$L__BB16_437;
	setp.lt.s32 	%p255, %r540, %r493;
	@%p255 bra 	$L__BB16_436;
	ld.global.u32 	%r2656, [%rd126+22528];
	bra.uni 	$L__BB16_437;
$L__BB16_436:
	ld.global.u32 	%r2656, [%rd125+22528];
$L__BB16_437:
	or.b32  	%r544, %r495, 6144;
	setp.ge.s32 	%p256, %r544, %r496;
	@%p256 bra 	$L__BB16_441;
	setp.lt.s32 	%p257, %r544, %r493;
	@%p257 bra 	$L__BB16_440;
	ld.global.u32 	%r2657, [%rd126+24576];
	bra.uni 	$L__BB16_441;
$L__BB16_440:
	ld.global.u32 	%r2657, [%rd125+24576];
$L__BB16_441:
	add.s32 	%r548, %r495, 6656;
	setp.ge.s32 	%p258, %r548, %r496;
	@%p258 bra 	$L__BB16_445;
	setp.lt.s32 	%p259, %r548, %r493;
	@%p259 bra 	$L__BB16_444;
	ld.global.u32 	%r2658, [%rd126+26624];
	bra.uni 	$L__BB16_445;
$L__BB16_444:
	ld.global.u32 	%r2658, [%rd125+26624];
$L__BB16_445:
	or.b32  	%r552, %r495, 7168;
	setp.ge.s32 	%p260, %r552, %r496;
	@%p260 bra 	$L__BB16_449;
	setp.lt.s32 	%p261, %r552, %r493;
	@%p261 bra 	$L__BB16_448;
	ld.global.u32 	%r2659, [%rd126+28672];
	bra.uni 	$L__BB16_449;
$L__BB16_448:
	ld.global.u32 	%r2659, [%rd125+28672];
$L__BB16_449:
	add.s32 	%r556, %r495, 7680;
	setp.ge.s32 	%p262, %r556, %r496;
	@%p262 bra 	$L__BB16_453;
	setp.lt.s32 	%p263, %r556, %r493;
	@%p263 bra 	$L__BB16_452;
	ld.global.u32 	%r2660, [%rd126+30720];
	bra.uni 	$L__BB16_453;
$L__BB16_452:
	ld.global.u32 	%r2660, [%rd125+30720];
$L__BB16_453:
	or.b32  	%r560, %r495, 8192;
	setp.ge.s32 	%p264, %r560, %r496;
	@%p264 bra 	$L__BB16_457;
	setp.lt.s32 	%p265, %r560, %r493;
	@%p265 bra 	$L__BB16_456;
	ld.global.u32 	%r2661, [%rd126+32768];
	bra.uni 	$L__BB16_457;
$L__BB16_456:
	ld.global.u32 	%r2661, [%rd125+32768];
$L__BB16_457:
	add.s32 	%r564, %r495, 8704;
	setp.ge.s32 	%p266, %r564, %r496;
	@%p266 bra 	$L__BB16_461;
	setp.lt.s32 	%p267, %r564, %r493;
	@%p267 bra 	$L__BB16_460;
	ld.global.u32 	%r2662, [%rd126+34816];
	bra.uni 	$L__BB16_461;
$L__BB16_460:
	ld.global.u32 	%r2662, [%rd125+34816];
$L__BB16_461:
	or.b32  	%r568, %r495, 9216;
	setp.ge.s32 	%p268, %r568, %r496;
	@%p268 bra 	$L__BB16_465;
	setp.lt.s32 	%p269, %r568, %r493;
	@%p269 bra 	$L__BB16_464;
	ld.global.u32 	%r2663, [%rd126+36864];
	bra.uni 	$L__BB16_465;
$L__BB16_464:
	ld.global.u32 	%r2663, [%rd125+36864];
$L__BB16_465:
	mov.u32 	%r1026, _ZN6thrust24THRUST_300001_SM_1000_NS8cuda_cub4core6detail5shmemE;
	add.s32 	%r1027, %r1026, 2048;
	shl.b32 	%r1029, %r495, 2;
	add.s32 	%r572, %r1027, %r1029;
	st.shared.u32 	[%r572], %r2645;
	st.shared.u32 	[%r572+2048], %r2646;
	st.shared.u32 	[%r572+4096], %r2647;
	st.shared.u32 	[%r572+6144], %r2648;
	st.shared.u32 	[%r572+8192], %r2649;
	st.shared.u32 	[%r572+10240], %r2650;
	st.shared.u32 	[%r572+12288], %r2651;
	st.shared.u32 	[%r572+14336], %r2652;
	st.shared.u32 	[%r572+16384], %r2653;
	st.shared.u32 	[%r572+18432], %r2654;
	st.shared.u32 	[%r572+20480], %r2655;
	st.shared.u32 	[%r572+22528], %r2656;
	st.shared.u32 	[%r572+24576], %r2657;
	st.shared.u32 	[%r572+26624], %r2658;
	st.shared.u32 	[%r572+28672], %r2659;
	st.shared.u32 	[%r572+30720], %r2660;
	st.shared.u32 	[%r572+32768], %r2661;
	st.shared.u32 	[%r572+34816], %r2662;
	st.shared.u32 	[%r572+36864], %r2663;
	bar.sync 	0;
	mul.lo.s32 	%r1030, %r495, 19;
	min.s32 	%r573, %r496, %r1030;
	shl.b32 	%r1031, %r493, 2;
	add.s32 	%r574, %r1027, %r1031;
	sub.s32 	%r1032, %r573, %r494;
	max.s32 	%r2668, %r1032, 0;
	min.s32 	%r2665, %r573, %r493;
	setp.ge.s32 	%p270, %r2668, %r2665;
	@%p270 bra 	$L__BB16_469;
$L__BB16_466:
	add.s32 	%r1033, %r2668, %r2665;
	shr.s32 	%r579, %r1033, 1;
	shl.b32 	%r1034, %r579, 2;
	add.s32 	%r1036, %r1026, %r1034;
	ld.shared.u32 	%r1037, [%r1036+2048];
	not.b32 	%r1038, %r579;
	add.s32 	%r1039, %r573, %r1038;
	shl.b32 	%r1040, %r1039, 2;
	add.s32 	%r1041, %r574, %r1040;
	ld.shared.u32 	%r1042, [%r1041];
	mul.wide.s32 	%rd261, %r1042, 4;
	add.s64 	%rd127, %rd6, %rd261;
	ld.global.u32 	%r2667, [%rd127];
	mul.wide.s32 	%rd262, %r1037, 4;
	add.s64 	%rd128, %rd7, %rd262;
	ld.global.u32 	%r2666, [%rd128];
	setp.ne.s32 	%p271, %r2667, %r2666;
	@%p271 bra 	$L__BB16_468;
	ld.global.u32 	%r2667, [%rd127+4];
	ld.global.u32 	%r2666, [%rd128+4];
$L__BB16_468:
	setp.gt.s32 	%p272, %r2667, %r2666;
	add.s32 	%r1043, %r579, 1;
	selp.b32 	%r2668, %r2668, %r1043, %p272;
	selp.b32 	%r2665, %r579, %r2665, %p272;
	setp.lt.s32 	%p273, %r2668, %r2665;
	@%p273 bra 	$L__BB16_466;
$L__BB16_469:
	sub.s32 	%r589, %r573, %r2668;
	setp.ge.s32 	%p274, %r589, %r494;
	mov.b32 	%r2711, 0;
	@%p274 bra 	$L__BB16_512;
	shl.b32 	%r1047, %r589, 2;
	add.s32 	%r590, %r574, %r1047;
	ld.shared.u32 	%r591, [%r590];
	setp.lt.s32 	%p275, %r2668, 1;
	mul.wide.s32 	%rd263, %r591, 4;
	add.s64 	%rd129, %rd7, %rd263;
	mov.b32 	%r2676, 0;
	mov.u32 	%r2675, %r2668;
	@%p275 bra 	$L__BB16_474;
	mul.lo.s32 	%r1048, %r2668, 511;
	shr.s32 	%r592, %r1048, 9;
	shl.b32 	%r1049, %r592, 2;
	add.s32 	%r1051, %r1026, %r1049;
	ld.shared.u32 	%r1052, [%r1051+2048];
	mul.wide.s32 	%rd264, %r1052, 4;
	add.s64 	%rd130, %rd6, %rd264;
	ld.global.u32 	%r2670, [%rd130];
	ld.global.u32 	%r2669, [%rd129];
	setp.ne.s32 	%p276, %r2670, %r2669;
	@%p276 bra 	$L__BB16_473;
	ld.global.u32 	%r2670, [%rd130+4];
	ld.global.u32 	%r2669, [%rd129+4];
$L__BB16_473:
	setp.gt.s32 	%p277, %r2670, %r2669;
	add.s32 	%r1053, %r592, 1;
	selp.b32 	%r2675, %r2668, %r592, %p277;
	selp.b32 	%r2676, %r1053, 0, %p277;
$L__BB16_474:
	setp.ge.s32 	%p278, %r2676, %r2675;
	@%p278 bra 	$L__BB16_478;
	mad.lo.s32 	%r1054, %r2675, 127, %r2676;
	shr.s32 	%r603, %r1054, 7;
	shl.b32 	%r1055, %r603, 2;
	add.s32 	%r1057, %r1026, %r1055;
	ld.shared.u32 	%r1058, [%r1057+2048];
	mul.wide.s32 	%rd265, %r1058, 4;
	add.s64 	%rd131, %rd6, %rd265;
	ld.global.u32 	%r2674, [%rd131];
	ld.global.u32 	%r2673, [%rd129];
	setp.ne.s32 	%p279, %r2674, %r2673;
	@%p279 bra 	$L__BB16_477;
	ld.global.u32 	%r2674, [%rd131+4];
	ld.global.u32 	%r2673, [%rd129+4];
$L__BB16_477:
	setp.gt.s32 	%p280, %r2674, %r2673;
	add.s32 	%r1059, %r603, 1;
	selp.b32 	%r2675, %r2675, %r603, %p280;
	selp.b32 	%r2676, %r1059, %r2676, %p280;
$L__BB16_478:
	setp.ge.s32 	%p281, %r2676, %r2675;
	@%p281 bra 	$L__BB16_482;
	mad.lo.s32 	%r1060, %r2675, 31, %r2676;
	shr.s32 	%r614, %r1060, 5;
	shl.b32 	%r1061, %r614, 2;
	add.s32 	%r1063, %r1026, %r1061;
	ld.shared.u32 	%r1064, [%r1063+2048];
	mul.wide.s32 	%rd266, %r1064, 4;
	add.s64 	%rd132, %rd6, %rd266;
	ld.global.u32 	%r2678, [%rd132];
	ld.global.u32 	%r2677, [%rd129];
	setp.ne.s32 	%p282, %r2678, %r2677;
	@%p282 bra 	$L__BB16_481;
	ld.global.u32 	%r2678, [%rd132+4];
	ld.global.u32 	%r2677, [%rd129+4];
$L__BB16_481:
	setp.gt.s32 	%p283, %r2678, %r2677;
	add.s32 	%r1065, %r614, 1;
	selp.b32 	%r2675, %r2675, %r614, %p283;
	selp.b32 	%r2676, %r1065, %r2676, %p283;
$L__BB16_482:
	setp.ge.s32 	%p284, %r2676, %r2675;
	@%p284 bra 	$L__BB16_486;
	mad.lo.s32 	%r1066, %r2675, 15, %r2676;
	shr.s32 	%r626, %r1066, 4;
	shl.b32 	%r1067, %r626, 2;
	add.s32 	%r1069, %r1026, %r1067;
	ld.shared.u32 	%r1070, [%r1069+2048];
	mul.wide.s32 	%rd267, %r1070, 4;
	add.s64 	%rd133, %rd6, %rd267;
	ld.global.u32 	%r2682, [%rd133];
	ld.global.u32 	%r2681, [%rd129];
	setp.ne.s32 	%p285, %r2682, %r2681;
	@%p285 bra 	$L__BB16_485;
	ld.global.u32 	%r2682, [%rd133+4];
	ld.global.u32 	%r2681, [%rd129+4];
$L__BB16_485:
	setp.gt.s32 	%p286, %r2682, %r2681;
	add.s32 	%r1071, %r626, 1;
	selp.b32 	%r2675, %r2675, %r626, %p286;
	selp.b32 	%r2676, %r1071, %r2676, %p286;
$L__BB16_486:
	setp.ge.s32 	%p287, %r2676, %r2675;
	@%p287 bra 	$L__BB16_489;
	ld.global.u32 	%r637, [%rd129];
$L__BB16_488:
	add.s32 	%r1073, %r2676, %r2675;
	shr.s32 	%r1074, %r1073, 1;
	shl.b32 	%r1075, %r1074, 2;
	add.s32 	%r1077, %r1026, %r1075;
	ld.shared.u32 	%r1078, [%r1077+2048];
	mul.wide.s32 	%rd268, %r1078, 4;
	add.s64 	%rd269, %rd6, %rd268;
	ld.global.u32 	%r1079, [%rd269];
	setp.eq.s32 	%p288, %r1079, %r637;
	selp.b64 	%rd270, 4, 0, %p288;
	add.s64 	%rd271, %rd129, %rd270;
	add.s64 	%rd272, %rd269, %rd270;
	ld.global.u32 	%r1080, [%rd272];
	ld.global.u32 	%r1081, [%rd271];
	setp.gt.s32 	%p289, %r1080, %r1081;
	add.s32 	%r1082, %r1074, 1;
	selp.b32 	%r2675, %r2675, %r1074, %p289;
	selp.b32 	%r2676, %r1082, %r2676, %p289;
	setp.lt.s32 	%p290, %r2676, %r2675;
	@%p290 bra 	$L__BB16_488;
$L__BB16_489:
	setp.lt.s32 	%p291, %r589, 1;
	mov.b32 	%r2695, 0;
	mov.u32 	%r2694, %r589;
	@%p291 bra 	$L__BB16_493;
	mul.lo.s32 	%r1085, %r589, 511;
	shr.s32 	%r643, %r1085, 9;
	shl.b32 	%r1086, %r643, 2;
	add.s32 	%r1087, %r574, %r1086;
	ld.shared.u32 	%r1088, [%r1087];
	mul.wide.s32 	%rd273, %r1088, 4;
	add.s64 	%rd134, %rd6, %rd273;
	ld.global.u32 	%r2689, [%rd134];
	ld.global.u32 	%r2688, [%rd129];
	setp.ne.s32 	%p292, %r2689, %r2688;
	@%p292 bra 	$L__BB16_492;
	ld.global.u32 	%r2689, [%rd134+4];
	ld.global.u32 	%r2688, [%rd129+4];
$L__BB16_492:
	setp.gt.s32 	%p293, %r2689, %r2688;
	add.s32 	%r1089, %r643, 1;
	selp.b32 	%r2694, %r589, %r643, %p293;
	selp.b32 	%r2695, %r1089, 0, %p293;
$L__BB16_493:
	setp.ge.s32 	%p294, %r2695, %r2694;
	@%p294 bra 	$L__BB16_497;
	mad.lo.s32 	%r1091, %r2694, 127, %r2695;
	shr.s32 	%r654, %r1091, 7;
	shl.b32 	%r1092, %r654, 2;
	add.s32 	%r1093, %r574, %r1092;
	ld.shared.u32 	%r1094, [%r1093];
	mul.wide.s32 	%rd274, %r1094, 4;
	add.s64 	%rd135, %rd6, %rd274;
	ld.global.u32 	%r2693, [%rd135];
	ld.global.u32 	%r2692, [%rd129];
	setp.ne.s32 	%p295, %r2693, %r2692;
	@%p295 bra 	$L__BB16_496;
	ld.global.u32 	%r2693, [%rd135+4];
	ld.global.u32 	%r2692, [%rd129+4];
$L__BB16_496:
	setp.gt.s32 	%p296, %r2693, %r2692;
	add.s32 	%r1095, %r654, 1;
	selp.b32 	%r2694, %r2694, %r654, %p296;
	selp.b32 	%r2695, %r1095, %r2695, %p296;
$L__BB16_497:
	setp.ge.s32 	%p297, %r2695, %r2694;
	@%p297 bra 	$L__BB16_501;
	mad.lo.s32 	%r1096, %r2694, 31, %r2695;
	shr.s32 	%r665, %r1096, 5;
	shl.b32 	%r1097, %r665, 2;
	add.s32 	%r1098, %r574, %r1097;
	ld.shared.u32 	%r1099, [%r1098];
	mul.wide.s32 	%rd275, %r1099, 4;
	add.s64 	%rd136, %rd6, %rd275;
	ld.global.u32 	%r2697, [%rd136];
	ld.global.u32 	%r2696, [%rd129];
	setp.ne.s32 	%p298, %r2697, %r2696;
	@%p298 bra 	$L__BB16_500;
	ld.global.u32 	%r2697, [%rd136+4];
	ld.global.u32 	%r2696, [%rd129+4];
$L__BB16_500:
	setp.gt.s32 	%p299, %r2697, %r2696;
	add.s32 	%r1100, %r665, 1;
	selp.b32 	%r2694, %r2694, %r665, %p299;
	selp.b32 	%r2695, %r1100, %r2695, %p299;
$L__BB16_501:
	setp.ge.s32 	%p300, %r2695, %r2694;
	@%p300 bra 	$L__BB16_505;
	mad.lo.s32 	%r1101, %r2694, 15, %r2695;
	shr.s32 	%r677, %r1101, 4;
	shl.b32 	%r1102, %r677, 2;
	add.s32 	%r1103, %r574, %r1102;
	ld.shared.u32 	%r1104, [%r1103];
	mul.wide.s32 	%rd276, %r1104, 4;
	add.s64 	%rd137, %rd6, %rd276;
	ld.global.u32 	%r2701, [%rd137];
	ld.global.u32 	%r2700, [%rd129];
	setp.ne.s32 	%p301, %r2701, %r2700;
	@%p301 bra 	$L__BB16_504;
	ld.global.u32 	%r2701, [%rd137+4];
	ld.global.u32 	%r2700, [%rd129+4];
$L__BB16_504:
	setp.gt.s32 	%p302, %r2701, %r2700;
	add.s32 	%r1105, %r677, 1;
	selp.b32 	%r2694, %r2694, %r677, %p302;
	selp.b32 	%r2695, %r1105, %r2695, %p302;
$L__BB16_505:
	setp.ge.s32 	%p303, %r2695, %r2694;
	@%p303 bra 	$L__BB16_508;
	ld.global.u32 	%r688, [%rd129];
$L__BB16_507:
	add.s32 	%r1107, %r2695, %r2694;
	shr.s32 	%r1108, %r1107, 1;
	shl.b32 	%r1109, %r1108, 2;
	add.s32 	%r1110, %r574, %r1109;
	ld.shared.u32 	%r1111, [%r1110];
	mul.wide.s32 	%rd277, %r1111, 4;
	add.s64 	%rd278, %rd6, %rd277;
	ld.global.u32 	%r1112, [%rd278];
	setp.eq.s32 	%p304, %r1112, %r688;
	selp.b64 	%rd279, 4, 0, %p304;
	add.s64 	%rd280, %rd129, %rd279;
	add.s64 	%rd281, %rd278, %rd279;
	ld.global.u32 	%r1113, [%rd281];
	ld.global.u32 	%r1114, [%rd280];
	setp.gt.s32 	%p305, %r1113, %r1114;
	add.s32 	%r1115, %r1108, 1;
	selp.b32 	%r2694, %r2694, %r1108, %p305;
	selp.b32 	%r2695, %r1115, %r2695, %p305;
	setp.lt.s32 	%p306, %r2695, %r2694;
	@%p306 bra 	$L__BB16_507;
$L__BB16_508:
	sub.s32 	%r1118, %r2668, %r2676;
	sub.s32 	%r694, %r589, %r2695;
	add.s32 	%r695, %r694, %r1118;
	shr.s32 	%r1119, %r695, 1;
	max.s32 	%r696, %r1119, %r694;
	add.s32 	%r1121, %r2695, %r696;
	add.s32 	%r1122, %r1121, 1;
	min.s32 	%r1123, %r1122, %r494;
	sub.s32 	%r2708, %r1123, %r589;
	setp.lt.s32 	%p307, %r2708, 1;
	mov.b32 	%r2709, 0;
	@%p307 bra 	$L__BB16_511;
	add.s64 	%rd138, %rd6, %rd263;
	ld.global.u32 	%r698, [%rd138];
	mov.b32 	%r2709, 0;
$L__BB16_510:
	add.s32 	%r1125, %r2709, %r2708;
	shr.s32 	%r1126, %r1125, 1;
	shl.b32 	%r1127, %r1126, 2;
	add.s32 	%r1128, %r590, %r1127;
	ld.shared.u32 	%r1129, [%r1128];
	mul.wide.s32 	%rd283, %r1129, 4;
	add.s64 	%rd284, %rd7, %rd283;
	ld.global.u32 	%r1130, [%rd284];
	setp.eq.s32 	%p308, %r698, %r1130;
	selp.b64 	%rd285, 4, 0, %p308;
	add.s64 	%rd286, %rd284, %rd285;
	add.s64 	%rd287, %rd138, %rd285;
	ld.global.u32 	%r1131, [%rd287];
	ld.global.u32 	%r1132, [%rd286];
	setp.gt.s32 	%p309, %r1131, %r1132;
	add.s32 	%r1133, %r1126, 1;
	selp.b32 	%r2708, %r1126, %r2708, %p309;
	selp.b32 	%r2709, %r2709, %r1133, %p309;
	setp.lt.s32 	%p310, %r2709, %r2708;
	@%p310 bra 	$L__BB16_510;
$L__BB16_511:
	add.s32 	%r1134, %r694, %r2709;
	min.s32 	%r1135, %r1134, %r696;
	sub.s32 	%r1136, %r695, %r1135;
	add.s32 	%r1137, %r1135, 1;
	setp.eq.s32 	%p311, %r1136, %r1137;
	setp.lt.s32 	%p312, %r696, %r1134;
	and.pred  	%p313, %p311, %p312;
	add.s32 	%r2668, %r1136, %r2676;
	selp.u32 	%r2711, 1, 0, %p313;
$L__BB16_512:
	sub.s32 	%r1138, %r573, %r2668;
	add.s32 	%r1139, %r1138, %r2711;
	setp.eq.s32 	%p314, %r495, 0;
	shl.b32 	%r1140, %r493, 16;
	or.b32  	%r1141, %r1140, %r494;
	shl.b32 	%r1142, %r2668, 16;
	or.b32  	%r1143, %r1139, %r1142;
	selp.b32 	%r1144, %r1141, %r1143, %p314;
	add.s32 	%r1145, %r495, -1;
	selp.b32 	%r1146, 511, %r1145, %p314;
	shl.b32 	%r1147, %r1146, 2;
	add.s32 	%r1149, %r1026, %r1147;
	st.shared.u32 	[%r1149], %r1144;
	bar.sync 	0;
	ld.shared.u32 	%r1150, [%r572+-2048];
	shr.s32 	%r708, %r1150, 16;
	and.b32  	%r1151, %r1150, 65535;
	add.s32 	%r2719, %r1139, %r493;
	add.s32 	%r710, %r1151, %r493;
	add.s32 	%r711, %r710, %r708;
	shl.b32 	%r1152, %r2719, 2;
	add.s32 	%r712, %r1027, %r1152;
	ld.shared.u32 	%r2718, [%r712];
	shl.b32 	%r1154, %r2668, 2;
	add.s32 	%r714, %r1027, %r1154;
	ld.shared.u32 	%r715, [%r714];
	setp.ge.s32 	%p1145, %r2668, %r708;
	setp.lt.s32 	%p315, %r2668, %r708;
	setp.ge.s32 	%p316, %r2719, %r710;
	and.pred  	%p1146, %p316, %p315;
	or.pred  	%p317, %p1145, %p316;
	@%p317 bra 	$L__BB16_519;
	mul.wide.s32 	%rd288, %r715, 4;
	add.s64 	%rd139, %rd6, %rd288;
	ld.global.u32 	%r716, [%rd139];
	mul.wide.s32 	%rd289, %r2718, 4;
	add.s64 	%rd140, %rd7, %rd289;
	ld.global.u32 	%r717, [%rd140];
	setp.ne.s32 	%p318, %r716, %r717;
	@%p318 bra 	$L__BB16_515;
	ld.global.u32 	%r1155, [%rd139+4];
	ld.global.u32 	%r1156, [%rd140+4];
	setp.gt.s32 	%p324, %r1155, %r1156;
	mov.pred 	%p1146, -1;
	mov.pred 	%p1145, 0;
	@%p324 bra 	$L__BB16_519;
	bra.uni 	$L__BB16_516;
$L__BB16_515:
	setp.gt.s32 	%p321, %r716, %r717;
	mov.pred 	%p1146, -1;
	mov.pred 	%p1145, 0;
	@%p321 bra 	$L__BB16_519;
$L__BB16_516:
	add.s64 	%rd141, %rd6, %rd289;
	ld.global.u32 	%r718, [%rd141];
	add.s64 	%rd142, %rd7, %rd288;
	ld.global.u32 	%r719, [%rd142];
	setp.ne.s32 	%p325, %r718, %r719;
	@%p325 bra 	$L__BB16_518;
	ld.global.u32 	%r1157, [%rd141+4];
	ld.global.u32 	%r1158, [%rd142+4];
	setp.gt.s32 	%p1145, %r1157, %r1158;
	mov.pred 	%p1146, 0;
	bra.uni 	$L__BB16_519;
$L__BB16_518:
	setp.gt.s32 	%p1145, %r718, %r719;
	mov.pred 	%p1146, 0;
$L__BB16_519:
	add.s32 	%r1159, %r2719, %r2668;
	setp.lt.s32 	%p328, %r1159, %r711;
	and.pred  	%p122, %p328, %p1146;
	mov.u32 	%r2712, %r715;
	@%p1145 bra 	$L__BB16_521;
	add.s32 	%r2668, %r2668, 1;
	ld.shared.u32 	%r2712, [%r714+4];
$L__BB16_521:
	@%p1146 bra 	$L__BB16_523;
	add.s32 	%r2719, %r2719, 1;
	ld.shared.u32 	%r2718, [%r712+4];
$L__BB16_523:
	setp.ge.s32 	%p1147, %r2668, %r708;
	setp.lt.s32 	%p329, %r2668, %r708;
	setp.ge.s32 	%p330, %r2719, %r710;
	and.pred  	%p1148, %p330, %p329;
	or.pred  	%p331, %p1147, %p330;
	@%p331 bra 	$L__BB16_530;
	mul.wide.s32 	%rd292, %r2712, 4;
	add.s64 	%rd143, %rd6, %rd292;
	ld.global.u32 	%r728, [%rd143];
	mul.wide.s32 	%rd293, %r2718, 4;
	add.s64 	%rd144, %rd7, %rd293;
	ld.global.u32 	%r729, [%rd144];
	setp.eq.s32 	%p332, %r728, %r729;
	@%p332 bra 	$L__BB16_526;
	setp.gt.s32 	%p335, %r728, %r729;
	mov.pred 	%p1148, -1;
	mov.pred 	%p1147, 0;
	@%p335 bra 	$L__BB16_530;
	bra.uni 	$L__BB16_527;
$L__BB16_526:
	ld.global.u32 	%r1160, [%rd143+4];
	ld.global.u32 	%r1161, [%rd144+4];
	setp.gt.s32 	%p338, %r1160, %r1161;
	mov.pred 	%p1148, -1;
	mov.pred 	%p1147, 0;
	@%p338 bra 	$L__BB16_530;
$L__BB16_527:
	add.s64 	%rd145, %rd6, %rd293;
	ld.global.u32 	%r730, [%rd145];
	add.s64 	%rd146, %rd7, %rd292;
	ld.global.u32 	%r731, [%rd146];
	setp.eq.s32 	%p339, %r730, %r731;
	@%p339 bra 	$L__BB16_529;
	setp.gt.s32 	%p1147, %r730, %r731;
	mov.pred 	%p1148, 0;
	bra.uni 	$L__BB16_530;
$L__BB16_529:
	ld.global.u32 	%r1162, [%rd145+4];
	ld.global.u32 	%r1163, [%rd146+4];
	setp.gt.s32 	%p1147, %r1162, %r1163;
	mov.pred 	%p1148, 0;
$L__BB16_530:
	add.s32 	%r1164, %r2719, %r2668;
	setp.lt.s32 	%p342, %r1164, %r711;
	and.pred  	%p129, %p342, %p1148;
	mov.u32 	%r2716, %r2712;
	@%p1147 bra 	$L__BB16_532;
	add.s32 	%r732, %r2668, 1;
	shl.b32 	%r1165, %r2668, 2;
	add.s32 	%r1167, %r1026, %r1165;
	ld.shared.u32 	%r2716, [%r1167+2052];
	mov.u32 	%r2668, %r732;
$L__BB16_532:
	@%p1148 bra 	$L__BB16_534;
	add.s32 	%r736, %r2719, 1;
	shl.b32 	%r1168, %r2719, 2;
	add.s32 	%r1170, %r1026, %r1168;
	ld.shared.u32 	%r2718, [%r1170+2052];
	mov.u32 	%r2719, %r736;
$L__BB16_534:
	setp.ge.s32 	%p1149, %r2668, %r708;
	setp.lt.s32 	%p343, %r2668, %r708;
	setp.ge.s32 	%p344, %r2719, %r710;
	and.pred  	%p1150, %p344, %p343;
	or.pred  	%p345, %p1149, %p344;
	@%p345 bra 	$L__BB16_541;
	mul.wide.s32 	%rd296, %r2716, 4;
	add.s64 	%rd147, %rd6, %rd296;
	ld.global.u32 	%r740, [%rd147];
	mul.wide.s32 	%rd297, %r2718, 4;
	add.s64 	%rd148, %rd7, %rd297;
	ld.global.u32 	%r741, [%rd148];
	setp.eq.s32 	%p346, %r740, %r741;
	@%p346 bra 	$L__BB16_537;
	setp.gt.s32 	%p349, %r740, %r741;
	mov.pred 	%p1150, -1;
	mov.pred 	%p1149, 0;
	@%p349 bra 	$L__BB16_541;
	bra.uni 	$L__BB16_538;
$L__BB16_537:
	ld.global.u32 	%r1171, [%rd147+4];
	ld.global.u32 	%r1172, [%rd148+4];
	setp.gt.s32 	%p352, %r1171, %r1172;
	mov.pred 	%p1150, -1;
	mov.pred 	%p1149, 0;
	@%p352 bra 	$L__BB16_541;
$L__BB16_538:
	add.s64 	%rd149, %rd6, %rd297;
	ld.global.u32 	%r742, [%rd149];
	add.s64 	%rd150, %rd7, %rd296;
	ld.global.u32 	%r743, [%rd150];
	setp.eq.s32 	%p353, %r742, %r743;
	@%p353 bra 	$L__BB16_540;
	setp.gt.s32 	%p1149, %r742, %r743;
	mov.pred 	%p1150, 0;
	bra.uni 	$L__BB16_541;
$L__BB16_540:
	ld.global.u32 	%r1173, [%rd149+4];
	ld.global.u32 	%r1174, [%rd150+4];
	setp.gt.s32 	%p1149, %r1173, %r1174;
	mov.pred 	%p1150, 0;
$L__BB16_541:
	add.s32 	%r1175, %r2719, %r2668;
	setp.lt.s32 	%p356, %r1175, %r711;
	and.pred  	%p136, %p356, %p1150;
	mov.u32 	%r2720, %r2716;
	@%p1149 bra 	$L__BB16_543;
	add.s32 	%r744, %r2668, 1;
	shl.b32 	%r1176, %r2668, 2;
	add.s32 	%r1178, %r1026, %r1176;
	ld.shared.u32 	%r2720, [%r1178+2052];
	mov.u32 	%r2668, %r744;
$L__BB16_543:
	@%p1150 bra 	$L__BB16_545;
	add.s32 	%r748, %r2719, 1;
	shl.b32 	%r1179, %r2719, 2;
	add.s32 	%r1181, %r1026, %r1179;
	ld.shared.u32 	%r2718, [%r1181+2052];
	mov.u32 	%r2719, %r748;
$L__BB16_545:
	setp.ge.s32 	%p1151, %r2668, %r708;
	setp.lt.s32 	%p357, %r2668, %r708;
	setp.ge.s32 	%p358, %r2719, %r710;
	and.pred  	%p1152, %p358, %p357;
	or.pred  	%p359, %p1151, %p358;
	@%p359 bra 	$L__BB16_552;
	mul.wide.s32 	%rd300, %r2720, 4;
	add.s64 	%rd151, %rd6, %rd300;
	ld.global.u32 	%r752, [%rd151];
	mul.wide.s32 	%rd301, %r2718, 4;
	add.s64 	%rd152, %rd7, %rd301;
	ld.global.u32 	%r753, [%rd152];
	setp.eq.s32 	%p360, %r752, %r753;
	@%p360 bra 	$L__BB16_548;
	setp.gt.s32 	%p363, %r752, %r753;
	mov.pred 	%p1152, -1;
	mov.pred 	%p1151, 0;
	@%p363 bra 	$L__BB16_552;
	bra.uni 	$L__BB16_549;
$L__BB16_548:
	ld.global.u32 	%r1182, [%rd151+4];
	ld.global.u32 	%r1183, [%rd152+4];
	setp.gt.s32 	%p366, %r1182, %r1183;
	mov.pred 	%p1152, -1;
	mov.pred 	%p1151, 0;
	@%p366 bra 	$L__BB16_552;
$L__BB16_549:
	add.s64 	%rd153, %rd6, %rd301;
	ld.global.u32 	%r754, [%rd153];
	add.s64 	%rd154, %rd7, %rd300;
	ld.global.u32 	%r755, [%rd154];
	setp.eq.s32 	%p367, %r754, %r755;
	@%p367 bra 	$L__BB16_551;
	setp.gt.s32 	%p1151, %r754, %r755;
	mov.pred 	%p1152, 0;
	bra.uni 	$L__BB16_552;
$L__BB16_551:
	ld.global.u32 	%r1184, [%rd153+4];
	ld.global.u32 	%r1185, [%rd154+4];
	setp.gt.s32 	%p1151, %r1184, %r1185;
	mov.pred 	%p1152, 0;
$L__BB16_552:
	add.s32 	%r1186, %r2719, %r2668;
	setp.lt.s32 	%p370, %r1186, %r711;
	and.pred  	%p143, %p370, %p1152;
	mov.u32 	%r2724, %r2720;
	@%p1151 bra 	$L__BB16_554;
	add.s32 	%r756, %r2668, 1;
	shl.b32 	%r1187, %r2668, 2;
	add.s32 	%r1189, %r1026, %r1187;
	ld.shared.u32 	%r2724, [%r1189+2052];
	mov.u32 	%r2668, %r756;
$L__BB16_554:
	@%p1152 bra 	$L__BB16_556;
	add.s32 	%r760, %r2719, 1;
	shl.b32 	%r1190, %r2719, 2;
	add.s32 	%r1192, %r1026, %r1190;
	ld.shared.u32 	%r2718, [%r1192+2052];
	mov.u32 	%r2719, %r760;
$L__BB16_556:
	setp.ge.s32 	%p1153, %r2668, %r708;
	setp.lt.s32 	%p371, %r2668, %r708;
	setp.ge.s32 	%p372, %r2719, %r710;
	and.pred  	%p1154, %p372, %p371;
	or.pred  	%p373, %p1153, %p372;
	@%p373 bra 	$L__BB16_563;
	mul.wide.s32 	%rd304, %r2724, 4;
	add.s64 	%rd155, %rd6, %rd304;
	ld.global.u32 	%r764, [%rd155];
	mul.wide.s32 	%rd305, %r2718, 4;
	add.s64 	%rd156, %rd7, %rd305;
	ld.global.u32 	%r765, [%rd156];
	setp.eq.s32 	%p374, %r764, %r765;
	@%p374 bra 	$L__BB16_559;
	setp.gt.s32 	%p377, %r764, %r765;
	mov.pred 	%p1154, -1;
	mov.pred 	%p1153, 0;
	@%p377 bra 	$L__BB16_563;
	bra.uni 	$L__BB16_560;
$L__BB16_559:
	ld.global.u32 	%r1193, [%rd155+4];
	ld.global.u32 	%r1194, [%rd156+4];
	setp.gt.s32 	%p380, %r1193, %r1194;
	mov.pred 	%p1154, -1;
	mov.pred 	%p1153, 0;
	@%p380 bra 	$L__BB16_563;
$L__BB16_560:
	add.s64 	%rd157, %rd6, %rd305;
	ld.global.u32 	%r766, [%rd157];
	add.s64 	%rd158, %rd7, %rd304;
	ld.global.u32 	%r767, [%rd158];
	setp.eq.s32 	%p381, %r766, %r767;
	@%p381 bra 	$L__BB16_562;
	setp.gt.s32 	%p1153, %r766, %r767;
	mov.pred 	%p1154, 0;
	bra.uni 	$L__BB16_563;
$L__BB16_562:
	ld.global.u32 	%r1195, [%rd157+4];
	ld.global.u32 	%r1196, [%rd158+4];
	setp.gt.s32 	%p1153, %r1195, %r1196;
	mov.pred 	%p1154, 0;
$L__BB16_563:
	add.s32 	%r1197, %r2719, %r2668;
	setp.lt.s32 	%p384, %r1197, %r711;
	and.pred  	%p150, %p384, %p1154;
	mov.u32 	%r2728, %r2724;
	@%p1153 bra 	$L__BB16_565;
	add.s32 	%r768, %r2668, 1;
	shl.b32 	%r1198, %r2668, 2;
	mov.u32 	%r1199, _ZN6thrust24THRUST_300001_SM_1000_NS8cuda_cub4core6detail5shmemE;
	add.s32 	%r1200, %r1199, %r1198;
	ld.shared.u32 	%r2728, [%r1200+2052];
	mov.u32 	%r2668, %r768;
$L__BB16_565:
	@%p1154 bra 	$L__BB16_567;
	add.s32 	%r772, %r2719, 1;
	shl.b32 	%r1201, %r2719, 2;
	mov.u32 	%r1202, _ZN6thrust24THRUST_300001_SM_1000_NS8cuda_cub4core6detail5shmemE;
	add.s32 	%r1203, %r1202, %r1201;
	ld.shared.u32 	%r2718, [%r1203+2052];
	mov.u32 	%r2719, %r772;
$L__BB16_567:
	setp.ge.s32 	%p1155, %r2668, %r708;
	setp.lt.s32 	%p385, %r2668, %r708;
	setp.ge.s32 	%p386, %r2719, %r710;
	and.pred  	%p1156, %p386, %p385;
	or.pred  	%p387, %p1155, %p386;
	@%p387 bra 	$L__BB16_574;
	mul.wide.s32 	%rd308, %r2728, 4;
	add.s64 	%rd159, %rd6, %rd308;
	ld.global.u32 	%r776, [%rd159];
	mul.wide.s32 	%rd309, %r2718, 4;
	add.s64 	%rd160, %rd7, %rd309;
	ld.global.u32 	%r777, [%rd160];
	setp.eq.s32 	%p388, %r776, %r777;
	@%p388 bra 	$L__BB16_570;
	setp.gt.s32 	%p391, %r776, %r777;
	mov.pred 	%p1156, -1;
	mov.pred 	%p1155, 0;
	@%p391 bra 	$L__BB16_574;
	bra.uni 	$L__BB16_571;
$L__BB16_570:
	ld.global.u32 	%r1204, [%rd159+4];
	ld.global.u32 	%r1205, [%rd160+4];
	setp.gt.s32 	%p394, %r1204, %r1205;
	mov.pred 	%p1156, -1;
	mov.pred 	%p1155, 0;
	@%p394 bra 	$L__BB16_574;
$L__BB16_571:
	mul.wide.s32 	%rd310, %r2718, 4;
	add.s64 	%rd161, %rd6, %rd310;
	ld.global.u32 	%r778, [%rd161];
	mul.wide.s32 	%rd311, %r2728, 4;
	add.s64 	%rd162, %rd7, %rd311;
	ld.global.u32 	%r779, [%rd162];
	setp.eq.s32 	%p395, %r778, %r779;
	@%p395 bra 	$L__BB16_573;
	setp.gt.s32 	%p1155, %r778, %r779;
	mov.pred 	%p1156, 0;
	bra.uni 	$L__BB16_574;
$L__BB16_573:
	ld.global.u32 	%r1206, [%rd161+4];
	ld.global.u32 	%r1207, [%rd162+4];
	setp.gt.s32 	%p1155, %r1206, %r1207;
	mov.pred 	%p1156, 0;
$L__BB16_574:
	mov.u32 	%r2732, %r2728;
	mov.u32 	%r2737, %r2668;
	@%p1155 bra 	$L__BB16_576;
	add.s32 	%r2737, %r2668, 1;
	shl.b32 	%r1208, %r2668, 2;
	mov.u32 	%r1209, _ZN6thrust24THRUST_300001_SM_1000_NS8cuda_cub4core6detail5shmemE;
	add.s32 	%r1210, %r1209, %r1208;
	ld.shared.u32 	%r2732, [%r1210+2052];
$L__BB16_576:
	mov.u32 	%r2739, %r2719;
	@%p1156 bra 	$L__BB16_578;
	add.s32 	%r2739, %r2719, 1;
	shl.b32 	%r1211, %r2719, 2;
	mov.u32 	%r1212, _ZN6thrust24THRUST_300001_SM_1000_NS8cuda_cub4core6detail5shmemE;
	add.s32 	%r1213, %r1212, %r1211;
	ld.shared.u32 	%r2718, [%r1213+2052];
$L__BB16_578:
	setp.ge.s32 	%p1157, %r2737, %r708;
	setp.lt.s32 	%p398, %r2737, %r708;
	setp.ge.s32 	%p399, %r2739, %r710;
	and.pred  	%p1158, %p399, %p398;
	or.pred  	%p400, %p1157, %p399;
	@%p400 bra 	$L__BB16_585;
	mul.wide.s32 	%rd312, %r2732, 4;
	add.s64 	%rd163, %rd6, %rd312;
	ld.global.u32 	%r788, [%rd163];
	mul.wide.s32 	%rd313, %r2718, 4;
	add.s64 	%rd164, %rd7, %rd313;
	ld.global.u32 	%r789, [%rd164];
	setp.eq.s32 	%p401, %r788, %r789;
	@%p401 bra 	$L__BB16_581;
	setp.gt.s32 	%p404, %r788, %r789;
	mov.pred 	%p1158, -1;
	mov.pred 	%p1157, 0;
	@%p404 bra 	$L__BB16_585;
	bra.uni 	$L__BB16_582;
$L__BB16_581:
	ld.global.u32 	%r1214, [%rd163+4];
	ld.global.u32 	%r1215, [%rd164+4];
	setp.gt.s32 	%p407, %r1214, %r1215;
	mov.pred 	%p1158, -1;
	mov.pred 	%p1157, 0;
	@%p407 bra 	$L__BB16_585;
$L__BB16_582:
	mul.wide.s32 	%rd314, %r2718, 4;
	add.s64 	%rd165, %rd6, %rd314;
	ld.global.u32 	%r790, [%rd165];
	mul.wide.s32 	%rd315, %r2732, 4;
	add.s64 	%rd166, %rd7, %rd315;
	ld.global.u32 	%r791, [%rd166];
	setp.eq.s32 	%p408, %r790, %r791;
	@%p408 bra 	$L__BB16_584;
	setp.gt.s32 	%p1157, %r790, %r791;
	mov.pred 	%p1158, 0;
	bra.uni 	$L__BB16_585;
$L__BB16_584:
	ld.global.u32 	%r1216, [%rd165+4];
	ld.global.u32 	%r1217, [%rd166+4];
	setp.gt.s32 	%p1157, %r1216, %r1217;
	mov.pred 	%p1158, 0;
$L__BB16_585:
	add.s32 	%r1218, %r2739, %r2737;
	setp.lt.s32 	%p411, %r1218, %r711;
	selp.b32 	%r1219, 64, 0, %p1158;
	selp.b32 	%r1220, %r1219, 0, %p411;
	add.s32 	%r1221, %r2719, %r2668;
	setp.lt.s32 	%p412, %r1221, %r711;
	selp.b32 	%r1222, 32, 0, %p1156;
	selp.b32 	%r1223, %r1222, 0, %p412;
	or.b32  	%r1224, %r1223, %r1220;
	selp.b32 	%r1225, 8, 0, %p143;
	selp.b32 	%r1226, 4, 0, %p136;
	selp.u32 	%r1227, 1, 0, %p122;
	selp.b32 	%r1228, 2, 0, %p129;
	or.b32  	%r1229, %r1228, %r1227;
	or.b32  	%r1230, %r1229, %r1226;
	or.b32  	%r1231, %r1230, %r1225;
	selp.b32 	%r1232, 16, 0, %p150;
	or.b32  	%r1233, %r1231, %r1232;
	or.b32  	%r792, %r1224, %r1233;
	mov.u32 	%r2736, %r2732;
	@%p1157 bra 	$L__BB16_587;
	add.s32 	%r793, %r2737, 1;
	shl.b32 	%r1234, %r2737, 2;
	mov.u32 	%r1235, _ZN6thrust24THRUST_300001_SM_1000_NS8cuda_cub4core6detail5shmemE;
	add.s32 	%r1236, %r1235, %r1234;
	ld.shared.u32 	%r2736, [%r1236+2052];
	mov.u32 	%r2737, %r793;
$L__BB16_587:
	@%p1158 bra 	$L__BB16_589;
	add.s32 	%r797, %r2739, 1;
	shl.b32 	%r1237, %r2739, 2;
	mov.u32 	%r1238, _ZN6thrust24THRUST_300001_SM_1000_NS8cuda_cub4core6detail5shmemE;
	add.s32 	%r1239, %r1238, %r1237;
	ld.shared.u32 	%r2718, [%r1239+2052];
	mov.u32 	%r2739, %r797;
$L__BB16_589:
	setp.ge.s32 	%p1159, %r2737, %r708;
	setp.lt.s32 	%p413, %r2737, %r708;
	setp.ge.s32 	%p414, %r2739, %r710;
	and.pred  	%p1160, %p414, %p413;
	or.pred  	%p415, %p1159, %p414;
	@%p415 bra 	$L__BB16_596;
	mul.wide.s32 	%rd316, %r2736, 4;
	add.s64 	%rd167, %rd6, %rd316;
	ld.global.u32 	%r801, [%rd167];
	mul.wide.s32 	%rd317, %r2718, 4;
	add.s64 	%rd168, %rd7, %rd317;
	ld.global.u32 	%r802, [%rd168];
	setp.eq.s32 	%p416, %r801, %r802;
	@%p416 bra 	$L__BB16_592;
	setp.gt.s32 	%p419, %r801, %r802;
	mov.pred 	%p1160, -1;
	mov.pred 	%p1159, 0;
	@%p419 bra 	$L__BB16_596;
	bra.uni 	$L__BB16_593;
$L__BB16_592:
	ld.global.u32 	%r1240, [%rd167+4];
	ld.global.u32 	%r1241, [%rd168+4];
	setp.gt.s32 	%p422, %r1240, %r1241;
	mov.pred 	%p1160, -1;
	mov.pred 	%p1159, 0;
	@%p422 bra 	$L__BB16_596;
$L__BB16_593:
	mul.wide.s32 	%rd318, %r2718, 4;
	add.s64 	%rd169, %rd6, %rd318;
	ld.global.u32 	%r803, [%rd169];
	mul.wide.s32 	%rd319, %r2736, 4;
	add.s64 	%rd170, %rd7, %rd319;
	ld.global.u32 	%r804, [%rd170];
	setp.eq.s32 	%p423, %r803, %r804;
	@%p423 bra 	$L__BB16_595;
	setp.gt.s32 	%p1159, %r803, %r804;
	mov.pred 	%p1160, 0;
	bra.uni 	$L__BB16_596;
$L__BB16_595:
	ld.global.u32 	%r1242, [%rd169+4];
	ld.global.u32 	%r1243, [%rd170+4];
	setp.gt.s32 	%p1159, %r1242, %r1243;
	mov.pred 	%p1160, 0;
$L__BB16_596:
	mov.u32 	%r2740, %r2736;
	mov.u32 	%r2745, %r2737;
	@%p1159 bra 	$L__BB16_598;
	add.s32 	%r2745, %r2737, 1;
	shl.b32 	%r1244, %r2737, 2;
	mov.u32 	%r1245, _ZN6thrust24THRUST_300001_SM_1000_NS8cuda_cub4core6detail5shmemE;
	add.s32 	%r1246, %r1245, %r1244;
	ld.shared.u32 	%r2740, [%r1246+2052];
$L__BB16_598:
	mov.u32 	%r2747, %r2739;
	@%p1160 bra 	$L__BB16_600;
	add.s32 	%r2747, %r2739, 1;
	shl.b32 	%r1247, %r2739, 2;
	mov.u32 	%r1248, _ZN6thrust24THRUST_300001_SM_1000_NS8cuda_cub4core6detail5shmemE;
	add.s32 	%r1249, %r1248, %r1247;
	ld.shared.u32 	%r2718, [%r1249+2052];
$L__BB16_600:
	setp.ge.s32 	%p1161, %r2745, %r708;
	setp.lt.s32 	%p426, %r2745, %r708;
	setp.ge.s32 	%p427, %r2747, %r710;
	and.pred  	%p1162, %p427, %p426;
	or.pred  	%p428, %p1161, %p427;
	@%p428 bra 	$L__BB16_607;
	mul.wide.s32 	%rd320, %r2740, 4;
	add.s64 	%rd171, %rd6, %rd320;
	ld.global.u32 	%r813, [%rd171];
	mul.wide.s32 	%rd321, %r2718, 4;
	add.s64 	%rd172, %rd7, %rd321;
	ld.global.u32 	%r814, [%rd172];
	setp.eq.s32 	%p429, %r813, %r814;
	@%p429 bra 	$L__BB16_603;
	setp.gt.s32 	%p432, %r813, %r814;
	mov.pred 	%p1162, -1;
	mov.pred 	%p1161, 0;
	@%p432 bra 	$L__BB16_607;
	bra.uni 	$L__BB16_604;
$L__BB16_603:
	ld.global.u32 	%r1250, [%rd171+4];
	ld.global.u32 	%r1251, [%rd172+4];
	setp.gt.s32 	%p435, %r1250, %r1251;
	mov.pred 	%p1162, -1;
	mov.pred 	%p1161, 0;
	@%p435 bra 	$L__BB16_607;
$L__BB16_604:
	mul.wide.s32 	%rd322, %r2718, 4;
	add.s64 	%rd173, %rd6, %rd322;
	ld.global.u32 	%r815, [%rd173];
	mul.wide.s32 	%rd323, %r2740, 4;
	add.s64 	%rd174, %rd7, %rd323;
	ld.global.u32 	%r816, [%rd174];
	setp.eq.s32 	%p436, %r815, %r816;
	@%p436 bra 	$L__BB16_606;
	setp.gt.s32 	%p1161, %r815, %r816;
	mov.pred 	%p1162, 0;
	bra.uni 	$L__BB16_607;
$L__BB16_606:
	ld.global.u32 	%r1252, [%rd173+4];
	ld.global.u32 	%r1253, [%rd174+4];
	setp.gt.s32 	%p1161, %r1252, %r1253;
	mov.pred 	%p1162, 0;
$L__BB16_607:
	add.s32 	%r1254, %r2747, %r2745;
	setp.lt.s32 	%p439, %r1254, %r711;
	selp.b32 	%r1255, 256, 0, %p1162;
	selp.b32 	%r1256, %r1255, 0, %p439;
	add.s32 	%r1257, %r2739, %r2737;
	setp.lt.s32 	%p440, %r1257, %r711;
	selp.b32 	%r1258, 128, 0, %p1160;
	selp.b32 	%r1259, %r1258, 0, %p440;
	or.b32  	%r1260, %r1259, %r1256;
	or.b32  	%r817, %r1260, %r792;
	mov.u32 	%r2744, %r2740;
	@%p1161 bra 	$L__BB16_609;
	add.s32 	%r818, %r2745, 1;
	shl.b32 	%r1261, %r2745, 2;
	mov.u32 	%r1262, _ZN6thrust24THRUST_300001_SM_1000_NS8cuda_cub4core6detail5shmemE;
	add.s32 	%r1263, %r1262, %r1261;
	ld.shared.u32 	%r2744, [%r1263+2052];
	mov.u32 	%r2745, %r818;
$L__BB16_609:
	@%p1162 bra 	$L__BB16_611;
	add.s32 	%r822, %r2747, 1;
	shl.b32 	%r1264, %r2747, 2;
	mov.u32 	%r1265, _ZN6thrust24THRUST_300001_SM_1000_NS8cuda_cub4core6detail5shmemE;
	add.s32 	%r1266, %r1265, %r1264;
	ld.shared.u32 	%r2718, [%r1266+2052];
	mov.u32 	%r2747, %r822;
$L__BB16_611:
	setp.ge.s32 	%p1163, %r2745, %r708;
	setp.lt.s32 	%p441, %r2745, %r708;
	setp.ge.s32 	%p442, %r2747, %r710;
	and.pred  	%p1164, %p442, %p441;
	or.pred  	%p443, %p1163, %p442;
	@%p443 bra 	$L__BB16_618;
	mul.wide.s32 	%rd324, %r2744, 4;
	add.s64 	%rd175, %rd6, %rd324;
	ld.global.u32 	%r826, [%rd175];
	mul.wide.s32 	%rd325, %r2718, 4;
	add.s64 	%rd176, %rd7, %rd325;
	ld.global.u32 	%r827, [%rd176];
	setp.eq.s32 	%p444, %r826, %r827;
	@%p444 bra 	$L__BB16_614;
	setp.gt.s32 	%p447, %r826, %r827;
	mov.pred 	%p1164, -1;
	mov.pred 	%p1163, 0;
	@%p447 bra 	$L__BB16_618;
	bra.uni 	$L__BB16_615;
$L__BB16_614:
	ld.global.u32 	%r1267, [%rd175+4];
	ld.global.u32 	%r1268, [%rd176+4];
	setp.gt.s32 	%p450, %r1267, %r1268;
	mov.pred 	%p1164, -1;
	mov.pred 	%p1163, 0;
	@%p450 bra 	$L__BB16_618;
$L__BB16_615:
	mul.wide.s32 	%rd326, %r2718, 4;
	add.s64 	%rd177, %rd6, %rd326;
	ld.global.u32 	%r828, [%rd177];
	mul.wide.s32 	%rd327, %r2744, 4;
	add.s64 	%rd178, %rd7, %rd327;
	ld.global.u32 	%r829, [%rd178];
	setp.eq.s32 	%p451, %r828, %r829;
	@%p451 bra 	$L__BB16_617;
	setp.gt.s32 	%p1163, %r828, %r829;
	mov.pred 	%p1164, 0;
	bra.uni 	$L__BB16_618;
$L__BB16_617:
	ld.global.u32 	%r1269, [%rd177+4];
	ld.global.u32 	%r1270, [%rd178+4];
	setp.gt.s32 	%p1163, %r1269, %r1270;
	mov.pred 	%p1164, 0;
$L__BB16_618:
	mov.u32 	%r2748, %r2744;
	mov.u32 	%r2753, %r2745;
	@%p1163 bra 	$L__BB16_620;
	add.s32 	%r2753, %r2745, 1;
	shl.b32 	%r1271, %r2745, 2;
	mov.u32 	%r1272, _ZN6thrust24THRUST_300001_SM_1000_NS8cuda_cub4core6detail5shmemE;
	add.s32 	%r1273, %r1272, %r1271;
	ld.shared.u32 	%r2748, [%r1273+2052];
$L__BB16_620:
	mov.u32 	%r2755, %r2747;
	@%p1164 bra 	$L__BB16_622;
	add.s32 	%r2755, %r2747, 1;
	shl.b32 	%r1274, %r2747, 2;
	mov.u32 	%r1275, _ZN6thrust24THRUST_300001_SM_1000_NS8cuda_cub4core6detail5shmemE;
	add.s32 	%r1276, %r1275, %r1274;
	ld.shared.u32 	%r2718, [%r1276+2052];
$L__BB16_622:
	setp.ge.s32 	%p1165, %r2753, %r708;
	setp.lt.s32 	%p454, %r2753, %r708;
	setp.ge.s32 	%p455, %r2755, %r710;
	and.pred  	%p1166, %p455, %p454;
	or.pred  	%p456, %p1165, %p455;
	@%p456 bra 	$L__BB16_629;
	mul.wide.s32 	%rd328, %r2748, 4;
	add.s64 	%rd179, %rd6, %rd328;
	ld.global.u32 	%r838, [%rd179];
	cvta.to.global.u64 	%rd180, %rd241;
	mul.wide.s32 	%rd329, %r2718, 4;
	add.s64 	%rd330, %rd180, %rd329;
	ld.global.u32 	%r839, [%rd330];
	setp.eq.s32 	%p457, %r838, %r839;
	@%p457 bra 	$L__BB16_625;
	setp.gt.s32 	%p460, %r838, %r839;
	mov.pred 	%p1166, -1;
	mov.pred 	%p1165, 0;
	@%p460 bra 	$L__BB16_629;
	bra.uni 	$L__BB16_626;
$L__BB16_625:
	ld.global.u32 	%r1277, [%rd179+4];
	mul.wide.s32 	%rd331, %r2718, 4;
	add.s64 	%rd332, %rd180, %rd331;
	ld.global.u32 	%r1278, [%rd332+4];
	setp.gt.s32 	%p463, %r1277, %r1278;
	mov.pred 	%p1166, -1;
	mov.pred 	%p1165, 0;
	@%p463 bra 	$L__BB16_629;
$L__BB16_626:
	mul.wide.s32 	%rd333, %r2718, 4;
	add.s64 	%rd181, %rd6, %rd333;
	ld.global.u32 	%r840, [%rd181];
	cvta.to.global.u64 	%rd182, %rd241;
	mul.wide.s32 	%rd334, %r2748, 4;
	add.s64 	%rd335, %rd182, %rd334;
	ld.global.u32 	%r841, [%rd335];
	setp.eq.s32 	%p464, %r840, %r841;
	@%p464 bra 	$L__BB16_628;
	setp.gt.s32 	%p1165, %r840, %r841;
	mov.pred 	%p1166, 0;
	bra.uni 	$L__BB16_629;
$L__BB16_628:
	ld.global.u32 	%r1279, [%rd181+4];
	mul.wide.s32 	%rd336, %r2748, 4;
	add.s64 	%rd337, %rd182, %rd336;
	ld.global.u32 	%r1280, [%rd337+4];
	setp.gt.s32 	%p1165, %r1279, %r1280;
	mov.pred 	%p1166, 0;
$L__BB16_629:
	add.s32 	%r1281, %r2755, %r2753;
	setp.lt.s32 	%p467, %r1281, %r711;
	selp.b32 	%r1282, 1024, 0, %p1166;
	selp.b32 	%r1283, %r1282, 0, %p467;
	add.s32 	%r1284, %r2747, %r2745;
	setp.lt.s32 	%p468, %r1284, %r711;
	selp.b32 	%r1285, 512, 0, %p1164;
	selp.b32 	%r1286, %r1285, 0, %p468;
	or.b32  	%r1287, %r1286, %r1283;
	or.b32  	%r842, %r1287, %r817;
	mov.u32 	%r2752, %r2748;
	@%p1165 bra 	$L__BB16_631;
	add.s32 	%r843, %r2753, 1;
	shl.b32 	%r1288, %r2753, 2;
	mov.u32 	%r1289, _ZN6thrust24THRUST_300001_SM_1000_NS8cuda_cub4core6detail5shmemE;
	add.s32 	%r1290, %r1289, %r1288;
	ld.shared.u32 	%r2752, [%r1290+2052];
	mov.u32 	%r2753, %r843;
$L__BB16_631:
	@%p1166 bra 	$L__BB16_633;
	add.s32 	%r847, %r2755, 1;
	shl.b32 	%r1291, %r2755, 2;
	mov.u32 	%r1292, _ZN6thrust24THRUST_300001_SM_1000_NS8cuda_cub4core6detail5shmemE;
	add.s32 	%r1293, %r1292, %r1291;
	ld.shared.u32 	%r2718, [%r1293+2052];
	mov.u32 	%r2755, %r847;
$L__BB16_633:
	setp.ge.s32 	%p1167, %r2753, %r708;
	setp.lt.s32 	%p469, %r2753, %r708;
	setp.ge.s32 	%p470, %r2755, %r710;
	and.pred  	%p1168, %p470, %p469;
	or.pred  	%p471, %p1167, %p470;
	@%p471 bra 	$L__BB16_640;
	mul.wide.s32 	%rd338, %r2752, 4;
	add.s64 	%rd339, %rd6, %rd338;
	ld.global.u32 	%r851, [%rd339];
	cvta.to.global.u64 	%rd340, %rd241;
	mul.wide.s32 	%rd341, %r2718, 4;
	add.s64 	%rd183, %rd340, %rd341;
	ld.global.u32 	%r852, [%rd183];
	setp.eq.s32 	%p472, %r851, %r852;
	@%p472 bra 	$L__BB16_636;
	setp.gt.s32 	%p475, %r851, %r852;
	mov.pred 	%p1168, -1;
	mov.pred 	%p1167, 0;
	@%p475 bra 	$L__BB16_640;
	bra.uni 	$L__BB16_637;
$L__BB16_636:
	mul.wide.s32 	%rd342, %r2752, 4;
	add.s64 	%rd343, %rd6, %rd342;
	ld.global.u32 	%r1294, [%rd343+4];
	ld.global.u32 	%r1295, [%rd183+4];
	setp.gt.s32 	%p478, %r1294, %r1295;
	mov.pred 	%p1168, -1;
	mov.pred 	%p1167, 0;
	@%p478 bra 	$L__BB16_640;
$L__BB16_637:
	mul.wide.s32 	%rd344, %r2718, 4;
	add.s64 	%rd345, %rd6, %rd344;
	ld.global.u32 	%r853, [%rd345];
	cvta.to.global.u64 	%rd346, %rd241;
	mul.wide.s32 	%rd347, %r2752, 4;
	add.s64 	%rd184, %rd346, %rd347;
	ld.global.u32 	%r854, [%rd184];
	setp.eq.s32 	%p479, %r853, %r854;
	@%p479 bra 	$L__BB16_639;
	setp.gt.s32 	%p1167, %r853, %r854;
	mov.pred 	%p1168, 0;
	bra.uni 	$L__BB16_640;
$L__BB16_639:
	ld.global.u32 	%r1296, [%rd345+4];
	ld.global.u32 	%r1297, [%rd184+4];
	setp.gt.s32 	%p1167, %r1296, %r1297;
	mov.pred 	%p1168, 0;
$L__BB16_640:
	mov.u32 	%r2756, %r2752;
	mov.u32 	%r2761, %r2753;
	@%p1167 bra 	$L__BB16_642;
	add.s32 	%r2761, %r2753, 1;
	shl.b32 	%r1298, %r2753, 2;
	mov.u32 	%r1299, _ZN6thrust24THRUST_300001_SM_1000_NS8cuda_cub4core6detail5shmemE;
	add.s32 	%r1300, %r1299, %r1298;
	ld.shared.u32 	%r2756, [%r1300+2052];
$L__BB16_642:
	mov.u32 	%r2763, %r2755;
	@%p1168 bra 	$L__BB16_644;
	add.s32 	%r2763, %r2755, 1;
	shl.b32 	%r1301, %r2755, 2;
	mov.u32 	%r1302, _ZN6thrust24THRUST_300001_SM_1000_NS8cuda_cub4core6detail5shmemE;
	add.s32 	%r1303, %r1302, %r1301;
	ld.shared.u32 	%r2718, [%r1303+2052];
$L__BB16_644:
	setp.ge.s32 	%p1169, %r2761, %r708;
	setp.lt.s32 	%p482, %r2761, %r708;
	setp.ge.s32 	%p483, %r2763, %r710;
	and.pred  	%p1170, %p483, %p482;
	or.pred  	%p484, %p1169, %p483;
	@%p484 bra 	$L__BB16_651;
	cvta.to.global.u64 	%rd185, %rd240;
	mul.wide.s32 	%rd350, %r2756, 4;
	add.s64 	%rd351, %rd185, %rd350;
	ld.global.u32 	%r863, [%rd351];
	cvta.to.global.u64 	%rd186, %rd241;
	mul.wide.s32 	%rd352, %r2718, 4;
	add.s64 	%rd353, %rd186, %rd352;
	ld.global.u32 	%r864, [%rd353];
	setp.eq.s32 	%p485, %r863, %r864;
	@%p485 bra 	$L__BB16_647;
	setp.gt.s32 	%p488, %r863, %r864;
	mov.pred 	%p1170, -1;
	mov.pred 	%p1169, 0;
	@%p488 bra 	$L__BB16_651;
	bra.uni 	$L__BB16_648;
$L__BB16_647:
	mul.wide.s32 	%rd354, %r2756, 4;
	add.s64 	%rd355, %rd185, %rd354;
	ld.global.u32 	%r1304, [%rd355+4];
	mul.wide.s32 	%rd356, %r2718, 4;
	add.s64 	%rd357, %rd186, %rd356;
	ld.global.u32 	%r1305, [%rd357+4];
	setp.gt.s32 	%p491, %r1304, %r1305;
	mov.pred 	%p1170, -1;
	mov.pred 	%p1169, 0;
	@%p491 bra 	$L__BB16_651;
$L__BB16_648:
	cvta.to.global.u64 	%rd187, %rd240;
	mul.wide.s32 	%rd358, %r2718, 4;
	add.s64 	%rd359, %rd187, %rd358;
	ld.global.u32 	%r865, [%rd359];
	cvta.to.global.u64 	%rd188, %rd241;
	mul.wide.s32 	%rd360, %r2756, 4;
	add.s64 	%rd361, %rd188, %rd360;
	ld.global.u32 	%r866, [%rd361];
	setp.eq.s32 	%p492, %r865, %r866;
	@%p492 bra 	$L__BB16_650;
	setp.gt.s32 	%p1169, %r865, %r866;
	mov.pred 	%p1170, 0;
	bra.uni 	$L__BB16_651;
$L__BB16_650:
	mul.wide.s32 	%rd362, %r2718, 4;
	add.s64 	%rd363, %rd187, %rd362;
	ld.global.u32 	%r1306, [%rd363+4];
	mul.wide.s32 	%rd364, %r2756, 4;
	add.s64 	%rd365, %rd188, %rd364;
	ld.global.u32 	%r1307, [%rd365+4];
	setp.gt.s32 	%p1169, %r1306, %r1307;
	mov.pred 	%p1170, 0;
$L__BB16_651:
	add.s32 	%r1308, %r2763, %r2761;
	setp.lt.s32 	%p495, %r1308, %r711;
	selp.b32 	%r1309, 4096, 0, %p1170;
	selp.b32 	%r1310, %r1309, 0, %p495;
	add.s32 	%r1311, %r2755, %r2753;
	setp.lt.s32 	%p496, %r1311, %r711;
	selp.b32 	%r1312, 2048, 0, %p1168;
	selp.b32 	%r1313, %r1312, 0, %p496;
	or.b32  	%r1314, %r1313, %r1310;
	or.b32  	%r867, %r1314, %r842;
	mov.u32 	%r2760, %r2756;
	@%p1169 bra 	$L__BB16_653;
	add.s32 	%r868, %r2761, 1;
	shl.b32 	%r1315, %r2761, 2;
	mov.u32 	%r1316, _ZN6thrust24THRUST_300001_SM_1000_NS8cuda_cub4core6detail5shmemE;
	add.s32 	%r1317, %r1316, %r1315;
	ld.shared.u32 	%r2760, [%r1317+2052];
	mov.u32 	%r2761, %r868;
$L__BB16_653:
	@%p1170 bra 	$L__BB16_655;
	add.s32 	%r872, %r2763, 1;
	shl.b32 	%r1318, %r2763, 2;
	mov.u32 	%r1319, _ZN6thrust24THRUST_300001_SM_1000_NS8cuda_cub4core6detail5shmemE;
	add.s32 	%r1320, %r1319, %r1318;
	ld.shared.u32 	%r2718, [%r1320+2052];
	mov.u32 	%r2763, %r872;
$L__BB16_655:
	setp.ge.s32 	%p1171, %r2761, %r708;
	setp.lt.s32 	%p497, %r2761, %r708;
	setp.ge.s32 	%p498, %r2763, %r710;
	and.pred  	%p1172, %p498, %p497;
	or.pred  	%p499, %p1171, %p498;
	@%p499 bra 	$L__BB16_662;
	cvta.to.global.u64 	%rd189, %rd240;
	mul.wide.s32 	%rd366, %r2760, 4;
	add.s64 	%rd367, %rd189, %rd366;
	ld.global.u32 	%r876, [%rd367];
	cvta.to.global.u64 	%rd190, %rd241;
	mul.wide.s32 	%rd368, %r2718, 4;
	add.s64 	%rd369, %rd190, %rd368;
	ld.global.u32 	%r877, [%rd369];
	setp.eq.s32 	%p500, %r876, %r877;
	@%p500 bra 	$L__BB16_658;
	setp.gt.s32 	%p503, %r876, %r877;
	mov.pred 	%p1172, -1;
	mov.pred 	%p1171, 0;
	@%p503 bra 	$L__BB16_662;
	bra.uni 	$L__BB16_659;
$L__BB16_658:
	mul.wide.s32 	%rd370, %r2760, 4;
	add.s64 	%rd371, %rd189, %rd370;
	ld.global.u32 	%r1321, [%rd371+4];
	mul.wide.s32 	%rd372, %r2718, 4;
	add.s64 	%rd373, %rd190, %rd372;
	ld.global.u32 	%r1322, [%rd373+4];
	setp.gt.s32 	%p506, %r1321, %r1322;
	mov.pred 	%p1172, -1;
	mov.pred 	%p1171, 0;
	@%p506 bra 	$L__BB16_662;
$L__BB16_659:
	cvta.to.global.u64 	%rd191, %rd240;
	mul.wide.s32 	%rd374, %r2718, 4;
	add.s64 	%rd375, %rd191, %rd374;
	ld.global.u32 	%r878, [%rd375];
	cvta.to.global.u64 	%rd192, %rd241;
	mul.wide.s32 	%rd376, %r2760, 4;
	add.s64 	%rd377, %rd192, %rd376;
	ld.global.u32 	%r879, [%rd377];
	setp.eq.s32 	%p507, %r878, %r879;
	@%p507 bra 	$L__BB16_661;
	setp.gt.s32 	%p1171, %r878, %r879;
	mov.pred 	%p1172, 0;
	bra.uni 	$L__BB16_662;
$L__BB16_661:
	mul.wide.s32 	%rd378, %r2718, 4;
	add.s64 	%rd379, %rd191, %rd378;
	ld.global.u32 	%r1323, [%rd379+4];
	mul.wide.s32 	%rd380, %r2760, 4;
	add.s64 	%rd381, %rd192, %rd380;
	ld.global.u32 	%r1324, [%rd381+4];
	setp.gt.s32 	%p1171, %r1323, %r1324;
	mov.pred 	%p1172, 0;
$L__BB16_662:
	mov.u32 	%r2764, %r2760;
	mov.u32 	%r2769, %r2761;
	@%p1171 bra 	$L__BB16_664;
	add.s32 	%r2769, %r2761, 1;
	shl.b32 	%r1325, %r2761, 2;
	mov.u32 	%r1326, _ZN6thrust24THRUST_300001_SM_1000_NS8cuda_cub4core6detail5shmemE;
	add.s32 	%r1327, %r1326, %r1325;
	ld.shared.u32 	%r2764, [%r1327+2052];
$L__BB16_664:
	mov.u32 	%r2771, %r2763;
	@%p1172 bra 	$L__BB16_666;
	add.s32 	%r2771, %r2763, 1;
	shl.b32 	%r1328, %r2763, 2;
	mov.u32 	%r1329, _ZN6thrust24THRUST_300001_SM_1000_NS8cuda_cub4core6detail5shmemE;
	add.s32 	%r1330, %r1329, %r1328;
	ld.shared.u32 	%r2718, [%r1330+2052];
$L__BB16_666:
	setp.ge.s32 	%p1173, %r2769, %r708;
	setp.lt.s32 	%p510, %r2769, %r708;
	setp.ge.s32 	%p511, %r2771, %r710;
	and.pred  	%p1174, %p511, %p510;
	or.pred  	%p512, %p1173, %p511;
	@%p512 bra 	$L__BB16_673;
	cvta.to.global.u64 	%rd193, %rd240;
	mul.wide.s32 	%rd382, %r2764, 4;
	add.s64 	%rd383, %rd193, %rd382;
	ld.global.u32 	%r888, [%rd383];
	cvta.to.global.u64 	%rd384, %rd241;
	mul.wide.s32 	%rd385, %r2718, 4;
	add.s64 	%rd386, %rd384, %rd385;
	ld.global.u32 	%r889, [%rd386];
	setp.eq.s32 	%p513, %r888, %r889;
	@%p513 bra 	$L__BB16_669;
	setp.gt.s32 	%p516, %r888, %r889;
	mov.pred 	%p1174, -1;
	mov.pred 	%p1173, 0;
	@%p516 bra 	$L__BB16_673;
	bra.uni 	$L__BB16_670;
$L__BB16_669:
	mul.wide.s32 	%rd387, %r2764, 4;
	add.s64 	%rd388, %rd193, %rd387;
	ld.global.u32 	%r1331, [%rd388+4];
	cvta.to.global.u64 	%rd389, %rd241;
	mul.wide.s32 	%rd390, %r2718, 4;
	add.s64 	%rd391, %rd389, %rd390;
	ld.global.u32 	%r1332, [%rd391+4];
	setp.gt.s32 	%p519, %r1331, %r1332;
	mov.pred 	%p1174, -1;
	mov.pred 	%p1173, 0;
	@%p519 bra 	$L__BB16_673;
$L__BB16_670:
	cvta.to.global.u64 	%rd194, %rd240;
	mul.wide.s32 	%rd392, %r2718, 4;
	add.s64 	%rd393, %rd194, %rd392;
	ld.global.u32 	%r890, [%rd393];
	cvta.to.global.u64 	%rd394, %rd241;
	mul.wide.s32 	%rd395, %r2764, 4;
	add.s64 	%rd396, %rd394, %rd395;
	ld.global.u32 	%r891, [%rd396];
	setp.eq.s32 	%p520, %r890, %r891;
	@%p520 bra 	$L__BB16_672;
	setp.gt.s32 	%p1173, %r890, %r891;
	mov.pred 	%p1174, 0;
	bra.uni 	$L__BB16_673;
$L__BB16_672:
	mul.wide.s32 	%rd397, %r2718, 4;
	add.s64 	%rd398, %rd194, %rd397;
	ld.global.u32 	%r1333, [%rd398+4];
	cvta.to.global.u64 	%rd399, %rd241;
	mul.wide.s32 	%rd400, %r2764, 4;
	add.s64 	%rd401, %rd399, %rd400;
	ld.global.u32 	%r1334, [%rd401+4];
	setp.gt.s32 	%p1173, %r1333, %r1334;
	mov.pred 	%p1174, 0;
$L__BB16_673:
	add.s32 	%r1335, %r2771, %r2769;
	setp.lt.s32 	%p523, %r1335, %r711;
	selp.b32 	%r1336, 16384, 0, %p1174;
	selp.b32 	%r1337, %r1336, 0, %p523;
	add.s32 	%r1338, %r2763, %r2761;
	setp.lt.s32 	%p524, %r1338, %r711;
	selp.b32 	%r1339, 8192, 0, %p1172;
	selp.b32 	%r1340, %r1339, 0, %p524;
	or.b32  	%r1341, %r1340, %r1337;
	or.b32  	%r892, %r1341, %r867;
	mov.u32 	%r2768, %r2764;
	@%p1173 bra 	$L__BB16_675;
	add.s32 	%r893, %r2769, 1;
	shl.b32 	%r1342, %r2769, 2;
	mov.u32 	%r1343, _ZN6thrust24THRUST_300001_SM_1000_NS8cuda_cub4core6detail5shmemE;
	add.s32 	%r1344, %r1343, %r1342;
	ld.shared.u32 	%r2768, [%r1344+2052];
	mov.u32 	%r2769, %r893;
$L__BB16_675:
	@%p1174 bra 	$L__BB16_677;
	add.s32 	%r897, %r2771, 1;
	shl.b32 	%r1345, %r2771, 2;
	mov.u32 	%r1346, _ZN6thrust24THRUST_300001_SM_1000_NS8cuda_cub4core6detail5shmemE;
	add.s32 	%r1347, %r1346, %r1345;
	ld.shared.u32 	%r2718, [%r1347+2052];
	mov.u32 	%r2771, %r897;
$L__BB16_677:
	setp.ge.s32 	%p1175, %r2769, %r708;
	setp.lt.s32 	%p525, %r2769, %r708;
	setp.ge.s32 	%p526, %r2771, %r710;
	and.pred  	%p1176, %p526, %p525;
	or.pred  	%p527, %p1175, %p526;
	@%p527 bra 	$L__BB16_684;
	cvta.to.global.u64 	%rd195, %rd240;
	mul.wide.s32 	%rd402, %r2768, 4;
	add.s64 	%rd403, %rd195, %rd402;
	ld.global.u32 	%r901, [%rd403];
	cvta.to.global.u64 	%rd404, %rd241;
	mul.wide.s32 	%rd405, %r2718, 4;
	add.s64 	%rd406, %rd404, %rd405;
	ld.global.u32 	%r902, [%rd406];
	setp.eq.s32 	%p528, %r901, %r902;
	@%p528 bra 	$L__BB16_680;
	setp.gt.s32 	%p531, %r901, %r902;
	mov.pred 	%p1176, -1;
	mov.pred 	%p1175, 0;
	@%p531 bra 	$L__BB16_684;
	bra.uni 	$L__BB16_681;
$L__BB16_680:
	mul.wide.s32 	%rd407, %r2768, 4;
	add.s64 	%rd408, %rd195, %rd407;
	ld.global.u32 	%r1348, [%rd408+4];
	cvta.to.global.u64 	%rd409, %rd241;
	mul.wide.s32 	%rd410, %r2718, 4;
	add.s64 	%rd411, %rd409, %rd410;
	ld.global.u32 	%r1349, [%rd411+4];
	setp.gt.s32 	%p534, %r1348, %r1349;
	mov.pred 	%p1176, -1;
	mov.pred 	%p1175, 0;
	@%p534 bra 	$L__BB16_684;
$L__BB16_681:
	cvta.to.global.u64 	%rd196, %rd240;
	mul.wide.s32 	%rd412, %r2718, 4;
	add.s64 	%rd413, %rd196, %rd412;
	ld.global.u32 	%r903, [%rd413];
	cvta.to.global.u64 	%rd414, %rd241;
	mul.wide.s32 	%rd415, %r2768, 4;
	add.s64 	%rd416, %rd414, %rd415;
	ld.global.u32 	%r904, [%rd416];
	setp.eq.s32 	%p535, %r903, %r904;
	@%p535 bra 	$L__BB16_683;
	setp.gt.s32 	%p1175, %r903, %r904;
	mov.pred 	%p1176, 0;
	bra.uni 	$L__BB16_684;
$L__BB16_683:
	mul.wide.s32 	%rd417, %r2718, 4;
	add.s64 	%rd418, %rd196, %rd417;
	ld.global.u32 	%r1350, [%rd418+4];
	cvta.to.global.u64 	%rd419, %rd241;
	mul.wide.s32 	%rd420, %r2768, 4;
	add.s64 	%rd421, %rd419, %rd420;
	ld.global.u32 	%r1351, [%rd421+4];
	setp.gt.s32 	%p1175, %r1350, %r1351;
	mov.pred 	%p1176, 0;
$L__BB16_684:
	mov.u32 	%r2772, %r2768;
	mov.u32 	%r2777, %r2769;
	@%p1175 bra 	$L__BB16_686;
	add.s32 	%r2777, %r2769, 1;
	shl.b32 	%r1352, %r2769, 2;
	mov.u32 	%r1353, _ZN6thrust24THRUST_300001_SM_1000_NS8cuda_cub4core6detail5shmemE;
	add.s32 	%r1354, %r1353, %r1352;
	ld.shared.u32 	%r2772, [%r1354+2052];
$L__BB16_686:
	mov.u32 	%r2779, %r2771;
	@%p1176 bra 	$L__BB16_688;
	add.s32 	%r2779, %r2771, 1;
	shl.b32 	%r1355, %r2771, 2;
	mov.u32 	%r1356, _ZN6thrust24THRUST_300001_SM_1000_NS8cuda_cub4core6detail5shmemE;
	add.s32 	%r1357, %r1356, %r1355;
	ld.shared.u32 	%r2718, [%r1357+2052];
$L__BB16_688:
	setp.ge.s32 	%p1177, %r2777, %r708;
	setp.lt.s32 	%p538, %r2777, %r708;
	setp.ge.s32 	%p539, %r2779, %r710;
	and.pred  	%p1178, %p539, %p538;
	or.pred  	%p540, %p1177, %p539;
	@%p540 bra 	$L__BB16_695;
	cvta.to.global.u64 	%rd422, %rd240;
	mul.wide.s32 	%rd423, %r2772, 4;
	add.s64 	%rd424, %rd422, %rd423;
	ld.global.u32 	%r913, [%rd424];
	cvta.to.global.u64 	%rd425, %rd241;
	mul.wide.s32 	%rd426, %r2718, 4;
	add.s64 	%rd427, %rd425, %rd426;
	ld.global.u32 	%r914, [%rd427];
	setp.eq.s32 	%p541, %r913, %r914;
	@%p541 bra 	$L__BB16_691;
	setp.gt.s32 	%p544, %r913, %r914;
	mov.pred 	%p1178, -1;
	mov.pred 	%p1177, 0;
	@%p544 bra 	$L__BB16_695;
	bra.uni 	$L__BB16_692;
$L__BB16_691:
	cvta.to.global.u64 	%rd428, %rd240;
	mul.wide.s32 	%rd429, %r2772, 4;
	add.s64 	%rd430, %rd428, %rd429;
	ld.global.u32 	%r1358, [%rd430+4];
	cvta.to.global.u64 	%rd431, %rd241;
	mul.wide.s32 	%rd432, %r2718, 4;
	add.s64 	%rd433, %rd431, %rd432;
	ld.global.u32 	%r1359, [%rd433+4];
	setp.gt.s32 	%p547, %r1358, %r1359;
	mov.pred 	%p1178, -1;
	mov.pred 	%p1177, 0;
	@%p547 bra 	$L__BB16_695;
$L__BB16_692:
	cvta.to.global.u64 	%rd434, %rd240;
	mul.wide.s32 	%rd435, %r2718, 4;
	add.s64 	%rd436, %rd434, %rd435;
	ld.global.u32 	%r915, [%rd436];
	cvta.to.global.u64 	%rd437, %rd241;
	mul.wide.s32 	%rd438, %r2772, 4;
	add.s64 	%rd439, %rd437, %rd438;
	ld.global.u32 	%r916, [%rd439];
	setp.eq.s32 	%p548, %r915, %r916;
	@%p548 bra 	$L__BB16_694;
	setp.gt.s32 	%p1177, %r915, %r916;
	mov.pred 	%p1178, 0;
	bra.uni 	$L__BB16_695;
$L__BB16_694:
	cvta.to.global.u64 	%rd440, %rd240;
	mul.wide.s32 	%rd441, %r2718, 4;
	add.s64 	%rd442, %rd440, %rd441;
	ld.global.u32 	%r1360, [%rd442+4];
	cvta.to.global.u64 	%rd443, %rd241;
	mul.wide.s32 	%rd444, %r2772, 4;
	add.s64 	%rd445, %rd443, %rd444;
	ld.global.u32 	%r1361, [%rd445+4];
	setp.gt.s32 	%p1177, %r1360, %r1361;
	mov.pred 	%p1178, 0;
$L__BB16_695:
	add.s32 	%r1362, %r2779, %r2777;
	setp.lt.s32 	%p551, %r1362, %r711;
	selp.b32 	%r1363, 65536, 0, %p1178;
	selp.b32 	%r1364, %r1363, 0, %p551;
	add.s32 	%r1365, %r2771, %r2769;
	setp.lt.s32 	%p552, %r1365, %r711;
	selp.b32 	%r1366, 32768, 0, %p1176;
	selp.b32 	%r1367, %r1366, 0, %p552;
	or.b32  	%r1368, %r1367, %r1364;
	or.b32  	%r917, %r1368, %r892;
	mov.u32 	%r2776, %r2772;
	@%p1177 bra 	$L__BB16_697;
	add.s32 	%r918, %r2777, 1;
	shl.b32 	%r1369, %r2777, 2;
	mov.u32 	%r1370, _ZN6thrust24THRUST_300001_SM_1000_NS8cuda_cub4core6detail5shmemE;
	add.s32 	%r1371, %r1370, %r1369;
	ld.shared.u32 	%r2776, [%r1371+2052];
	mov.u32 	%r2777, %r918;
$L__BB16_697:
	@%p1178 bra 	$L__BB16_699;
	add.s32 	%r922, %r2779, 1;
	shl.b32 	%r1372, %r2779, 2;
	mov.u32 	%r1373, _ZN6thrust24THRUST_300001_SM_1000_NS8cuda_cub4core6detail5shmemE;
	add.s32 	%r1374, %r1373, %r1372;
	ld.shared.u32 	%r2718, [%r1374+2052];
	mov.u32 	%r2779, %r922;
$L__BB16_699:
	setp.ge.s32 	%p1179, %r2777, %r708;
	setp.lt.s32 	%p553, %r2777, %r708;
	setp.ge.s32 	%p554, %r2779, %r710;
	and.pred  	%p1180, %p554, %p553;
	or.pred  	%p555, %p1179, %p554;
	@%p555 bra 	$L__BB16_706;
	cvta.to.global.u64 	%rd446, %rd240;
	mul.wide.s32 	%rd447, %r2776, 4;
	add.s64 	%rd448, %rd446, %rd447;
	ld.global.u32 	%r926, [%rd448];
	cvta.to.global.u64 	%rd449, %rd241;
	mul.wide.s32 	%rd450, %r2718, 4;
	add.s64 	%rd451, %rd449, %rd450;
	ld.global.u32 	%r927, [%rd451];
	setp.eq.s32 	%p556, %r926, %r927;
	@%p556 bra 	$L__BB16_702;
	setp.gt.s32 	%p559, %r926, %r927;
	mov.pred 	%p1180, -1;
	mov.pred 	%p1179, 0;
	@%p559 bra 	$L__BB16_706;
	bra.uni 	$L__BB16_703;
$L__BB16_702:
	cvta.to.global.u64 	%rd452, %rd240;
	mul.wide.s32 	%rd453, %r2776, 4;
	add.s64 	%rd454, %rd452, %rd453;
	ld.global.u32 	%r1375, [%rd454+4];
	cvta.to.global.u64 	%rd455, %rd241;
	mul.wide.s32 	%rd456, %r2718, 4;
	add.s64 	%rd457, %rd455, %rd456;
	ld.global.u32 	%r1376, [%rd457+4];
	setp.gt.s32 	%p562, %r1375, %r1376;
	mov.pred 	%p1180, -1;
	mov.pred 	%p1179, 0;
	@%p562 bra 	$L__BB16_706;
$L__BB16_703:
	cvta.to.global.u64 	%rd458, %rd240;
	mul.wide.s32 	%rd459, %r2718, 4;
	add.s64 	%rd460, %rd458, %rd459;
	ld.global.u32 	%r928, [%rd460];
	cvta.to.global.u64 	%rd461, %rd241;
	mul.wide.s32 	%rd462, %r2776, 4;
	add.s64 	%rd463, %rd461, %rd462;
	ld.global.u32 	%r929, [%rd463];
	setp.eq.s32 	%p563, %r928, %r929;
	@%p563 bra 	$L__BB16_705;
	setp.gt.s32 	%p1179, %r928, %r929;
	mov.pred 	%p1180, 0;
	bra.uni 	$L__BB16_706;
$L__BB16_705:
	cvta.to.global.u64 	%rd464, %rd240;
	mul.wide.s32 	%rd465, %r2718, 4;
	add.s64 	%rd466, %rd464, %rd465;
	ld.global.u32 	%r1377, [%rd466+4];
	cvta.to.global.u64 	%rd467, %rd241;
	mul.wide.s32 	%rd468, %r2776, 4;
	add.s64 	%rd469, %rd467, %rd468;
	ld.global.u32 	%r1378, [%rd469+4];
	setp.gt.s32 	%p1179, %r1377, %r1378;
	mov.pred 	%p1180, 0;
$L__BB16_706:
	mov.u32 	%r2780, %r2776;
	mov.u32 	%r2781, %r2777;
	@%p1179 bra 	$L__BB16_708;
	add.s32 	%r2781, %r2777, 1;
	shl.b32 	%r1379, %r2777, 2;
	mov.u32 	%r1380, _ZN6thrust24THRUST_300001_SM_1000_NS8cuda_cub4core6detail5shmemE;
	add.s32 	%r1381, %r1380, %r1379;
	ld.shared.u32 	%r2780, [%r1381+2052];
$L__BB16_708:
	mov.u32 	%r2783, %r2779;
	@%p1180 bra 	$L__BB16_710;
	add.s32 	%r2783, %r2779, 1;
	shl.b32 	%r1382, %r2779, 2;
	mov.u32 	%r1383, _ZN6thrust24THRUST_300001_SM_1000_NS8cuda_cub4core6detail5shmemE;
	add.s32 	%r1384, %r1383, %r1382;
	ld.shared.u32 	%r2718, [%r1384+2052];
$L__BB16_710:
	setp.ge.s32 	%p566, %r2781, %r708;
	setp.lt.s32 	%p567, %r2781, %r708;
	setp.ge.s32 	%p568, %r2783, %r710;
	and.pred  	%p1181, %p568, %p567;
	or.pred  	%p569, %p566, %p568;
	@%p569 bra 	$L__BB16_715;
	cvta.to.global.u64 	%rd470, %rd240;
	mul.wide.s32 	%rd471, %r2780, 4;
	add.s64 	%rd472, %rd470, %rd471;
	ld.global.u32 	%r938, [%rd472];
	cvta.to.global.u64 	%rd473, %rd241;
	mul.wide.s32 	%rd474, %r2718, 4;
	add.s64 	%rd475, %rd473, %rd474;
	ld.global.u32 	%r939, [%rd475];
	setp.eq.s32 	%p570, %r938, %r939;
	@%p570 bra 	$L__BB16_713;
	setp.gt.s32 	%p572, %r938, %r939;
	mov.pred 	%p1181, -1;
	@%p572 bra 	$L__BB16_715;
	bra.uni 	$L__BB16_714;
$L__BB16_713:
	cvta.to.global.u64 	%rd476, %rd240;
	mul.wide.s32 	%rd477, %r2780, 4;
	add.s64 	%rd478, %rd476, %rd477;
	ld.global.u32 	%r1385, [%rd478+4];
	cvta.to.global.u64 	%rd479, %rd241;
	mul.wide.s32 	%rd480, %r2718, 4;
	add.s64 	%rd481, %rd479, %rd480;
	ld.global.u32 	%r1386, [%rd481+4];
	setp.gt.s32 	%p574, %r1385, %r1386;
	mov.pred 	%p1181, -1;
	@%p574 bra 	$L__BB16_715;
$L__BB16_714:
	mov.pred 	%p1181, 0;
$L__BB16_715:
	add.s32 	%r1387, %r2783, %r2781;
	setp.lt.s32 	%p576, %r1387, %r711;
	selp.b32 	%r1388, 262144, 0, %p1181;
	selp.b32 	%r1389, %r1388, 0, %p576;
	add.s32 	%r1390, %r2779, %r2777;
	setp.lt.s32 	%p577, %r1390, %r711;
	selp.b32 	%r1391, 131072, 0, %p1180;
	selp.b32 	%r1392, %r1391, 0, %p577;
	or.b32  	%r1393, %r1392, %r1389;
	or.b32  	%r940, %r1393, %r917;
	bar.sync 	0;
	popc.b32 	%r941, %r940;
	mov.u32 	%r1394, %ctaid.x;
	setp.ne.s32 	%p578, %r1394, 0;
	@%p578 bra 	$L__BB16_719;
	mov.u32 	%r1646, %tid.x;
	shr.u32 	%r942, %r1646, 5;
	// begin inline asm
	mov.u32 %r1595, %laneid;
	// end inline asm
	cvt.u64.u32 	%rd603, %r941;
	mov.b64 	{%r1597, %r1602}, %rd603;
	mov.b32 	%r1603, 1;
	mov.b32 	%r1644, 0;
	mov.b32 	%r1645, -1;
	// begin inline asm
	shfl.sync.up.b32 %r1596, %r1597, %r1603, %r1644, %r1645;
	// end inline asm
	// begin inline asm
	shfl.sync.up.b32 %r1601, %r1602, %r1603, %r1644, %r1645;
	// end inline asm
	mov.b64 	%rd604, {%r1596, %r1601};
	setp.lt.s32 	%p632, %r1595, 1;
	selp.b64 	%rd605, 0, %rd604, %p632;
	add.s64 	%rd606, %rd605, %rd603;
	mov.b64 	{%r1607, %r1612}, %rd606;
	mov.b32 	%r1613, 2;
	// begin inline asm
	shfl.sync.up.b32 %r1606, %r1607, %r1613, %r1644, %r1645;
	// end inline asm
	// begin inline asm
	shfl.sync.up.b32 %r1611, %r1612, %r1613, %r1644, %r1645;
	// end inline asm
	mov.b64 	%rd607, {%r1606, %r1611};
	setp.lt.s32 	%p633, %r1595, 2;
	selp.b64 	%rd608, 0, %rd607, %p633;
	add.s64 	%rd609, %rd608, %rd606;
	mov.b64 	{%r1617, %r1622}, %rd609;
	mov.b32 	%r1623, 4;
	// begin inline asm
	shfl.sync.up.b32 %r1616, %r1617, %r1623, %r1644, %r1645;
	// end inline asm
	// begin inline asm
	shfl.sync.up.b32 %r1621, %r1622, %r1623, %r1644, %r1645;
	// end inline asm
	mov.b64 	%rd610, {%r1616, %r1621};
	setp.lt.s32 	%p634, %r1595, 4;
	selp.b64 	%rd611, 0, %rd610, %p634;
	add.s64 	%rd612, %rd611, %rd609;
	mov.b64 	{%r1627, %r1632}, %rd612;
	mov.b32 	%r1633, 8;
	// begin inline asm
	shfl.sync.up.b32 %r1626, %r1627, %r1633, %r1644, %r1645;
	// end inline asm
	// begin inline asm
	shfl.sync.up.b32 %r1631, %r1632, %r1633, %r1644, %r1645;
	// end inline asm
	mov.b64 	%rd613, {%r1626, %r1631};
	setp.lt.s32 	%p635, %r1595, 8;
	selp.b64 	%rd614, 0, %rd613, %p635;
	add.s64 	%rd615, %rd614, %rd612;
	mov.b64 	{%r1637, %r1642}, %rd615;
	mov.b32 	%r1643, 16;
	// begin inline asm
	shfl.sync.up.b32 %r1636, %r1637, %r1643, %r1644, %r1645;
	// end inline asm
	// begin inline asm
	shfl.sync.up.b32 %r1641, %r1642, %r1643, %r1644, %r1645;
	// end inline asm
	mov.b64 	%rd616, {%r1636, %r1641};
	setp.lt.s32 	%p636, %r1595, 16;
	selp.b64 	%rd617, 0, %rd616, %p636;
	add.s64 	%rd197, %rd617, %rd615;
	setp.ne.s32 	%p637, %r1595, 31;
	@%p637 bra 	$L__BB16_718;
	shl.b32 	%r1647, %r942, 3;
	mov.u32 	%r1648, _ZN6thrust24THRUST_300001_SM_1000_NS8cuda_cub4core6detail5shmemE;
	add.s32 	%r1649, %r1648, %r1647;
	st.shared.u64 	[%r1649], %rd197;
$L__BB16_718:
	bar.sync 	0;
	ld.shared.v2.u64 	{%rd619, %rd620}, [_ZN6thrust24THRUST_300001_SM_1000_NS8cuda_cub4core6detail5shmemE];
	mov.u32 	%r1650, %tid.x;
	shr.u32 	%r1651, %r1650, 5;
	add.s64 	%rd621, %rd620, %rd619;
	setp.eq.s32 	%p638, %r1651, 2;
	selp.b64 	%rd622, %rd621, %rd619, %p638;
	ld.shared.v2.u64 	{%rd623, %rd624}, [_ZN6thrust24THRUST_300001_SM_1000_NS8cuda_cub4core6detail5shmemE+16];
	add.s64 	%rd625, %rd621, %rd623;
	setp.eq.s32 	%p639, %r1651, 3;
	selp.b64 	%rd626, %rd625, %rd622, %p639;
	add.s64 	%rd627, %rd625, %rd624;
	setp.eq.s32 	%p640, %r1651, 4;
	selp.b64 	%rd628, %rd627, %rd626, %p640;
	ld.shared.v2.u64 	{%rd629, %rd630}, [_ZN6thrust24THRUST_300001_SM_1000_NS8cuda_cub4core6detail5shmemE+32];
	add.s64 	%rd631, %rd627, %rd629;
	setp.eq.s32 	%p641, %r1651, 5;
	selp.b64 	%rd632, %rd631, %rd628, %p641;
	add.s64 	%rd633, %rd631, %rd630;
	setp.eq.s32 	%p642, %r1651, 6;
	selp.b64 	%rd634, %rd633, %rd632, %p642;
	ld.shared.v2.u64 	{%rd635, %rd636}, [_ZN6thrust24THRUST_300001_SM_1000_NS8cuda_cub4core6detail5shmemE+48];
	add.s64 	%rd637, %rd633, %rd635;
	setp.eq.s32 	%p643, %r1651, 7;
	selp.b64 	%rd638, %rd637, %rd634, %p643;
	add.s64 	%rd639, %rd637, %rd636;
	setp.eq.s32 	%p644, %r1651, 8;
	selp.b64 	%rd640, %rd639, %rd638, %p644;
	ld.shared.v2.u64 	{%rd641, %rd642}, [_ZN6thrust24THRUST_300001_SM_1000_NS8cuda_cub4core6detail5shmemE+64];
	add.s64 	%rd643, %rd639, %rd641;
	setp.eq.s32 	%p645, %r1651, 9;
	selp.b64 	%rd644, %rd643, %rd640, %p645;
	add.s64 	%rd645, %rd643, %rd642;
	setp.eq.s32 	%p646, %r1651, 10;
	selp.b64 	%rd646, %rd645, %rd644, %p646;
	ld.shared.v2.u64 	{%rd647, %rd648}, [_ZN6thrust24THRUST_300001_SM_1000_NS8cuda_cub4core6detail5shmemE+80];
	add.s64 	%rd649, %rd645, %rd647;
	setp.eq.s32 	%p647, %r1651, 11;
	selp.b64 	%rd650, %rd649, %rd646, %p647;
	add.s64 	%rd651, %rd649, %rd648;
	setp.eq.s32 	%p648, %r1651, 12;
	selp.b64 	%rd652, %rd651, %rd650, %p648;
	ld.shared.v2.u64 	{%rd653, %rd654}, [_ZN6thrust24THRUST_300001_SM_1000_NS8cuda_cub4core6detail5shmemE+96];
	add.s64 	%rd655, %rd651, %rd653;
	setp.eq.s32 	%p649, %r1651, 13;
	selp.b64 	%rd656, %rd655, %rd652, %p649;
	add.s64 	%rd657, %rd655, %rd654;
	setp.eq.s32 	%p650, %r1651, 14;
	selp.b64 	%rd658, %rd657, %rd656, %p650;
	ld.shared.v2.u64 	{%rd659, %rd660}, [_ZN6thrust24THRUST_300001_SM_1000_NS8cuda_cub4core6detail5shmemE+112];
	add.s64 	%rd661, %rd657, %rd659;
	setp.eq.s32 	%p651, %r1651, 15;
	selp.b64 	%rd662, %rd661, %rd658, %p651;
	add.s64 	%rd1120, %rd661, %rd660;
	setp.lt.u32 	%p652, %r1650, 32;
	selp.b64 	%rd663, 0, %rd662, %p652;
	setp.eq.s32 	%p653, %r1595, 0;
	cvt.u64.u32 	%rd664, %r941;
	sub.s64 	%rd665, %rd197, %rd664;
	selp.b64 	%rd666, 0, %rd665, %p653;
	add.s64 	%rd1117, %rd663, %rd666;
	mov.b64 	%rd1121, 0;
	bra.uni 	$L__BB16_749;
$L__BB16_719:
	// begin inline asm
	mov.u32 %r1395, %laneid;
	// end inline asm
	cvt.u64.u32 	%rd482, %r941;
	mov.b64 	{%r1397, %r1402}, %rd482;
	mov.b32 	%r1403, 1;
	mov.b32 	%r1444, 0;
	mov.b32 	%r1445, -1;
	// begin inline asm
	shfl.sync.up.b32 %r1396, %r1397, %r1403, %r1444, %r1445;
	// end inline asm
	// begin inline asm
	shfl.sync.up.b32 %r1401, %r1402, %r1403, %r1444, %r1445;
	// end inline asm
	mov.b64 	%rd483, {%r1396, %r1401};
	setp.lt.s32 	%p579, %r1395, 1;
	selp.b64 	%rd484, 0, %rd483, %p579;
	add.s64 	%rd485, %rd484, %rd482;
	mov.b64 	{%r1407, %r1412}, %rd485;
	mov.b32 	%r1413, 2;
	// begin inline asm
	shfl.sync.up.b32 %r1406, %r1407, %r1413, %r1444, %r1445;
	// end inline asm
	// begin inline asm
	shfl.sync.up.b32 %r1411, %r1412, %r1413, %r1444, %r1445;
	// end inline asm
	mov.b64 	%rd486, {%r1406, %r1411};
	setp.lt.s32 	%p580, %r1395, 2;
	selp.b64 	%rd487, 0, %rd486, %p580;
	add.s64 	%rd488, %rd487, %rd485;
	mov.b64 	{%r1417, %r1422}, %rd488;
	mov.b32 	%r1423, 4;
	// begin inline asm
	shfl.sync.up.b32 %r1416, %r1417, %r1423, %r1444, %r1445;
	// end inline asm
	// begin inline asm
	shfl.sync.up.b32 %r1421, %r1422, %r1423, %r1444, %r1445;
	// end inline asm
	mov.b64 	%rd489, {%r1416, %r1421};
	setp.lt.s32 	%p581, %r1395, 4;
	selp.b64 	%rd490, 0, %rd489, %p581;
	add.s64 	%rd491, %rd490, %rd488;
	mov.b64 	{%r1427, %r1432}, %rd491;
	mov.b32 	%r1433, 8;
	// begin inline asm
	shfl.sync.up.b32 %r1426, %r1427, %r1433, %r1444, %r1445;
	// end inline asm
	// begin inline asm
	shfl.sync.up.b32 %r1431, %r1432, %r1433, %r1444, %r1445;
	// end inline asm
	mov.b64 	%rd492, {%r1426, %r1431};
	setp.lt.s32 	%p582, %r1395, 8;
	selp.b64 	%rd493, 0, %rd492, %p582;
	add.s64 	%rd494, %rd493, %rd491;
	mov.b64 	{%r1437, %r1442}, %rd494;
	mov.b32 	%r1443, 16;
	// begin inline asm
	shfl.sync.up.b32 %r1436, %r1437, %r1443, %r1444, %r1445;
	// end inline asm
	// begin inline asm
	shfl.sync.up.b32 %r1441, %r1442, %r1443, %r1444, %r1445;
	// end inline asm
	mov.b64 	%rd495, {%r1436, %r1441};
	setp.lt.s32 	%p583, %r1395, 16;
	selp.b64 	%rd496, 0, %rd495, %p583;
	add.s64 	%rd200, %rd496, %rd494;
	setp.ne.s32 	%p584, %r1395, 31;
	@%p584 bra 	$L__BB16_721;
	mov.u32 	%r1446, %tid.x;
	shr.u32 	%r1447, %r1446, 2;
	and.b32  	%r1448, %r1447, 248;
	mov.u32 	%r1449, _ZN6thrust24THRUST_300001_SM_1000_NS8cuda_cub4core6detail5shmemE;
	add.s32 	%r1450, %r1449, %r1448;
	st.shared.u64 	[%r1450], %rd200;
$L__BB16_721:
	cvt.u64.u32 	%rd497, %r941;
	sub.s64 	%rd498, %rd200, %rd497;
	bar.sync 	0;
	ld.shared.v2.u64 	{%rd499, %rd500}, [_ZN6thrust24THRUST_300001_SM_1000_NS8cuda_cub4core6detail5shmemE];
	mov.u32 	%r1451, %tid.x;
	shr.u32 	%r1452, %r1451, 5;
	add.s64 	%rd501, %rd500, %rd499;
	setp.eq.s32 	%p585, %r1452, 2;
	selp.b64 	%rd502, %rd501, %rd499, %p585;
	ld.shared.v2.u64 	{%rd503, %rd504}, [_ZN6thrust24THRUST_300001_SM_1000_NS8cuda_cub4core6detail5shmemE+16];
	add.s64 	%rd505, %rd501, %rd503;
	setp.eq.s32 	%p586, %r1452, 3;
	selp.b64 	%rd506, %rd505, %rd502, %p586;
	add.s64 	%rd507, %rd505, %rd504;
	setp.eq.s32 	%p587, %r1452, 4;
	selp.b64 	%rd508, %rd507, %rd506, %p587;
	ld.shared.v2.u64 	{%rd509, %rd510}, [_ZN6thrust24THRUST_300001_SM_1000_NS8cuda_cub4core6detail5shmemE+32];
	add.s64 	%rd511, %rd507, %rd509;
	setp.eq.s32 	%p588, %r1452, 5;
	selp.b64 	%rd512, %rd511, %rd508, %p588;
	add.s64 	%rd513, %rd511, %rd510;
	setp.eq.s32 	%p589, %r1452, 6;
	selp.b64 	%rd514, %rd513, %rd512, %p589;
	ld.shared.v2.u64 	{%rd515, %rd516}, [_ZN6thrust24THRUST_300001_SM_1000_NS8cuda_cub4core6detail5shmemE+48];
	add.s64 	%rd517, %rd513, %rd515;
	setp.eq.s32 	%p590, %r1452, 7;
	selp.b64 	%rd518, %rd517, %rd514, %p590;
	add.s64 	%rd519, %rd517, %rd516;
	setp.eq.s32 	%p591, %r1452, 8;
	selp.b64 	%rd520, %rd519, %rd518, %p591;
	ld.shared.v2.u64 	{%rd521, %rd522}, [_ZN6thrust24THRUST_300001_SM_1000_NS8cuda_cub4core6detail5shmemE+64];
	add.s64 	%rd523, %rd519, %rd521;
	setp.eq.s32 	%p592, %r1452, 9;
	selp.b64 	%rd524, %rd523, %rd520, %p592;
	add.s64 	%rd525, %rd523, %rd522;
	setp.eq.s32 	%p593, %r1452, 10;
	selp.b64 	%rd526, %rd525, %rd524, %p593;
	ld.shared.v2.u64 	{%rd527, %rd528}, [_ZN6thrust24THRUST_300001_SM_1000_NS8cuda_cub4core6detail5shmemE+80];
	add.s64 	%rd529, %rd525, %rd527;
	setp.eq.s32 	%p594, %r1452, 11;
	selp.b64 	%rd530, %rd529, %rd526, %p594;
	add.s64 	%rd531, %rd529, %rd528;
	setp.eq.s32 	%p595, %r1452, 12;
	selp.b64 	%rd532, %rd531, %rd530, %p595;
	ld.shared.v2.u64 	{%rd533, %rd534}, [_ZN6thrust24THRUST_300001_SM_1000_NS8cuda_cub4core6detail5shmemE+96];
	add.s64 	%rd535, %rd531, %rd533;
	setp.eq.s32 	%p596, %r1452, 13;
	selp.b64 	%rd536, %rd535, %rd532, %p596;
	add.s64 	%rd537, %rd535, %rd534;
	setp.eq.s32 	%p597, %r1452, 14;
	selp.b64 	%rd538, %rd537, %rd536, %p597;
	ld.shared.v2.u64 	{%rd539, %rd540}, [_ZN6thrust24THRUST_300001_SM_1000_NS8cuda_cub4core6detail5shmemE+112];
	add.s64 	%rd541, %rd537, %rd539;
	setp.eq.s32 	%p598, %r1452, 15;
	selp.b64 	%rd542, %rd541, %rd538, %p598;
	add.s64 	%rd201, %rd541, %rd540;
	setp.gt.u32 	%p599, %r1451, 31;
	setp.lt.u32 	%p600, %r1451, 32;
	setp.eq.s32 	%p601, %r1395, 0;
	selp.b64 	%rd543, 0, %rd498, %p601;
	add.s64 	%rd1117, %rd542, %rd543;
	selp.b64 	%rd203, %rd498, %rd1117, %p600;
	@%p599 bra 	$L__BB16_746;
	setp.ne.s32 	%p602, %r1451, 0;
	mov.u32 	%r1454, %ctaid.x;
	mul.wide.u32 	%rd544, %r1454, 16;
	add.s64 	%rd204, %rd2, %rd544;
	@%p602 bra 	$L__BB16_724;
	st.shared.u64 	[_ZN6thrust24THRUST_300001_SM_1000_NS8cuda_cub4core6detail5shmemE+184], %rd201;
	add.s64 	%rd545, %rd204, 512;
	mov.b64 	%rd546, 100;
	// begin inline asm
	st.relaxed.gpu.v2.u64 [%rd545], {%rd546, %rd201};
	// end inline asm
$L__BB16_724:
	mov.u32 	%r1455, %nctaid.x;
	setp.gt.u32 	%p603, %r1455, 499;
	@%p603 bra 	$L__BB16_726;
	membar.cta;
	bra.uni 	$L__BB16_727;
$L__BB16_726:
	mov.b32 	%r1456, 450;
	// begin inline asm
	nanosleep.u32 %r1456;
	// end inline asm
$L__BB16_727:
	mov.u32 	%r1457, %tid.x;
	mul.wide.u32 	%rd551, %r1457, 16;
	xor.b64  	%rd552, %rd551, -16;
	add.s64 	%rd553, %rd204, %rd552;
	add.s64 	%rd550, %rd553, 512;
	// begin inline asm
	ld.relaxed.gpu.v2.u64 {%rd1115, %rd1112}, [%rd550];
	// end inline asm
	mov.u32 	%r1592, %nctaid.x;
$L__BB16_728:
	setp.eq.s64 	%p604, %rd1115, 99;
	mov.b32 	%r1458, -1;
	vote.sync.any.pred 	%p605, %p604, %r1458;
	not.pred 	%p606, %p605;
	@%p606 bra 	$L__BB16_733;
	setp.gt.u32 	%p631, %r1592, 499;
	@%p631 bra 	$L__BB16_731;
	membar.cta;
	bra.uni 	$L__BB16_732;
$L__BB16_731:
	mov.b32 	%r1593, 350;
	// begin inline asm
	nanosleep.u32 %r1593;
	// end inline asm
$L__BB16_732:
	// begin inline asm
	ld.relaxed.gpu.v2.u64 {%rd1115, %rd1112}, [%rd550];
	// end inline asm
	bra.uni 	$L__BB16_728;
$L__BB16_733:
	setp.eq.s64 	%p607, %rd1115, 101;
	mov.b32 	%r1510, -1;
	vote.sync.ballot.b32 	%r1511, %p607, %r1510;
	// begin inline asm
	mov.u32 %r1460, %lanemask_ge;
	// end inline asm
	and.b32  	%r1512, %r1511, %r1460;
	or.b32  	%r1513, %r1512, -2147483648;
	add.s32 	%r1514, %r1513, -1;
	not.b32 	%r1515, %r1513;
	and.b32  	%r1516, %r1515, %r1514;
	popc.b32 	%r1464, %r1516;
	mov.b64 	{%r1462, %r1467}, %rd1112;
	mov.b32 	%r1468, 1;
	// begin inline asm
	shfl.sync.down.b32 %r1461, %r1462, %r1468, %r1464, %r1510;
	// end inline asm
	// begin inline asm
	shfl.sync.down.b32 %r1466, %r1467, %r1468, %r1464, %r1510;
	// end inline asm
	mov.b64 	%rd554, {%r1461, %r1466};
	setp.lt.s32 	%p609, %r1395, %r1464;
	selp.b64 	%rd555, %rd554, 0, %p609;
	add.s64 	%rd556, %rd555, %rd1112;
	mov.b64 	{%r1472, %r1477}, %rd556;
	mov.b32 	%r1478, 2;
	// begin inline asm
	shfl.sync.down.b32 %r1471, %r1472, %r1478, %r1464, %r1510;
	// end inline asm
	// begin inline asm
	shfl.sync.down.b32 %r1476, %r1477, %r1478, %r1464, %r1510;
	// end inline asm
	mov.b64 	%rd557, {%r1471, %r1476};
	add.s32 	%r1517, %r1395, 2;
	setp.gt.s32 	%p610, %r1517, %r1464;
	selp.b64 	%rd558, 0, %rd557, %p610;
	add.s64 	%rd559, %rd558, %rd556;
	mov.b64 	{%r1482, %r1487}, %rd559;
	mov.b32 	%r1488, 4;
	// begin inline asm
	shfl.sync.down.b32 %r1481, %r1482, %r1488, %r1464, %r1510;
	// end inline asm
	// begin inline asm
	shfl.sync.down.b32 %r1486, %r1487, %r1488, %r1464, %r1510;
	// end inline asm
	mov.b64 	%rd560, {%r1481, %r1486};
	add.s32 	%r1518, %r1395, 4;
	setp.gt.s32 	%p611, %r1518, %r1464;
	selp.b64 	%rd561, 0, %rd560, %p611;
	add.s64 	%rd562, %rd561, %rd559;
	mov.b64 	{%r1492, %r1497}, %rd562;
	mov.b32 	%r1498, 8;
	// begin inline asm
	shfl.sync.down.b32 %r1491, %r1492, %r1498, %r1464, %r1510;
	// end inline asm
	// begin inline asm
	shfl.sync.down.b32 %r1496, %r1497, %r1498, %r1464, %r1510;
	// end inline asm
	mov.b64 	%rd563, {%r1491, %r1496};
	add.s32 	%r1519, %r1395, 8;
	setp.gt.s32 	%p612, %r1519, %r1464;
	selp.b64 	%rd564, 0, %rd563, %p612;
	add.s64 	%rd565, %rd564, %rd562;
	mov.b64 	{%r1502, %r1507}, %rd565;
	mov.b32 	%r1508, 16;
	// begin inline asm
	shfl.sync.down.b32 %r1501, %r1502, %r1508, %r1464, %r1510;
	// end inline asm
	// begin inline asm
	shfl.sync.down.b32 %r1506, %r1507, %r1508, %r1464, %r1510;
	// end inline asm
	mov.b64 	%rd566, {%r1501, %r1506};
	add.s32 	%r1520, %r1395, 16;
	setp.gt.s32 	%p613, %r1520, %r1464;
	selp.b64 	%rd567, 0, %rd566, %p613;
	add.s64 	%rd1113, %rd567, %rd565;
	mov.u32 	%r1521, %tid.x;
	not.b32 	%r1522, %r1521;
	mov.u32 	%r1523, %ctaid.x;
	add.s32 	%r2784, %r1523, %r1522;
	add.s64 	%rd214, %rd2, 512;
$L__BB16_734:
	setp.ne.s64 	%p614, %rd1115, 101;
	mov.b32 	%r1524, -1;
	vote.sync.all.pred 	%p615, %p614, %r1524;
	not.pred 	%p616, %p615;
	@%p616 bra 	$L__BB16_742;
	mul.wide.s32 	%rd575, %r2784, 16;
	add.s64 	%rd576, %rd214, %rd575;
	add.s64 	%rd574, %rd576, -512;
	// begin inline asm
	ld.relaxed.gpu.v2.u64 {%rd1115, %rd1116}, [%rd574];
	// end inline asm
$L__BB16_736:
	setp.eq.s64 	%p620, %rd1115, 99;
	mov.b32 	%r1528, -1;
	vote.sync.any.pred 	%p621, %p620, %r1528;
	not.pred 	%p622, %p621;
	@%p622 bra 	$L__BB16_741;
	mov.u32 	%r1590, %nctaid.x;
	setp.gt.u32 	%p630, %r1590, 499;
	@%p630 bra 	$L__BB16_739;
	membar.cta;
	bra.uni 	$L__BB16_740;
$L__BB16_739:
	mov.b32 	%r1591, 350;
	// begin inline asm
	nanosleep.u32 %r1591;
	// end inline asm
$L__BB16_740:
	mul.wide.s32 	%rd595, %r2784, 16;
	add.s64 	%rd596, %rd214, %rd595;
	add.s64 	%rd594, %rd596, -512;
	// begin inline asm
	ld.relaxed.gpu.v2.u64 {%rd1115, %rd1116}, [%rd594];
	// end inline asm
	bra.uni 	$L__BB16_736;
$L__BB16_741:
	setp.eq.s64 	%p623, %rd1115, 101;
	mov.b32 	%r1579, -1;
	vote.sync.ballot.b32 	%r1580, %p623, %r1579;
	and.b32  	%r1581, %r1580, %r1460;
	or.b32  	%r1582, %r1581, -2147483648;
	add.s32 	%r1583, %r1582, -1;
	not.b32 	%r1584, %r1582;
	and.b32  	%r1585, %r1584, %r1583;
	popc.b32 	%r1533, %r1585;
	mov.b64 	{%r1531, %r1536}, %rd1116;
	mov.b32 	%r1537, 1;
	// begin inline asm
	shfl.sync.down.b32 %r1530, %r1531, %r1537, %r1533, %r1579;
	// end inline asm
	// begin inline asm
	shfl.sync.down.b32 %r1535, %r1536, %r1537, %r1533, %r1579;
	// end inline asm
	mov.b64 	%rd577, {%r1530, %r1535};
	setp.lt.s32 	%p625, %r1395, %r1533;
	selp.b64 	%rd578, %rd577, 0, %p625;
	add.s64 	%rd579, %rd578, %rd1116;
	mov.b64 	{%r1541, %r1546}, %rd579;
	mov.b32 	%r1547, 2;
	// begin inline asm
	shfl.sync.down.b32 %r1540, %r1541, %r1547, %r1533, %r1579;
	// end inline asm
	// begin inline asm
	shfl.sync.down.b32 %r1545, %r1546, %r1547, %r1533, %r1579;
	// end inline asm
	mov.b64 	%rd580, {%r1540, %r1545};
	add.s32 	%r1586, %r1395, 2;
	setp.gt.s32 	%p626, %r1586, %r1533;
	selp.b64 	%rd581, 0, %rd580, %p626;
	add.s64 	%rd582, %rd579, %rd581;
	mov.b64 	{%r1551, %r1556}, %rd582;
	mov.b32 	%r1557, 4;
	// begin inline asm
	shfl.sync.down.b32 %r1550, %r1551, %r1557, %r1533, %r1579;
	// end inline asm
	// begin inline asm
	shfl.sync.down.b32 %r1555, %r1556, %r1557, %r1533, %r1579;
	// end inline asm
	mov.b64 	%rd583, {%r1550, %r1555};
	add.s32 	%r1587, %r1395, 4;
	setp.gt.s32 	%p627, %r1587, %r1533;
	selp.b64 	%rd584, 0, %rd583, %p627;
	add.s64 	%rd585, %rd584, %rd582;
	mov.b64 	{%r1561, %r1566}, %rd585;
	mov.b32 	%r1567, 8;
	// begin inline asm
	shfl.sync.down.b32 %r1560, %r1561, %r1567, %r1533, %r1579;
	// end inline asm
	// begin inline asm
	shfl.sync.down.b32 %r1565, %r1566, %r1567, %r1533, %r1579;
	// end inline asm
	mov.b64 	%rd586, {%r1560, %r1565};
	add.s32 	%r1588, %r1395, 8;
	setp.gt.s32 	%p628, %r1588, %r1533;
	selp.b64 	%rd587, 0, %rd586, %p628;
	add.s64 	%rd588, %rd587, %rd585;
	mov.b64 	{%r1571, %r1576}, %rd588;
	mov.b32 	%r1577, 16;
	// begin inline asm
	shfl.sync.down.b32 %r1570, %r1571, %r1577, %r1533, %r1579;
	// end inline asm
	// begin inline asm
	shfl.sync.down.b32 %r1575, %r1576, %r1577, %r1533, %r1579;
	// end inline asm
	mov.b64 	%rd589, {%r1570, %r1575};
	add.s32 	%r1589, %r1395, 16;
	setp.gt.s32 	%p629, %r1589, %r1533;
	selp.b64 	%rd590, 0, %rd589, %p629;
	add.s64 	%rd591, %rd588, %rd1113;
	add.s64 	%rd1113, %rd591, %rd590;
	add.s32 	%r2784, %r2784, -32;
	bra.uni 	$L__BB16_734;
$L__BB16_742:
	mov.u32 	%r1526, %tid.x;
	setp.ne.s32 	%p617, %r1526, 0;
	@%p617 bra 	$L__BB16_744;
	add.s64 	%rd570, %rd1113, %rd201;
	add.s64 	%rd568, %rd204, 512;
	mov.b64 	%rd569, 101;
	// begin inline asm
	st.relaxed.gpu.v2.u64 [%rd568], {%rd569, %rd570};
	// end inline asm
	st.shared.u64 	[_ZN6thrust24THRUST_300001_SM_1000_NS8cuda_cub4core6detail5shmemE+168], %rd1113;
	st.shared.u64 	[_ZN6thrust24THRUST_300001_SM_1000_NS8cuda_cub4core6detail5shmemE+176], %rd570;
$L__BB16_744:
	setp.ne.s32 	%p618, %r1395, 0;
	mov.u64 	%rd1117, %rd203;
	@%p618 bra 	$L__BB16_746;
	st.shared.u64 	[_ZN6thrust24THRUST_300001_SM_1000_NS8cuda_cub4core6detail5shmemE+144], %rd1113;
	mov.u64 	%rd1117, %rd1113;
$L__BB16_746:
	mov.u32 	%r1527, %tid.x;
	setp.eq.s32 	%p619, %r1527, 0;
	bar.sync 	0;
	@%p619 bra 	$L__BB16_748;
	ld.shared.u64 	%rd571, [_ZN6thrust24THRUST_300001_SM_1000_NS8cuda_cub4core6detail5shmemE+144];
	add.s64 	%rd1117, %rd571, %rd1117;
$L__BB16_748:
	ld.shared.u64 	%rd1120, [_ZN6thrust24THRUST_300001_SM_1000_NS8cuda_cub4core6detail5shmemE+184];
	ld.shared.u64 	%rd1121, [_ZN6thrust24THRUST_300001_SM_1000_NS8cuda_cub4core6detail5shmemE+168];
$L__BB16_749:
	bar.sync 	0;
	cvt.u32.u64 	%r1652, %rd1121;
	cvt.u32.u64 	%r1653, %rd1117;
	sub.s32 	%r2786, %r1653, %r1652;
	not.pred 	%p654, %p122;
	@%p654 bra 	$L__BB16_751;
	add.s32 	%r950, %r2786, 1;
	shl.b32 	%r1654, %r2786, 2;
	mov.u32 	%r1655, _ZN6thrust24THRUST_300001_SM_1000_NS8cuda_cub4core6detail5shmemE;
	add.s32 	%r1656, %r1655, %r1654;
	st.shared.u32 	[%r1656+2048], %r715;
	mov.u32 	%r2786, %r950;
$L__BB16_751:
	not.pred 	%p655, %p129;
	@%p655 bra 	$L__BB16_753;
	add.s32 	%r952, %r2786, 1;
	shl.b32 	%r1657, %r2786, 2;
	mov.u32 	%r1658, _ZN6thrust24THRUST_300001_SM_1000_NS8cuda_cub4core6detail5shmemE;
	add.s32 	%r1659, %r1658, %r1657;
	st.shared.u32 	[%r1659+2048], %r2712;
	mov.u32 	%r2786, %r952;
$L__BB16_753:
	not.pred 	%p656, %p136;
	@%p656 bra 	$L__BB16_755;
	add.s32 	%r954, %r2786, 1;
	shl.b32 	%r1660, %r2786, 2;
	mov.u32 	%r1661, _ZN6thrust24THRUST_300001_SM_1000_NS8cuda_cub4core6detail5shmemE;
	add.s32 	%r1662, %r1661, %r1660;
	st.shared.u32 	[%r1662+2048], %r2716;
	mov.u32 	%r2786, %r954;
$L__BB16_755:
	not.pred 	%p657, %p143;
	@%p657 bra 	$L__BB16_757;
	add.s32 	%r956, %r2786, 1;
	shl.b32 	%r1663, %r2786, 2;
	mov.u32 	%r1664, _ZN6thrust24THRUST_300001_SM_1000_NS8cuda_cub4core6detail5shmemE;
	add.s32 	%r1665, %r1664, %r1663;
	st.shared.u32 	[%r1665+2048], %r2720;
	mov.u32 	%r2786, %r956;
$L__BB16_757:
	not.pred 	%p658, %p150;
	@%p658 bra 	$L__BB16_759;
	add.s32 	%r958, %r2786, 1;
	shl.b32 	%r1666, %r2786, 2;
	mov.u32 	%r1667, _ZN6thrust24THRUST_300001_SM_1000_NS8cuda_cub4core6detail5shmemE;
	add.s32 	%r1668, %r1667, %r1666;
	st.shared.u32 	[%r1668+2048], %r2724;
	mov.u32 	%r2786, %r958;
$L__BB16_759:
	and.b32  	%r1669, %r792, 32;
	setp.eq.s32 	%p659, %r1669, 0;
	@%p659 bra 	$L__BB16_761;
	add.s32 	%r960, %r2786, 1;
	shl.b32 	%r1670, %r2786, 2;
	mov.u32 	%r1671, _ZN6thrust24THRUST_300001_SM_1000_NS8cuda_cub4core6detail5shmemE;
	add.s32 	%r1672, %r1671, %r1670;
	st.shared.u32 	[%r1672+2048], %r2728;
	mov.u32 	%r2786, %r960;
$L__BB16_761:
	and.b32  	%r1673, %r792, 64;
	setp.eq.s32 	%p660, %r1673, 0;
	@%p660 bra 	$L__BB16_763;
	add.s32 	%r962, %r2786, 1;
	shl.b32 	%r1674, %r2786, 2;
	mov.u32 	%r1675, _ZN6thrust24THRUST_300001_SM_1000_NS8cuda_cub4core6detail5shmemE;
	add.s32 	%r1676, %r1675, %r1674;
	st.shared.u32 	[%r1676+2048], %r2732;
	mov.u32 	%r2786, %r962;
$L__BB16_763:
	and.b32  	%r1677, %r817, 128;
	setp.eq.s32 	%p661, %r1677, 0;
	@%p661 bra 	$L__BB16_765;
	add.s32 	%r964, %r2786, 1;
	shl.b32 	%r1678, %r2786, 2;
	mov.u32 	%r1679, _ZN6thrust24THRUST_300001_SM_1000_NS8cuda_cub4core6detail5shmemE;
	add.s32 	%r1680, %r1679, %r1678;
	st.shared.u32 	[%r1680+2048], %r2736;
	mov.u32 	%r2786, %r964;
$L__BB16_765:
	and.b32  	%r1681, %r817, 256;
	setp.eq.s32 	%p662, %r1681, 0;
	@%p662 bra 	$L__BB16_767;
	add.s32 	%r966, %r2786, 1;
	shl.b32 	%r1682, %r2786, 2;
	mov.u32 	%r1683, _ZN6thrust24THRUST_300001_SM_1000_NS8cuda_cub4core6detail5shmemE;
	add.s32 	%r1684, %r1683, %r1682;
	st.shared.u32 	[%r1684+2048], %r2740;
	mov.u32 	%r2786, %r966;
$L__BB16_767:
	and.b32  	%r1685, %r842, 512;
	setp.eq.s32 	%p663, %r1685, 0;
	@%p663 bra 	$L__BB16_769;
	add.s32 	%r968, %r2786, 1;
	shl.b32 	%r1686, %r2786, 2;
	mov.u32 	%r1687, _ZN6thrust24THRUST_300001_SM_1000_NS8cuda_cub4core6detail5shmemE;
	add.s32 	%r1688, %r1687, %r1686;
	st.shared.u32 	[%r1688+2048], %r2744;
	mov.u32 	%r2786, %r968;
$L__BB16_769:
	and.b32  	%r1689, %r842, 1024;
	setp.eq.s32 	%p664, %r1689, 0;
	@%p664 bra 	$L__BB16_771;
	add.s32 	%r970, %r2786, 1;
	shl.b32 	%r1690, %r2786, 2;
	mov.u32 	%r1691, _ZN6thrust24THRUST_300001_SM_1000_NS8cuda_cub4core6detail5shmemE;
	add.s32 	%r1692, %r1691, %r1690;
	st.shared.u32 	[%r1692+2048], %r2748;
	mov.u32 	%r2786, %r970;
$L__BB16_771:
	and.b32  	%r1693, %r867, 2048;
	setp.eq.s32 	%p665, %r1693, 0;
	@%p665 bra 	$L__BB16_773;
	add.s32 	%r972, %r2786, 1;
	shl.b32 	%r1694, %r2786, 2;
	mov.u32 	%r1695, _ZN6thrust24THRUST_300001_SM_1000_NS8cuda_cub4core6detail5shmemE;
	add.s32 	%r1696, %r1695, %r1694;
	st.shared.u32 	[%r1696+2048], %r2752;
	mov.u32 	%r2786, %r972;
$L__BB16_773:
	and.b32  	%r1697, %r867, 4096;
	setp.eq.s32 	%p666, %r1697, 0;
	@%p666 bra 	$L__BB16_775;
	add.s32 	%r974, %r2786, 1;
	shl.b32 	%r1698, %r2786, 2;
	mov.u32 	%r1699, _ZN6thrust24THRUST_300001_SM_1000_NS8cuda_cub4core6detail5shmemE;
	add.s32 	%r1700, %r1699, %r1698;
	st.shared.u32 	[%r1700+2048], %r2756;
	mov.u32 	%r2786, %r974;
$L__BB16_775:
	and.b32  	%r1701, %r892, 8192;
	setp.eq.s32 	%p667, %r1701, 0;
	@%p667 bra 	$L__BB16_777;
	add.s32 	%r976, %r2786, 1;
	shl.b32 	%r1702, %r2786, 2;
	mov.u32 	%r1703, _ZN6thrust24THRUST_300001_SM_1000_NS8cuda_cub4core6detail5shmemE;
	add.s32 	%r1704, %r1703, %r1702;
	st.shared.u32 	[%r1704+2048], %r2760;
	mov.u32 	%r2786, %r976;
$L__BB16_777:
	and.b32  	%r1705, %r892, 16384;
	setp.eq.s32 	%p668, %r1705, 0;
	@%p668 bra 	$L__BB16_779;
	add.s32 	%r978, %r2786, 1;
	shl.b32 	%r1706, %r2786, 2;
	mov.u32 	%r1707, _ZN6thrust24THRUST_300001_SM_1000_NS8cuda_cub4core6detail5shmemE;
	add.s32 	%r1708, %r1707, %r1706;
	st.shared.u32 	[%r1708+2048], %r2764;
	mov.u32 	%r2786, %r978;
$L__BB16_779:
	and.b32  	%r1709, %r917, 32768;
	setp.eq.s32 	%p669, %r1709, 0;
	@%p669 bra 	$L__BB16_781;
	add.s32 	%r980, %r2786, 1;
	shl.b32 	%r1710, %r2786, 2;
	mov.u32 	%r1711, _ZN6thrust24THRUST_300001_SM_1000_NS8cuda_cub4core6detail5shmemE;
	add.s32 	%r1712, %r1711, %r1710;
	st.shared.u32 	[%r1712+2048], %r2768;
	mov.u32 	%r2786, %r980;
$L__BB16_781:
	and.b32  	%r1713, %r917, 65536;
	setp.eq.s32 	%p670, %r1713, 0;
	@%p670 bra 	$L__BB16_783;
	add.s32 	%r982, %r2786, 1;
	shl.b32 	%r1714, %r2786, 2;
	mov.u32 	%r1715, _ZN6thrust24THRUST_300001_SM_1000_NS8cuda_cub4core6detail5shmemE;
	add.s32 	%r1716, %r1715, %r1714;
	st.shared.u32 	[%r1716+2048], %r2772;
	mov.u32 	%r2786, %r982;
$L__BB16_783:
	and.b32  	%r1717, %r940, 131072;
	setp.eq.s32 	%p671, %r1717, 0;
	@%p671 bra 	$L__BB16_785;
	add.s32 	%r984, %r2786, 1;
	shl.b32 	%r1718, %r2786, 2;
	mov.u32 	%r1719, _ZN6thrust24THRUST_300001_SM_1000_NS8cuda_cub4core6detail5shmemE;
	add.s32 	%r1720, %r1719, %r1718;
	st.shared.u32 	[%r1720+2048], %r2776;
	mov.u32 	%r2786, %r984;
$L__BB16_785:
	and.b32  	%r1721, %r940, 262144;
	setp.eq.s32 	%p672, %r1721, 0;
	@%p672 bra 	$L__BB16_787;
	shl.b32 	%r1722, %r2786, 2;
	mov.u32 	%r1723, _ZN6thrust24THRUST_300001_SM_1000_NS8cuda_cub4core6detail5shmemE;
	add.s32 	%r1724, %r1723, %r1722;
	st.shared.u32 	[%r1724+2048], %r2780;
$L__BB16_787:
	bar.sync 	0;
	cvt.u32.u64 	%r986, %rd1120;
	mov.u32 	%r987, %tid.x;
	setp.ge.s32 	%p673, %r987, %r986;
	@%p673 bra 	$L__BB16_794;
	not.b32 	%r1725, %r987;
	add.s32 	%r988, %r1725, %r986;
	and.b32  	%r1726, %r988, 1536;
	setp.eq.s32 	%p674, %r1726, 1536;
	mov.u32 	%r2807, %r987;
	@%p674 bra 	$L__BB16_791;
	shr.u32 	%r1727, %r988, 9;
	add.s32 	%r1728, %r1727, 1;
	and.b32  	%r1729, %r1728, 3;
	shl.b32 	%r1730, %r987, 2;
	mov.u32 	%r1731, _ZN6thrust24THRUST_300001_SM_1000_NS8cuda_cub4core6detail5shmemE;
	add.s32 	%r1732, %r1730, %r1731;
	add.s32 	%r2804, %r1732, 2048;
	cvt.u64.u32 	%rd667, %r987;
	add.s64 	%rd668, %rd1121, %rd667;
	shl.b64 	%rd669, %rd668, 2;
	add.s64 	%rd1122, %rd5, %rd669;
	neg.s32 	%r2803, %r1729;
	shl.b32 	%r1733, %r1728, 9;
	and.b32  	%r1734, %r1733, 1536;
	add.s32 	%r2807, %r987, %r1734;
$L__BB16_790:
	.pragma "nounroll";
	ld.shared.u32 	%r1735, [%r2804];
	st.global.u32 	[%rd1122], %r1735;
	add.s32 	%r2804, %r2804, 2048;
	add.s64 	%rd1122, %rd1122, 2048;
	add.s32 	%r2803, %r2803, 1;
	setp.ne.s32 	%p675, %r2803, 0;
	@%p675 bra 	$L__BB16_790;
$L__BB16_791:
	setp.lt.u32 	%p676, %r988, 1536;
	@%p676 bra 	$L__BB16_794;
	cvt.u64.u32 	%rd670, %r2807;
	add.s64 	%rd671, %rd1121, %rd670;
	shl.b64 	%rd672, %rd671, 2;
	add.s64 	%rd673, %rd672, %rd5;
	add.s64 	%rd1123, %rd673, 4096;
	shl.b32 	%r1736, %r2807, 2;
	mov.u32 	%r1737, _ZN6thrust24THRUST_300001_SM_1000_NS8cuda_cub4core6detail5shmemE;
	add.s32 	%r1738, %r1736, %r1737;
	add.s32 	%r2806, %r1738, 8192;
$L__BB16_793:
	ld.shared.u32 	%r1739, [%r2806+-6144];
	st.global.u32 	[%rd1123+-4096], %r1739;
	ld.shared.u32 	%r1740, [%r2806+-4096];
	st.global.u32 	[%rd1123+-2048], %r1740;
	ld.shared.u32 	%r1741, [%r2806+-2048];
	st.global.u32 	[%rd1123], %r1741;
	ld.shared.u32 	%r1742, [%r2806];
	st.global.u32 	[%rd1123+2048], %r1742;
	add.s32 	%r2807, %r2807, 2048;
	add.s64 	%rd1123, %rd1123, 8192;
	add.s32 	%r2806, %r2806, 8192;
	setp.lt.s32 	%p677, %r2807, %r986;
	@%p677 bra 	$L__BB16_793;
$L__BB16_794:
	setp.ne.s32 	%p678, %r987, 0;
	@%p678 bra 	$L__BB16_796;
	ld.param.u64 	%rd1097, [_ZN6thrust24THRUST_300001_SM_1000_NS8cuda_cub4core6detail13_kernel_agentINS1_16__set_operations10SetOpAgentINS0_10device_ptrIiEES8_PiS9_S8_S9_l9TupleLessNS5_21serial_set_differenceEN4cuda3std3__417integral_constantIbLb0EEEEEJS8_S8_S9_S9_llS8_S9_SA_SB_PNSE_4pairIllEEPmN3cub18CUB_300001_SM_100013ScanTileStateIlLb1EEEEEEvDpT0__param_11];
	add.s64 	%rd674, %rd1121, %rd1120;
	cvta.to.global.u64 	%rd675, %rd1097;
	st.global.u64 	[%rd675], %rd674;
$L__BB16_796:
	ret;

}
	// .globl	_ZN3cub18CUB_300001_SM_10006detail11EmptyKernelIvEEvv
.visible .entry _ZN3cub18CUB_300001_SM_10006detail11EmptyKernelIvEEvv()
{


	ret;

}
	// .globl	_ZN3cub18CUB_300001_SM_10006detail4scan20DeviceScanInitKernelINS0_13ScanTileStateIiLb1EEEEEvT_i
.visible .entry _ZN3cub18CUB_300001_SM_10006detail4scan20DeviceScanInitKernelINS0_13ScanTileStateIiLb1EEEEEvT_i(
	.param .align 8 .b8 _ZN3cub18CUB_300001_SM_10006detail4scan20DeviceScanInitKernelINS0_13ScanTileStateIiLb1EEEEEvT_i_param_0[8],
	.param .u32 _ZN3cub18CUB_300001_SM_10006detail4scan20DeviceScanInitKernelINS0_13ScanTileStateIiLb1EEEEEvT_i_param_1
)
{
	.reg .pred 	%p<5>;
	.reg .b32 	%r<10>;
	.reg .b64 	%rd<7>;

	ld.param.u64 	%rd2, [_ZN3cub18CUB_300001_SM_10006detail4scan20DeviceScanInitKernelINS0_13ScanTileStateIiLb1EEEEEvT_i_param_0];
	ld.param.u32 	%r4, [_ZN3cub18CUB_300001_SM_10006detail4scan20DeviceScanInitKernelINS0_13ScanTileStateIiLb1EEEEEvT_i_param_1];
	cvta.to.global.u64 	%rd1, %rd2;
	mov.u32 	%r1, %ctaid.x;
	mov.u32 	%r5, %ntid.x;
	mov.u32 	%r2, %tid.x;
	mad.lo.s32 	%r3, %r1, %r5, %r2;
	setp.ge.s32 	%p1, %r3, %r4;
	@%p1 bra 	$L__BB18_2;
	mul.wide.s32 	%rd3, %r3, 8;
	add.s64 	%rd4, %rd1, %rd3;
	mov.b32 	%r6, 0;
	mov.b32 	%r7, 99;
	st.global.v2.u32 	[%rd4+256], {%r7, %r6};
$L__BB18_2:
	setp.ne.s32 	%p2, %r1, 0;
	setp.gt.u32 	%p3, %r2, 31;
	or.pred  	%p4, %p2, %p3;
	@%p4 bra 	$L__BB18_4;
	mul.wide.u32 	%rd5, %r2, 8;
	add.s64 	%rd6, %rd1, %rd5;
	mov.b32 	%r9, 0;
	st.global.v2.u32 	[%rd6], {%r9, %r9};
$L__BB18_4:
	ret;

}
	// .globl	_ZN3cub18CUB_300001_SM_10006detail4scan16DeviceScanKernelINS2_10policy_hubIiiijN4cuda3std3__44plusIvEEE10Policy1000EN6thrust24THRUST_300001_SM_1000_NS10device_ptrIiEESF_NS0_13ScanTileStateIiLb1EEES9_NS1_10InputValueIiPiEEjiLb0EiEEvT0_T1_T2_iT3_T4_T5_
.visible .entry _ZN3cub18CUB_300001_SM_10006detail4scan16DeviceScanKernelINS2_10policy_hubIiiijN4cuda3std3__44plusIvEEE10Policy1000EN6thrust24THRUST_300001_SM_1000_NS10device_ptrIiEESF_NS0_13ScanTileStateIiLb1EEES9_NS1_10InputValueIiPiEEjiLb0EiEEvT0_T1_T2_iT3_T4_T5_(
	.param .align 8 .b8 _ZN3cub18CUB_300001_SM_10006detail4scan16DeviceScanKernelINS2_10policy_hubIiiijN4cuda3std3__44plusIvEEE10Policy1000EN6thrust24THRUST_300001_SM_1000_NS10device_ptrIiEESF_NS0_13ScanTileStateIiLb1EEES9_NS1_10InputValueIiPiEEjiLb0EiEEvT0_T1_T2_iT3_T4_T5__param_0[8],
	.param .align 8 .b8 _ZN3cub18CUB_300001_SM_10006detail4scan16DeviceScanKernelINS2_10policy_hubIiiijN4cuda3std3__44plusIvEEE10Policy1000EN6thrust24THRUST_300001_SM_1000_NS10device_ptrIiEESF_NS0_13ScanTileStateIiLb1EEES9_NS1_10InputValueIiPiEEjiLb0EiEEvT0_T1_T2_iT3_T4_T5__param_1[8],
	.param .align 8 .b8 _ZN3cub18CUB_300001_SM_10006detail4scan16DeviceScanKernelINS2_10policy_hubIiiijN4cuda3std3__44plusIvEEE10Policy1000EN6thrust24THRUST_300001_SM_1000_NS10device_ptrIiEESF_NS0_13ScanTileStateIiLb1EEES9_NS1_10InputValueIiPiEEjiLb0EiEEvT0_T1_T2_iT3_T4_T5__param_2[8],
	.param .u32 _ZN3cub18CUB_300001_SM_10006detail4scan16DeviceScanKernelINS2_10policy_hubIiiijN4cuda3std3__44plusIvEEE10Policy1000EN6thrust24THRUST_300001_SM_1000_NS10device_ptrIiEESF_NS0_13ScanTileStateIiLb1EEES9_NS1_10InputValueIiPiEEjiLb0EiEEvT0_T1_T2_iT3_T4_T5__param_3,
	.param .align 1 .b8 _ZN3cub18CUB_300001_SM_10006detail4scan16DeviceScanKernelINS2_10policy_hubIiiijN4cuda3std3__44plusIvEEE10Policy1000EN6thrust24THRUST_300001_SM_1000_NS10device_ptrIiEESF_NS0_13ScanTileStateIiLb1EEES9_NS1_10InputValueIiPiEEjiLb0EiEEvT0_T1_T2_iT3_T4_T5__param_4[1],
	.param .align 8 .b8 _ZN3cub18CUB_300001_SM_10006detail4scan16DeviceScanKernelINS2_10policy_hubIiiijN4cuda3std3__44plusIvEEE10Policy1000EN6thrust24THRUST_300001_SM_1000_NS10device_ptrIiEESF_NS0_13ScanTileStateIiLb1EEES9_NS1_10InputValueIiPiEEjiLb0EiEEvT0_T1_T2_iT3_T4_T5__param_5[16],
	.param .u32 _ZN3cub18CUB_300001_SM_10006detail4scan16DeviceScanKernelINS2_10policy_hubIiiijN4cuda3std3__44plusIvEEE10Policy1000EN6thrust24THRUST_300001_SM_1000_NS10device_ptrIiEESF_NS0_13ScanTileStateIiLb1EEES9_NS1_10InputValueIiPiEEjiLb0EiEEvT0_T1_T2_iT3_T4_T5__param_6
)
.maxntid 384
{
	.reg .pred 	%p<160>;
	.reg .b16 	%rs<3>;
	.reg .b32 	%r<1050>;
	.reg .b64 	%rd<58>;
	// demoted variable
	.shared .align 16 .b8 _ZZN3cub18CUB_300001_SM_10006detail4scan16DeviceScanKernelINS2_10policy_hubIiiijN4cuda3std3__44plusIvEEE10Policy1000EN6thrust24THRUST_300001_SM_1000_NS10device_ptrIiEESF_NS0_13ScanTileStateIiLb1EEES9_NS1_10InputValueIiPiEEjiLb0EiEEvT0_T1_T2_iT3_T4_T5_E12temp_storage[33808];
	ld.param.u32 	%r239, [_ZN3cub18CUB_300001_SM_10006detail4scan16DeviceScanKernelINS2_10policy_hubIiiijN4cuda3std3__44plusIvEEE10Policy1000EN6thrust24THRUST_300001_SM_1000_NS10device_ptrIiEESF_NS0_13ScanTileStateIiLb1EEES9_NS1_10InputValueIiPiEEjiLb0EiEEvT0_T1_T2_iT3_T4_T5__param_5];
	bfe.u32 	%r240, %r239, 0, 8;
	cvt.u16.u32 	%rs1, %r240;
	and.b16  	%rs2, %rs1, 255;
	ld.param.u64 	%rd16, [_ZN3cub18CUB_300001_SM_10006detail4scan16DeviceScanKernelINS2_10policy_hubIiiijN4cuda3std3__44plusIvEEE10Policy1000EN6thrust24THRUST_300001_SM_1000_NS10device_ptrIiEESF_NS0_13ScanTileStateIiLb1EEES9_NS1_10InputValueIiPiEEjiLb0EiEEvT0_T1_T2_iT3_T4_T5__param_2];
	ld.param.u64 	%rd15, [_ZN3cub18CUB_300001_SM_10006detail4scan16DeviceScanKernelINS2_10policy_hubIiiijN4cuda3std3__44plusIvEEE10Policy1000EN6thrust24THRUST_300001_SM_1000_NS10device_ptrIiEESF_NS0_13ScanTileStateIiLb1EEES9_NS1_10InputValueIiPiEEjiLb0EiEEvT0_T1_T2_iT3_T4_T5__param_1];
	ld.param.u64 	%rd14, [_ZN3cub18CUB_300001_SM_10006detail4scan16DeviceScanKernelINS2_10policy_hubIiiijN4cuda3std3__44plusIvEEE10Policy1000EN6thrust24THRUST_300001_SM_1000_NS10device_ptrIiEESF_NS0_13ScanTileStateIiLb1EEES9_NS1_10InputValueIiPiEEjiLb0EiEEvT0_T1_T2_iT3_T4_T5__param_0];
	ld.param.u64 	%rd1, [_ZN3cub18CUB_300001_SM_10006detail4scan16DeviceScanKernelINS2_10policy_hubIiiijN4cuda3std3__44plusIvEEE10Policy1000EN6thrust24THRUST_300001_SM_1000_NS10device_ptrIiEESF_NS0_13ScanTileStateIiLb1EEES9_NS1_10InputValueIiPiEEjiLb0EiEEvT0_T1_T2_iT3_T4_T5__param_5+8];
	ld.param.u32 	%r238, [_ZN3cub18CUB_300001_SM_10006detail4scan16DeviceScanKernelINS2_10policy_hubIiiijN4cuda3std3__44plusIvEEE10Policy1000EN6thrust24THRUST_300001_SM_1000_NS10device_ptrIiEESF_NS0_13ScanTileStateIiLb1EEES9_NS1_10InputValueIiPiEEjiLb0EiEEvT0_T1_T2_iT3_T4_T5__param_6];
	setp.eq.s16 	%p1, %rs2, 0;
	@%p1 bra 	$L__BB19_2;
	cvta.to.global.u64 	%rd17, %rd1;
	ld.global.u32 	%r997, [%rd17];
	bra.uni 	$L__BB19_3;
$L__BB19_2:
	cvt.u32.u64 	%r997, %rd1;
$L__BB19_3:
	ld.param.u32 	%r995, [_ZN3cub18CUB_300001_SM_10006detail4scan16DeviceScanKernelINS2_10policy_hubIiiijN4cuda3std3__44plusIvEEE10Policy1000EN6thrust24THRUST_300001_SM_1000_NS10device_ptrIiEESF_NS0_13ScanTileStateIiLb1EEES9_NS1_10InputValueIiPiEEjiLb0EiEEvT0_T1_T2_iT3_T4_T5__param_3];
	cvta.to.global.u64 	%rd3, %rd14;
	cvta.to.global.u64 	%rd4, %rd15;
	mov.u32 	%r241, %ctaid.x;
	add.s32 	%r998, %r995, %r241;
	mul.lo.s32 	%r5, %r998, 8448;
	sub.s32 	%r6, %r238, %r5;
	setp.lt.u32 	%p2, %r6, 8449;
	@%p2 bra 	$L__BB19_29;
	cvt.u64.u32 	%rd40, %r5;
	mov.u32 	%r7, %tid.x;
	and.b32  	%r640, %r7, 31;
	and.b32  	%r641, %r7, 992;
	mul.lo.s32 	%r642, %r641, 22;
	or.b32  	%r643, %r642, %r640;
	cvt.u64.u32 	%rd41, %r643;
	add.s64 	%rd5, %rd41, %rd40;
	shl.b64 	%rd42, %rd5, 2;
	add.s64 	%rd43, %rd3, %rd42;
	ld.global.u32 	%r644, [%rd43];
	ld.global.u32 	%r645, [%rd43+128];
	ld.global.u32 	%r646, [%rd43+256];
	ld.global.u32 	%r647, [%rd43+384];
	ld.global.u32 	%r648, [%rd43+512];
	ld.global.u32 	%r649, [%rd43+640];
	ld.global.u32 	%r650, [%rd43+768];
	ld.global.u32 	%r651, [%rd43+896];
	ld.global.u32 	%r652, [%rd43+1024];
	ld.global.u32 	%r653, [%rd43+1152];
	ld.global.u32 	%r654, [%rd43+1280];
	ld.global.u32 	%r655, [%rd43+1408];
	ld.global.u32 	%r656, [%rd43+1536];
	ld.global.u32 	%r657, [%rd43+1664];
	ld.global.u32 	%r658, [%rd43+1792];
	ld.global.u32 	%r659, [%rd43+1920];
	ld.global.u32 	%r660, [%rd43+2048];
	ld.global.u32 	%r661, [%rd43+2176];
	ld.global.u32 	%r662, [%rd43+2304];
	ld.global.u32 	%r663, [%rd43+2432];
	ld.global.u32 	%r664, [%rd43+2560];
	ld.global.u32 	%r665, [%rd43+2688];
	// begin inline asm
	mov.u32 %r639, %laneid;
	// end inline asm
	shr.u32 	%r9, %r7, 5;
	mad.lo.s32 	%r666, %r9, 704, %r639;
	shl.b32 	%r667, %r666, 2;
	mov.u32 	%r668, _ZZN3cub18CUB_300001_SM_10006detail4scan16DeviceScanKernelINS2_10policy_hubIiiijN4cuda3std3__44plusIvEEE10Policy1000EN6thrust24THRUST_300001_SM_1000_NS10device_ptrIiEESF_NS0_13ScanTileStateIiLb1EEES9_NS1_10InputValueIiPiEEjiLb0EiEEvT0_T1_T2_iT3_T4_T5_E12temp_storage;
	add.s32 	%r10, %r668, %r667;
	st.shared.u32 	[%r10], %r644;
	st.shared.u32 	[%r10+128], %r645;
	st.shared.u32 	[%r10+256], %r646;
	st.shared.u32 	[%r10+384], %r647;
	st.shared.u32 	[%r10+512], %r648;
	st.shared.u32 	[%r10+640], %r649;
	st.shared.u32 	[%r10+768], %r650;
	st.shared.u32 	[%r10+896], %r651;
	st.shared.u32 	[%r10+1024], %r652;
	st.shared.u32 	[%r10+1152], %r653;
	st.shared.u32 	[%r10+1280], %r654;
	st.shared.u32 	[%r10+1408], %r655;
	st.shared.u32 	[%r10+1536], %r656;
	st.shared.u32 	[%r10+1664], %r657;
	st.shared.u32 	[%r10+1792], %r658;
	st.shared.u32 	[%r10+1920], %r659;
	st.shared.u32 	[%r10+2048], %r660;
	st.shared.u32 	[%r10+2176], %r661;
	st.shared.u32 	[%r10+2304], %r662;
	st.shared.u32 	[%r10+2432], %r663;
	st.shared.u32 	[%r10+2560], %r664;
	st.shared.u32 	[%r10+2688], %r665;
	bar.warp.sync 	-1;
	mad.lo.s32 	%r11, %r639, 84, %r10;
	ld.shared.v2.u32 	{%r12, %r13}, [%r11];
	ld.shared.v2.u32 	{%r14, %r15}, [%r11+8];
	ld.shared.v2.u32 	{%r16, %r17}, [%r11+16];
	ld.shared.v2.u32 	{%r18, %r19}, [%r11+24];
	ld.shared.v2.u32 	{%r20, %r21}, [%r11+32];
	ld.shared.v2.u32 	{%r22, %r23}, [%r11+40];
	ld.shared.v2.u32 	{%r24, %r25}, [%r11+48];
	ld.shared.v2.u32 	{%r26, %r27}, [%r11+56];
	ld.shared.v2.u32 	{%r28, %r29}, [%r11+64];
	ld.shared.v2.u32 	{%r30, %r31}, [%r11+72];
	ld.shared.v2.u32 	{%r32, %r33}, [%r11+80];
	bar.sync 	0;
	setp.ne.s32 	%p104, %r998, 0;
	@%p104 bra 	$L__BB19_9;
	add.s32 	%r890, %r13, %r12;
	add.s32 	%r891, %r14, %r890;
	add.s32 	%r892, %r15, %r891;
	add.s32 	%r893, %r16, %r892;
	add.s32 	%r894, %r17, %r893;
	add.s32 	%r895, %r18, %r894;
	add.s32 	%r896, %r19, %r895;
	add.s32 	%r897, %r20, %r896;
	add.s32 	%r898, %r21, %r897;
	add.s32 	%r899, %r22, %r898;
	add.s32 	%r900, %r23, %r899;
	add.s32 	%r901, %r24, %r900;
	add.s32 	%r902, %r25, %r901;
	add.s32 	%r903, %r26, %r902;
	add.s32 	%r904, %r27, %r903;
	add.s32 	%r905, %r28, %r904;
	add.s32 	%r906, %r29, %r905;
	add.s32 	%r907, %r30, %r906;
	add.s32 	%r908, %r31, %r907;
	add.s32 	%r909, %r32, %r908;
	add.s32 	%r864, %r33, %r909;
	mov.b32 	%r862, 1;
	mov.b32 	%r887, 0;
	mov.b32 	%r889, -1;
	// begin inline asm
	{  .reg .s32 r0;  .reg .pred p;  shfl.sync.up.b32 r0|p, %r864, %r862, %r887, %r889;  @p add.s32 r0, r0, %r864;  mov.s32 %r860, r0;}
	// end inline asm
	mov.b32 	%r868, 2;
	// begin inline asm
	{  .reg .s32 r0;  .reg .pred p;  shfl.sync.up.b32 r0|p, %r860, %r868, %r887, %r889;  @p add.s32 r0, r0, %r860;  mov.s32 %r866, r0;}
	// end inline asm
	mov.b32 	%r874, 4;
	// begin inline asm
	{  .reg .s32 r0;  .reg .pred p;  shfl.sync.up.b32 r0|p, %r866, %r874, %r887, %r889;  @p add.s32 r0, r0, %r866;  mov.s32 %r872, r0;}
	// end inline asm
	mov.b32 	%r880, 8;
	// begin inline asm
	{  .reg .s32 r0;  .reg .pred p;  shfl.sync.up.b32 r0|p, %r872, %r880, %r887, %r889;  @p add.s32 r0, r0, %r872;  mov.s32 %r878, r0;}
	// end inline asm
	mov.b32 	%r886, 16;
	// begin inline asm
	{  .reg .s32 r0;  .reg .pred p;  shfl.sync.up.b32 r0|p, %r878, %r886, %r887, %r889;  @p add.s32 r0, r0, %r878;  mov.s32 %r884, r0;}
	// end inline asm
	setp.ne.s32 	%p146, %r639, 31;
	@%p146 bra 	$L__BB19_7;
	shl.b32 	%r910, %r9, 2;
	add.s32 	%r912, %r668, %r910;
	st.shared.u32 	[%r912+16], %r884;
$L__BB19_7:
	bar.sync 	0;
	ld.shared.v4.u32 	{%r913, %r914, %r915, %r916}, [_ZZN3cub18CUB_300001_SM_10006detail4scan16DeviceScanKernelINS2_10policy_hubIiiijN4cuda3std3__44plusIvEEE10Policy1000EN6thrust24THRUST_300001_SM_1000_NS10device_ptrIiEESF_NS0_13ScanTileStateIiLb1EEES9_NS1_10InputValueIiPiEEjiLb0EiEEvT0_T1_T2_iT3_T4_T5_E12temp_storage+16];
	add.s32 	%r917, %r914, %r913;
	setp.eq.s32 	%p147, %r9, 2;
	selp.b32 	%r918, %r917, %r913, %p147;
	add.s32 	%r919, %r917, %r915;
	setp.eq.s32 	%p148, %r9, 3;
	selp.b32 	%r920, %r919, %r918, %p148;
	add.s32 	%r921, %r919, %r916;
	setp.eq.s32 	%p149, %r9, 4;
	selp.b32 	%r922, %r921, %r920, %p149;
	ld.shared.v4.u32 	{%r923, %r924, %r925, %r926}, [_ZZN3cub18CUB_300001_SM_10006detail4scan16DeviceScanKernelINS2_10policy_hubIiiijN4cuda3std3__44plusIvEEE10Policy1000EN6thrust24THRUST_300001_SM_1000_NS10device_ptrIiEESF_NS0_13ScanTileStateIiLb1EEES9_NS1_10InputValueIiPiEEjiLb0EiEEvT0_T1_T2_iT3_T4_T5_E12temp_storage+32];
	add.s32 	%r927, %r921, %r923;
	setp.eq.s32 	%p150, %r9, 5;
	selp.b32 	%r928, %r927, %r922, %p150;
	add.s32 	%r929, %r927, %r924;
	setp.eq.s32 	%p151, %r9, 6;
	selp.b32 	%r930, %r929, %r928, %p151;
	add.s32 	%r931, %r929, %r925;
	setp.eq.s32 	%p152, %r9, 7;
	selp.b32 	%r932, %r931, %r930, %p152;
	add.s32 	%r933, %r931, %r926;
	setp.eq.s32 	%p153, %r9, 8;
	selp.b32 	%r934, %r933, %r932, %p153;
	ld.shared.v4.u32 	{%r935, %r936, %r937, %r938}, [_ZZN3cub18CUB_300001_SM_10006detail4scan16DeviceScanKernelINS2_10policy_hubIiiijN4cuda3std3__44plusIvEEE10Policy1000EN6thrust24THRUST_300001_SM_1000_NS10device_ptrIiEESF_NS0_13ScanTileStateIiLb1EEES9_NS1_10InputValueIiPiEEjiLb0EiEEvT0_T1_T2_iT3_T4_T5_E12temp_storage+48];
	add.s32 	%r939, %r933, %r935;
	setp.eq.s32 	%p154, %r9, 9;
	selp.b32 	%r940, %r939, %r934, %p154;
	add.s32 	%r941, %r939, %r936;
	setp.eq.s32 	%p155, %r9, 10;
	selp.b32 	%r942, %r941, %r940, %p155;
	add.s32 	%r943, %r941, %r937;
	setp.eq.s32 	%p156, %r9, 11;
	selp.b32 	%r944, %r943, %r942, %p156;
	setp.lt.u32 	%p157, %r7, 32;
	selp.b32 	%r945, 0, %r944, %p157;
	setp.eq.s32 	%p158, %r639, 0;
	sub.s32 	%r946, %r884, %r864;
	selp.b32 	%r947, 0, %r946, %p158;
	add.s32 	%r948, %r947, %r997;
	add.s32 	%r1012, %r948, %r945;
	add.s32 	%r949, %r938, %r997;
	add.s32 	%r37, %r949, %r943;
	setp.ne.s32 	%p159, %r7, 0;
	@%p159 bra 	$L__BB19_28;
	add.s64 	%rd55, %rd16, 256;
	mov.b32 	%r950, 101;
	// begin inline asm
	st.relaxed.gpu.v2.u32 [%rd55], {%r950, %r37};
	// end inline asm
	bra.uni 	$L__BB19_28;
$L__BB19_9:
	add.s32 	%r699, %r13, %r12;
	add.s32 	%r700, %r14, %r699;
	add.s32 	%r701, %r15, %r700;
	add.s32 	%r702, %r16, %r701;
	add.s32 	%r703, %r17, %r702;
	add.s32 	%r704, %r18, %r703;
	add.s32 	%r705, %r19, %r704;
	add.s32 	%r706, %r20, %r705;
	add.s32 	%r707, %r21, %r706;
	add.s32 	%r708, %r22, %r707;
	add.s32 	%r709, %r23, %r708;
	add.s32 	%r710, %r24, %r709;
	add.s32 	%r711, %r25, %r710;
	add.s32 	%r712, %r26, %r711;
	add.s32 	%r713, %r27, %r712;
	add.s32 	%r714, %r28, %r713;
	add.s32 	%r715, %r29, %r714;
	add.s32 	%r716, %r30, %r715;
	add.s32 	%r717, %r31, %r716;
	add.s32 	%r718, %r32, %r717;
	add.s32 	%r673, %r33, %r718;
	mov.b32 	%r671, 1;
	mov.b32 	%r696, 0;
	mov.b32 	%r698, -1;
	// begin inline asm
	{  .reg .s32 r0;  .reg .pred p;  shfl.sync.up.b32 r0|p, %r673, %r671, %r696, %r698;  @p add.s32 r0, r0, %r673;  mov.s32 %r669, r0;}
	// end inline asm
	mov.b32 	%r677, 2;
	// begin inline asm
	{  .reg .s32 r0;  .reg .pred p;  shfl.sync.up.b32 r0|p, %r669, %r677, %r696, %r698;  @p add.s32 r0, r0, %r669;  mov.s32 %r675, r0;}
	// end inline asm
	mov.b32 	%r683, 4;
	// begin inline asm
	{  .reg .s32 r0;  .reg .pred p;  shfl.sync.up.b32 r0|p, %r675, %r683, %r696, %r698;  @p add.s32 r0, r0, %r675;  mov.s32 %r681, r0;}
	// end inline asm
	mov.b32 	%r689, 8;
	// begin inline asm
	{  .reg .s32 r0;  .reg .pred p;  shfl.sync.up.b32 r0|p, %r681, %r689, %r696, %r698;  @p add.s32 r0, r0, %r681;  mov.s32 %r687, r0;}
	// end inline asm
	mov.b32 	%r695, 16;
	// begin inline asm
	{  .reg .s32 r0;  .reg .pred p;  shfl.sync.up.b32 r0|p, %r687, %r695, %r696, %r698;  @p add.s32 r0, r0, %r687;  mov.s32 %r693, r0;}
	// end inline asm
	setp.ne.s32 	%p105, %r639, 31;
	@%p105 bra 	$L__BB19_11;
	shl.b32 	%r719, %r9, 2;
	add.s32 	%r721, %r668, %r719;
	st.shared.u32 	[%r721+16], %r693;
$L__BB19_11:
	sub.s32 	%r722, %r693, %r673;
	bar.sync 	0;
	ld.shared.v4.u32 	{%r723, %r724, %r725, %r726}, [_ZZN3cub18CUB_300001_SM_10006detail4scan16DeviceScanKernelINS2_10policy_hubIiiijN4cuda3std3__44plusIvEEE10Policy1000EN6thrust24THRUST_300001_SM_1000_NS10device_ptrIiEESF_NS0_13ScanTileStateIiLb1EEES9_NS1_10InputValueIiPiEEjiLb0EiEEvT0_T1_T2_iT3_T4_T5_E12temp_storage+16];
	add.s32 	%r727, %r724, %r723;
	setp.eq.s32 	%p106, %r9, 2;
	selp.b32 	%r728, %r727, %r723, %p106;
	add.s32 	%r729, %r727, %r725;
	setp.eq.s32 	%p107, %r9, 3;
	selp.b32 	%r730, %r729, %r728, %p107;
	add.s32 	%r731, %r729, %r726;
	setp.eq.s32 	%p108, %r9, 4;
	selp.b32 	%r732, %r731, %r730, %p108;
	ld.shared.v4.u32 	{%r733, %r734, %r735, %r736}, [_ZZN3cub18CUB_300001_SM_10006detail4scan16DeviceScanKernelINS2_10policy_hubIiiijN4cuda3std3__44plusIvEEE10Policy1000EN6thrust24THRUST_300001_SM_1000_NS10device_ptrIiEESF_NS0_13ScanTileStateIiLb1EEES9_NS1_10InputValueIiPiEEjiLb0EiEEvT0_T1_T2_iT3_T4_T5_E12temp_storage+32];
	add.s32 	%r737, %r731, %r733;
	setp.eq.s32 	%p109, %r9, 5;
	selp.b32 	%r738, %r737, %r732, %p109;
	add.s32 	%r739, %r737, %r734;
	setp.eq.s32 	%p110, %r9, 6;
	selp.b32 	%r740, %r739, %r738, %p110;
	add.s32 	%r741, %r739, %r735;
	setp.eq.s32 	%p111, %r9, 7;
	selp.b32 	%r742, %r741, %r740, %p111;
	add.s32 	%r743, %r741, %r736;
	setp.eq.s32 	%p112, %r9, 8;
	selp.b32 	%r744, %r743, %r742, %p112;
	ld.shared.v4.u32 	{%r745, %r746, %r747, %r748}, [_ZZN3cub18CUB_300001_SM_10006detail4scan16DeviceScanKernelINS2_10policy_hubIiiijN4cuda3std3__44plusIvEEE10Policy1000EN6thrust24THRUST_300001_SM_1000_NS10device_ptrIiEESF_NS0_13ScanTileStateIiLb1EEES9_NS1_10InputValueIiPiEEjiLb0EiEEvT0_T1_T2_iT3_T4_T5_E12temp_storage+48];
	add.s32 	%r749, %r743, %r745;
	setp.eq.s32 	%p113, %r9, 9;
	selp.b32 	%r750, %r749, %r744, %p113;
	add.s32 	%r751, %r749, %r746;
	setp.eq.s32 	%p114, %r9, 10;
	selp.b32 	%r752, %r751, %r750, %p114;
	add.s32 	%r753, %r751, %r747;
	setp.eq.s32 	%p115, %r9, 11;
	selp.b32 	%r754, %r753, %r752, %p115;
	add.s32 	%r40, %r753, %r748;
	setp.gt.u32 	%p116, %r7, 31;
	setp.lt.u32 	%p117, %r7, 32;
	setp.eq.s32 	%p118, %r639, 0;
	selp.b32 	%r755, 0, %r722, %p118;
	add.s32 	%r1011, %r754, %r755;
	selp.b32 	%r42, %r722, %r1011, %p117;
	@%p116 bra 	$L__BB19_27;
	setp.ne.s32 	%p119, %r7, 0;
	mul.wide.s32 	%rd44, %r998, 8;
	add.s64 	%rd6, %rd16, %rd44;
	@%p119 bra 	$L__BB19_14;
	st.shared.u32 	[_ZZN3cub18CUB_300001_SM_10006detail4scan16DeviceScanKernelINS2_10policy_hubIiiijN4cuda3std3__44plusIvEEE10Policy1000EN6thrust24THRUST_300001_SM_1000_NS10device_ptrIiEESF_NS0_13ScanTileStateIiLb1EEES9_NS1_10InputValueIiPiEEjiLb0EiEEvT0_T1_T2_iT3_T4_T5_E12temp_storage+12], %r40;
	add.s64 	%rd45, %rd6, 256;
	mov.b32 	%r756, 100;
	// begin inline asm
	st.relaxed.gpu.v2.u32 [%rd45], {%r756, %r40};
	// end inline asm
$L__BB19_14:
	not.b32 	%r762, %r7;
	add.s32 	%r1006, %r998, %r762;
	mov.b32 	%r758, 830;
	// begin inline asm
	nanosleep.u32 %r758;
	// end inline asm
	mul.wide.s32 	%rd47, %r1006, 8;
	add.s64 	%rd48, %rd16, %rd47;
	add.s64 	%rd46, %rd48, 256;
	// begin inline asm
	ld.relaxed.gpu.v2.u32 {%r1008, %r1000}, [%rd46];
	// end inline asm
	mov.b32 	%r1001, 952;
$L__BB19_15:
	setp.eq.s32 	%p120, %r1008, 99;
	mov.b32 	%r763, -1;
	vote.sync.any.pred 	%p121, %p120, %r763;
	not.pred 	%p122, %p121;
	@%p122 bra 	$L__BB19_17;
	mul.lo.s32 	%r858, %r998, 16807;
	and.b32  	%r998, %r858, 2147483647;
	add.s32 	%r859, %r1001, 1;
	rem.u32 	%r855, %r998, %r859;
	// begin inline asm
	nanosleep.u32 %r855;
	// end inline asm
	shr.u32 	%r1001, %r1001, 1;
	// begin inline asm
	ld.relaxed.gpu.v2.u32 {%r1008, %r1000}, [%rd46];
	// end inline asm
	bra.uni 	$L__BB19_15;
$L__BB19_17:
	setp.eq.s32 	%p123, %r1008, 101;
	mov.b32 	%r790, -1;
	vote.sync.ballot.b32 	%r792, %p123, %r790;
	// begin inline asm
	mov.u32 %r765, %lanemask_ge;
	// end inline asm
	and.b32  	%r793, %r792, %r765;
	or.b32  	%r794, %r793, -2147483648;
	add.s32 	%r795, %r794, -1;
	not.b32 	%r796, %r794;
	and.b32  	%r797, %r796, %r795;
	popc.b32 	%r769, %r797;
	mov.b32 	%r768, 1;
	// begin inline asm
	shfl.sync.down.b32 %r766, %r1000, %r768, %r769, %r790;
	// end inline asm
	setp.lt.s32 	%p125, %r639, %r769;
	selp.b32 	%r798, %r766, 0, %p125;
	add.s32 	%r772, %r798, %r1000;
	mov.b32 	%r773, 2;
	// begin inline asm
	shfl.sync.down.b32 %r771, %r772, %r773, %r769, %r790;
	// end inline asm
	add.s32 	%r57, %r639, 2;
	setp.gt.s32 	%p126, %r57, %r769;
	selp.b32 	%r799, 0, %r771, %p126;
	add.s32 	%r777, %r772, %r799;
	mov.b32 	%r778, 4;
	// begin inline asm
	shfl.sync.down.b32 %r776, %r777, %r778, %r769, %r790;
	// end inline asm
	add.s32 	%r58, %r639, 4;
	setp.gt.s32 	%p127, %r58, %r769;
	selp.b32 	%r800, 0, %r776, %p127;
	add.s32 	%r782, %r777, %r800;
	mov.b32 	%r783, 8;
	// begin inline asm
	shfl.sync.down.b32 %r781, %r782, %r783, %r769, %r790;
	// end inline asm
	add.s32 	%r59, %r639, 8;
	setp.gt.s32 	%p128, %r59, %r769;
	selp.b32 	%r801, 0, %r781, %p128;
	add.s32 	%r787, %r782, %r801;
	mov.b32 	%r788, 16;
	// begin inline asm
	shfl.sync.down.b32 %r786, %r787, %r788, %r769, %r790;
	// end inline asm
	add.s32 	%r60, %r639, 16;
	setp.gt.s32 	%p129, %r60, %r769;
	selp.b32 	%r802, 0, %r786, %p129;
	add.s32 	%r1005, %r787, %r802;
	add.s64 	%rd8, %rd16, 256;
	mov.b32 	%r1002, 952;
$L__BB19_18:
	setp.ne.s32 	%p130, %r1008, 101;
	mov.b32 	%r803, -1;
	vote.sync.all.pred 	%p131, %p130, %r803;
	not.pred 	%p132, %p131;
	@%p132 bra 	$L__BB19_23;
	shr.u32 	%r1002, %r1002, 1;
	mul.wide.s32 	%rd51, %r1006, 8;
	add.s64 	%rd52, %rd8, %rd51;
	add.s64 	%rd50, %rd52, -256;
	// begin inline asm
	ld.relaxed.gpu.v2.u32 {%r1008, %r1009}, [%rd50];
	// end inline asm
	mov.u32 	%r1010, %r1002;
$L__BB19_20:
	setp.eq.s32 	%p136, %r1008, 99;
	mov.b32 	%r811, -1;
	vote.sync.any.pred 	%p137, %p136, %r811;
	not.pred 	%p138, %p137;
	@%p138 bra 	$L__BB19_22;
	mul.lo.s32 	%r853, %r998, 16807;
	and.b32  	%r998, %r853, 2147483647;
	add.s32 	%r854, %r1010, 1;
	rem.u32 	%r850, %r998, %r854;
	// begin inline asm
	nanosleep.u32 %r850;
	// end inline asm
	shr.u32 	%r1010, %r1010, 1;
	// begin inline asm
	ld.relaxed.gpu.v2.u32 {%r1008, %r1009}, [%rd50];
	// end inline asm
	bra.uni 	$L__BB19_20;
$L__BB19_22:
	setp.eq.s32 	%p139, %r1008, 101;
	mov.b32 	%r837, -1;
	vote.sync.ballot.b32 	%r838, %p139, %r837;
	and.b32  	%r839, %r838, %r765;
	or.b32  	%r840, %r839, -2147483648;
	add.s32 	%r841, %r840, -1;
	not.b32 	%r842, %r840;
	and.b32  	%r843, %r842, %r841;
	popc.b32 	%r816, %r843;
	mov.b32 	%r815, 1;
	// begin inline asm
	shfl.sync.down.b32 %r813, %r1009, %r815, %r816, %r837;
	// end inline asm
	setp.lt.s32 	%p141, %r639, %r816;
	selp.b32 	%r844, %r813, 0, %p141;
	add.s32 	%r819, %r844, %r1009;
	mov.b32 	%r820, 2;
	// begin inline asm
	shfl.sync.down.b32 %r818, %r819, %r820, %r816, %r837;
	// end inline asm
	setp.gt.s32 	%p142, %r57, %r816;
	selp.b32 	%r845, 0, %r818, %p142;
	add.s32 	%r824, %r819, %r845;
	mov.b32 	%r825, 4;
	// begin inline asm
	shfl.sync.down.b32 %r823, %r824, %r825, %r816, %r837;
	// end inline asm
	setp.gt.s32 	%p143, %r58, %r816;
	selp.b32 	%r846, 0, %r823, %p143;
	add.s32 	%r829, %r824, %r846;
	mov.b32 	%r830, 8;
	// begin inline asm
	shfl.sync.down.b32 %r828, %r829, %r830, %r816, %r837;
	// end inline asm
	setp.gt.s32 	%p144, %r59, %r816;
	selp.b32 	%r847, 0, %r828, %p144;
	add.s32 	%r834, %r829, %r847;
	mov.b32 	%r835, 16;
	// begin inline asm
	shfl.sync.down.b32 %r833, %r834, %r835, %r816, %r837;
	// end inline asm
	setp.gt.s32 	%p145, %r60, %r816;
	selp.b32 	%r848, 0, %r833, %p145;
	add.s32 	%r849, %r848, %r1005;
	add.s32 	%r1005, %r849, %r834;
	add.s32 	%r1006, %r1006, -32;
	bra.uni 	$L__BB19_18;
$L__BB19_23:
	@%p119 bra 	$L__BB19_25;
	add.s32 	%r806, %r1005, %r40;
	add.s64 	%rd49, %rd6, 256;
	mov.b32 	%r805, 101;
	// begin inline asm
	st.relaxed.gpu.v2.u32 [%rd49], {%r805, %r806};
	// end inline asm
	st.shared.u32 	[_ZZN3cub18CUB_300001_SM_10006detail4scan16DeviceScanKernelINS2_10policy_hubIiiijN4cuda3std3__44plusIvEEE10Policy1000EN6thrust24THRUST_300001_SM_1000_NS10device_ptrIiEESF_NS0_13ScanTileStateIiLb1EEES9_NS1_10InputValueIiPiEEjiLb0EiEEvT0_T1_T2_iT3_T4_T5_E12temp_storage+4], %r1005;
	st.shared.u32 	[_ZZN3cub18CUB_300001_SM_10006detail4scan16DeviceScanKernelINS2_10policy_hubIiiijN4cuda3std3__44plusIvEEE10Policy1000EN6thrust24THRUST_300001_SM_1000_NS10device_ptrIiEESF_NS0_13ScanTileStateIiLb1EEES9_NS1_10InputValueIiPiEEjiLb0EiEEvT0_T1_T2_iT3_T4_T5_E12temp_storage+8], %r806;
$L__BB19_25:
	setp.ne.s32 	%p134, %r639, 0;
	mov.u32 	%r1011, %r42;
	@%p134 bra 	$L__BB19_27;
	st.shared.u32 	[_ZZN3cub18CUB_300001_SM_10006detail4scan16DeviceScanKernelINS2_10policy_hubIiiijN4cuda3std3__44plusIvEEE10Policy1000EN6thrust24THRUST_300001_SM_1000_NS10device_ptrIiEESF_NS0_13ScanTileStateIiLb1EEES9_NS1_10InputValueIiPiEEjiLb0EiEEvT0_T1_T2_iT3_T4_T5_E12temp_storage+76], %r1005;
	mov.u32 	%r1011, %r1005;
$L__BB19_27:
	bar.sync 	0;
	setp.eq.s32 	%p135, %r7, 0;
	ld.shared.u32 	%r807, [_ZZN3cub18CUB_300001_SM_10006detail4scan16DeviceScanKernelINS2_10policy_hubIiiijN4cuda3std3__44plusIvEEE10Policy1000EN6thrust24THRUST_300001_SM_1000_NS10device_ptrIiEESF_NS0_13ScanTileStateIiLb1EEES9_NS1_10InputValueIiPiEEjiLb0EiEEvT0_T1_T2_iT3_T4_T5_E12temp_storage+76];
	selp.b32 	%r808, 0, %r807, %p135;
	add.s32 	%r1012, %r808, %r1011;
$L__BB19_28:
	add.s32 	%r952, %r1012, %r12;
	add.s32 	%r953, %r13, %r952;
	add.s32 	%r954, %r14, %r953;
	add.s32 	%r955, %r15, %r954;
	add.s32 	%r956, %r16, %r955;
	add.s32 	%r957, %r17, %r956;
	add.s32 	%r958, %r18, %r957;
	add.s32 	%r959, %r19, %r958;
	add.s32 	%r960, %r20, %r959;
	add.s32 	%r961, %r21, %r960;
	add.s32 	%r962, %r22, %r961;
	add.s32 	%r963, %r23, %r962;
	add.s32 	%r964, %r24, %r963;
	add.s32 	%r965, %r25, %r964;
	add.s32 	%r966, %r26, %r965;
	add.s32 	%r967, %r27, %r966;
	add.s32 	%r968, %r28, %r967;
	add.s32 	%r969, %r29, %r968;
	add.s32 	%r970, %r30, %r969;
	add.s32 	%r971, %r31, %r970;
	add.s32 	%r972, %r32, %r971;
	bar.sync 	0;
	st.shared.v2.u32 	[%r11], {%r1012, %r952};
	st.shared.v2.u32 	[%r11+8], {%r953, %r954};
	st.shared.v2.u32 	[%r11+16], {%r955, %r956};
	st.shared.v2.u32 	[%r11+24], {%r957, %r958};
	st.shared.v2.u32 	[%r11+32], {%r959, %r960};
	st.shared.v2.u32 	[%r11+40], {%r961, %r962};
	st.shared.v2.u32 	[%r11+48], {%r963, %r964};
	st.shared.v2.u32 	[%r11+56], {%r965, %r966};
	st.shared.v2.u32 	[%r11+64], {%r967, %r968};
	st.shared.v2.u32 	[%r11+72], {%r969, %r970};
	st.shared.v2.u32 	[%r11+80], {%r971, %r972};
	bar.warp.sync 	-1;
	ld.shared.u32 	%r973, [%r10];
	ld.shared.u32 	%r974, [%r10+128];
	ld.shared.u32 	%r975, [%r10+256];
	ld.shared.u32 	%r976, [%r10+384];
	ld.shared.u32 	%r977, [%r10+512];
	ld.shared.u32 	%r978, [%r10+640];
	ld.shared.u32 	%r979, [%r10+768];
	ld.shared.u32 	%r980, [%r10+896];
	ld.shared.u32 	%r981, [%r10+1024];
	ld.shared.u32 	%r982, [%r10+1152];
	ld.shared.u32 	%r983, [%r10+1280];
	ld.shared.u32 	%r984, [%r10+1408];
	ld.shared.u32 	%r985, [%r10+1536];
	ld.shared.u32 	%r986, [%r10+1664];
	ld.shared.u32 	%r987, [%r10+1792];
	ld.shared.u32 	%r988, [%r10+1920];
	ld.shared.u32 	%r989, [%r10+2048];
	ld.shared.u32 	%r990, [%r10+2176];
	ld.shared.u32 	%r991, [%r10+2304];
	ld.shared.u32 	%r992, [%r10+2432];
	ld.shared.u32 	%r993, [%r10+2560];
	ld.shared.u32 	%r994, [%r10+2688];
	add.s64 	%rd57, %rd4, %rd42;
	st.global.u32 	[%rd57], %r973;
	st.global.u32 	[%rd57+128], %r974;
	st.global.u32 	[%rd57+256], %r975;
	st.global.u32 	[%rd57+384], %r976;
	st.global.u32 	[%rd57+512], %r977;
	st.global.u32 	[%rd57+640], %r978;
	st.global.u32 	[%rd57+768], %r979;
	st.global.u32 	[%rd57+896], %r980;
	st.global.u32 	[%rd57+1024], %r981;
	st.global.u32 	[%rd57+1152], %r982;
	st.global.u32 	[%rd57+1280], %r983;
	st.global.u32 	[%rd57+1408], %r984;
	st.global.u32 	[%rd57+1536], %r985;
	st.global.u32 	[%rd57+1664], %r986;
	st.global.u32 	[%rd57+1792], %r987;
	st.global.u32 	[%rd57+1920], %r988;
	st.global.u32 	[%rd57+2048], %r989;
	st.global.u32 	[%rd57+2176], %r990;
	st.global.u32 	[%rd57+2304], %r991;
	st.global.u32 	[%rd57+2432], %r992;
	st.global.u32 	[%rd57+2560], %r993;
	st.global.u32 	[%rd57+2688], %r994;
	bra.uni 	$L__BB19_143;
$L__BB19_29:
	setp.eq.s32 	%p3, %r6, 0;
	@%p3 bra 	$L__BB19_143;
	mul.wide.u32 	%rd18, %r5, 4;
	add.s64 	%rd19, %rd3, %rd18;
	mov.u32 	%r85, %tid.x;
	ld.global.u32 	%r1034, [%rd19];
	and.b32  	%r242, %r85, 31;
	and.b32  	%r243, %r85, 992;
	mul.lo.s32 	%r244, %r243, 22;
	or.b32  	%r87, %r244, %r242;
	setp.ge.u32 	%p4, %r87, %r6;
	shl.b32 	%r245, %r87, 2;
	cvt.u64.u32 	%rd20, %r245;
	add.s64 	%rd10, %rd19, %rd20;
	mov.u32 	%r1013, %r1034;
	@%p4 bra 	$L__BB19_32;
	ld.global.u32 	%r1013, [%rd10];
$L__BB19_32:
	add.s32 	%r90, %r87, 32;
	setp.ge.u32 	%p5, %r90, %r6;
	mov.u32 	%r1014, %r1034;
	@%p5 bra 	$L__BB19_34;
	ld.global.u32 	%r1014, [%rd10+128];
$L__BB19_34:
	add.s32 	%r93, %r87, 64;
	setp.ge.u32 	%p6, %r93, %r6;
	mov.u32 	%r1015, %r1034;
	@%p6 bra 	$L__BB19_36;
	ld.global.u32 	%r1015, [%rd10+256];
$L__BB19_36:
	add.s32 	%r96, %r87, 96;
	setp.ge.u32 	%p7, %r96, %r6;
	mov.u32 	%r1016, %r1034;
	@%p7 bra 	$L__BB19_38;
	ld.global.u32 	%r1016, [%rd10+384];
$L__BB19_38:
	add.s32 	%r246, %r87, 128;
	setp.ge.u32 	%p8, %r246, %r6;
	mov.u32 	%r1017, %r1034;
	@%p8 bra 	$L__BB19_40;
	ld.global.u32 	%r1017, [%rd10+512];
$L__BB19_40:
	add.s32 	%r247, %r87, 160;
	setp.ge.u32 	%p9, %r247, %r6;
	mov.u32 	%r1018, %r1034;
	@%p9 bra 	$L__BB19_42;
	ld.global.u32 	%r1018, [%rd10+640];
$L__BB19_42:
	add.s32 	%r248, %r87, 192;
	setp.ge.u32 	%p10, %r248, %r6;
	mov.u32 	%r1019, %r1034;
	@%p10 bra 	$L__BB19_44;
	ld.global.u32 	%r1019, [%rd10+768];
$L__BB19_44:
	add.s32 	%r249, %r87, 224;
	setp.ge.u32 	%p11, %r249, %r6;
	mov.u32 	%r1020, %r1034;
	@%p11 bra 	$L__BB19_46;
	ld.global.u32 	%r1020, [%rd10+896];
$L__BB19_46:
	add.s32 	%r250, %r87, 256;
	setp.ge.u32 	%p12, %r250, %r6;
	mov.u32 	%r1021, %r1034;
	@%p12 bra 	$L__BB19_48;
	ld.global.u32 	%r1021, [%rd10+1024];
$L__BB19_48:
	add.s32 	%r251, %r87, 288;
	setp.ge.u32 	%p13, %r251, %r6;
	mov.u32 	%r1022, %r1034;
	@%p13 bra 	$L__BB19_50;
	ld.global.u32 	%r1022, [%rd10+1152];
$L__BB19_50:
	add.s32 	%r111, %r87, 320;
	setp.ge.u32 	%p14, %r111, %r6;
	mov.u32 	%r1023, %r1034;
	@%p14 bra 	$L__BB19_52;
	ld.global.u32 	%r1023, [%rd10+1280];
$L__BB19_52:
	add.s32 	%r114, %r87, 352;
	setp.ge.u32 	%p15, %r114, %r6;
	mov.u32 	%r1024, %r1034;
	@%p15 bra 	$L__BB19_54;
	ld.global.u32 	%r1024, [%rd10+1408];
$L__BB19_54:
	add.s32 	%r117, %r87, 384;
	setp.ge.u32 	%p16, %r117, %r6;
	mov.u32 	%r1025, %r1034;
	@%p16 bra 	$L__BB19_56;
	ld.global.u32 	%r1025, [%rd10+1536];
$L__BB19_56:
	add.s32 	%r120, %r87, 416;
	setp.ge.u32 	%p17, %r120, %r6;
	mov.u32 	%r1026, %r1034;
	@%p17 bra 	$L__BB19_58;
	ld.global.u32 	%r1026, [%rd10+1664];
$L__BB19_58:
	add.s32 	%r252, %r87, 448;
	setp.ge.u32 	%p18, %r252, %r6;
	mov.u32 	%r1027, %r1034;
	@%p18 bra 	$L__BB19_60;
	ld.global.u32 	%r1027, [%rd10+1792];
$L__BB19_60:
	add.s32 	%r253, %r87, 480;
	setp.ge.u32 	%p19, %r253, %r6;
	mov.u32 	%r1028, %r1034;
	@%p19 bra 	$L__BB19_62;
	ld.global.u32 	%r1028, [%rd10+1920];
$L__BB19_62:
	add.s32 	%r254, %r87, 512;
	setp.ge.u32 	%p20, %r254, %r6;
	mov.u32 	%r1029, %r1034;
	@%p20 bra 	$L__BB19_64;
	ld.global.u32 	%r1029, [%rd10+2048];
$L__BB19_64:
	add.s32 	%r129, %r87, 544;
	setp.ge.u32 	%p21, %r129, %r6;
	mov.u32 	%r1030, %r1034;
	@%p21 bra 	$L__BB19_66;
	ld.global.u32 	%r1030, [%rd10+2176];
$L__BB19_66:
	add.s32 	%r132, %r87, 576;
	setp.ge.u32 	%p22, %r132, %r6;
	mov.u32 	%r1031, %r1034;
	@%p22 bra 	$L__BB19_68;
	ld.global.u32 	%r1031, [%rd10+2304];
$L__BB19_68:
	add.s32 	%r255, %r87, 608;
	setp.ge.u32 	%p23, %r255, %r6;
	mov.u32 	%r1032, %r1034;
	@%p23 bra 	$L__BB19_70;
	ld.global.u32 	%r1032, [%rd10+2432];
$L__BB19_70:
	add.s32 	%r256, %r87, 640;
	setp.ge.u32 	%p24, %r256, %r6;
	mov.u32 	%r1033, %r1034;
	@%p24 bra 	$L__BB19_72;
	ld.global.u32 	%r1033, [%rd10+2560];
$L__BB19_72:
	add.s32 	%r139, %r87, 672;
	setp.ge.u32 	%p25, %r139, %r6;
	@%p25 bra 	$L__BB19_74;
	ld.global.u32 	%r1034, [%rd10+2688];
$L__BB19_74:
	// begin inline asm
	mov.u32 %r257, %laneid;
	// end inline asm
	shr.u32 	%r143, %r85, 5;
	mad.lo.s32 	%r258, %r143, 704, %r257;
	shl.b32 	%r259, %r258, 2;
	mov.u32 	%r260, _ZZN3cub18CUB_300001_SM_10006detail4scan16DeviceScanKernelINS2_10policy_hubIiiijN4cuda3std3__44plusIvEEE10Policy1000EN6thrust24THRUST_300001_SM_1000_NS10device_ptrIiEESF_NS0_13ScanTileStateIiLb1EEES9_NS1_10InputValueIiPiEEjiLb0EiEEvT0_T1_T2_iT3_T4_T5_E12temp_storage;
	add.s32 	%r144, %r260, %r259;
	st.shared.u32 	[%r144], %r1013;
	st.shared.u32 	[%r144+128], %r1014;
	st.shared.u32 	[%r144+256], %r1015;
	st.shared.u32 	[%r144+384], %r1016;
	st.shared.u32 	[%r144+512], %r1017;
	st.shared.u32 	[%r144+640], %r1018;
	st.shared.u32 	[%r144+768], %r1019;
	st.shared.u32 	[%r144+896], %r1020;
	st.shared.u32 	[%r144+1024], %r1021;
	st.shared.u32 	[%r144+1152], %r1022;
	st.shared.u32 	[%r144+1280], %r1023;
	st.shared.u32 	[%r144+1408], %r1024;
	st.shared.u32 	[%r144+1536], %r1025;
	st.shared.u32 	[%r144+1664], %r1026;
	st.shared.u32 	[%r144+1792], %r1027;
	st.shared.u32 	[%r144+1920], %r1028;
	st.shared.u32 	[%r144+2048], %r1029;
	st.shared.u32 	[%r144+2176], %r1030;
	st.shared.u32 	[%r144+2304], %r1031;
	st.shared.u32 	[%r144+2432], %r1032;
	st.shared.u32 	[%r144+2560], %r1033;
	st.shared.u32 	[%r144+2688], %r1034;
	bar.warp.sync 	-1;
	mad.lo.s32 	%r145, %r257, 84, %r144;
	ld.shared.v2.u32 	{%r146, %r147}, [%r145];
	ld.shared.v2.u32 	{%r148, %r149}, [%r145+8];
	ld.shared.v2.u32 	{%r150, %r151}, [%r145+16];
	ld.shared.v2.u32 	{%r152, %r153}, [%r145+24];
	ld.shared.v2.u32 	{%r154, %r155}, [%r145+32];
	ld.shared.v2.u32 	{%r156, %r157}, [%r145+40];
	ld.shared.v2.u32 	{%r158, %r159}, [%r145+48];
	ld.shared.v2.u32 	{%r160, %r161}, [%r145+56];
	ld.shared.v2.u32 	{%r162, %r163}, [%r145+64];
	ld.shared.v2.u32 	{%r164, %r165}, [%r145+72];
	ld.shared.v2.u32 	{%r166, %r167}, [%r145+80];
	bar.sync 	0;
	setp.ne.s32 	%p26, %r998, 0;
	@%p26 bra 	$L__BB19_78;
	add.s32 	%r490, %r147, %r146;
	add.s32 	%r491, %r148, %r490;
	add.s32 	%r492, %r149, %r491;
	add.s32 	%r493, %r150, %r492;
	add.s32 	%r494, %r151, %r493;
	add.s32 	%r495, %r152, %r494;
	add.s32 	%r496, %r153, %r495;
	add.s32 	%r497, %r154, %r496;
	add.s32 	%r498, %r155, %r497;
	add.s32 	%r499, %r156, %r498;
	add.s32 	%r500, %r157, %r499;
	add.s32 	%r501, %r158, %r500;
	add.s32 	%r502, %r159, %r501;
	add.s32 	%r503, %r160, %r502;
	add.s32 	%r504, %r161, %r503;
	add.s32 	%r505, %r162, %r504;
	add.s32 	%r506, %r163, %r505;
	add.s32 	%r507, %r164, %r506;
	add.s32 	%r508, %r165, %r507;
	add.s32 	%r509, %r166, %r508;
	add.s32 	%r464, %r167, %r509;
	mov.b32 	%r462, 1;
	mov.b32 	%r487, 0;
	mov.b32 	%r489, -1;
	// begin inline asm
	{  .reg .s32 r0;  .reg .pred p;  shfl.sync.up.b32 r0|p, %r464, %r462, %r487, %r489;  @p add.s32 r0, r0, %r464;  mov.s32 %r460, r0;}
	// end inline asm
	mov.b32 	%r468, 2;
	// begin inline asm
	{  .reg .s32 r0;  .reg .pred p;  shfl.sync.up.b32 r0|p, %r460, %r468, %r487, %r489;  @p add.s32 r0, r0, %r460;  mov.s32 %r466, r0;}
	// end inline asm
	mov.b32 	%r474, 4;
	// begin inline asm
	{  .reg .s32 r0;  .reg .pred p;  shfl.sync.up.b32 r0|p, %r466, %r474, %r487, %r489;  @p add.s32 r0, r0, %r466;  mov.s32 %r472, r0;}
	// end inline asm
	mov.b32 	%r480, 8;
	// begin inline asm
	{  .reg .s32 r0;  .reg .pred p;  shfl.sync.up.b32 r0|p, %r472, %r480, %r487, %r489;  @p add.s32 r0, r0, %r472;  mov.s32 %r478, r0;}
	// end inline asm
	mov.b32 	%r486, 16;
	// begin inline asm
	{  .reg .s32 r0;  .reg .pred p;  shfl.sync.up.b32 r0|p, %r478, %r486, %r487, %r489;  @p add.s32 r0, r0, %r478;  mov.s32 %r484, r0;}
	// end inline asm
	setp.ne.s32 	%p68, %r257, 31;
	@%p68 bra 	$L__BB19_77;
	shl.b32 	%r510, %r143, 2;
	mov.u32 	%r511, _ZZN3cub18CUB_300001_SM_10006detail4scan16DeviceScanKernelINS2_10policy_hubIiiijN4cuda3std3__44plusIvEEE10Policy1000EN6thrust24THRUST_300001_SM_1000_NS10device_ptrIiEESF_NS0_13ScanTileStateIiLb1EEES9_NS1_10InputValueIiPiEEjiLb0EiEEvT0_T1_T2_iT3_T4_T5_E12temp_storage;
	add.s32 	%r512, %r511, %r510;
	st.shared.u32 	[%r512+16], %r484;
$L__BB19_77:
	bar.sync 	0;
	ld.shared.v4.u32 	{%r513, %r514, %r515, %r516}, [_ZZN3cub18CUB_300001_SM_10006detail4scan16DeviceScanKernelINS2_10policy_hubIiiijN4cuda3std3__44plusIvEEE10Policy1000EN6thrust24THRUST_300001_SM_1000_NS10device_ptrIiEESF_NS0_13ScanTileStateIiLb1EEES9_NS1_10InputValueIiPiEEjiLb0EiEEvT0_T1_T2_iT3_T4_T5_E12temp_storage+16];
	add.s32 	%r517, %r514, %r513;
	setp.eq.s32 	%p69, %r143, 2;
	selp.b32 	%r518, %r517, %r513, %p69;
	add.s32 	%r519, %r517, %r515;
	setp.eq.s32 	%p70, %r143, 3;
	selp.b32 	%r520, %r519, %r518, %p70;
	add.s32 	%r521, %r519, %r516;
	setp.eq.s32 	%p71, %r143, 4;
	selp.b32 	%r522, %r521, %r520, %p71;
	ld.shared.v4.u32 	{%r523, %r524, %r525, %r526}, [_ZZN3cub18CUB_300001_SM_10006detail4scan16DeviceScanKernelINS2_10policy_hubIiiijN4cuda3std3__44plusIvEEE10Policy1000EN6thrust24THRUST_300001_SM_1000_NS10device_ptrIiEESF_NS0_13ScanTileStateIiLb1EEES9_NS1_10InputValueIiPiEEjiLb0EiEEvT0_T1_T2_iT3_T4_T5_E12temp_storage+32];
	add.s32 	%r527, %r521, %r523;
	setp.eq.s32 	%p72, %r143, 5;
	selp.b32 	%r528, %r527, %r522, %p72;
	add.s32 	%r529, %r527, %r524;
	setp.eq.s32 	%p73, %r143, 6;
	selp.b32 	%r530, %r529, %r528, %p73;
	add.s32 	%r531, %r529, %r525;
	setp.eq.s32 	%p74, %r143, 7;
	selp.b32 	%r532, %r531, %r530, %p74;
	add.s32 	%r533, %r531, %r526;
	setp.eq.s32 	%p75, %r143, 8;
	selp.b32 	%r534, %r533, %r532, %p75;
	.pragma "used_bytes_mask 4095";
	ld.shared.v4.u32 	{%r535, %r536, %r537, %r538}, [_ZZN3cub18CUB_300001_SM_10006detail4scan16DeviceScanKernelINS2_10policy_hubIiiijN4cuda3std3__44plusIvEEE10Policy1000EN6thrust24THRUST_300001_SM_1000_NS10device_ptrIiEESF_NS0_13ScanTileStateIiLb1EEES9_NS1_10InputValueIiPiEEjiLb0EiEEvT0_T1_T2_iT3_T4_T5_E12temp_storage+48];
	add.s32 	%r539, %r533, %r535;
	setp.eq.s32 	%p76, %r143, 9;
	selp.b32 	%r540, %r539, %r534, %p76;
	add.s32 	%r541, %r539, %r536;
	setp.eq.s32 	%p77, %r143, 10;
	selp.b32 	%r542, %r541, %r540, %p77;
	add.s32 	%r543, %r541, %r537;
	setp.eq.s32 	%p78, %r143, 11;
	selp.b32 	%r544, %r543, %r542, %p78;
	setp.lt.u32 	%p79, %r85, 32;
	selp.b32 	%r545, 0, %r544, %p79;
	setp.eq.s32 	%p80, %r257, 0;
	sub.s32 	%r546, %r484, %r464;
	selp.b32 	%r547, 0, %r546, %p80;
	add.s32 	%r548, %r547, %r997;
	add.s32 	%r1049, %r548, %r545;
	bra.uni 	$L__BB19_97;
$L__BB19_78:
	add.s32 	%r291, %r147, %r146;
	add.s32 	%r292, %r148, %r291;
	add.s32 	%r293, %r149, %r292;
	add.s32 	%r294, %r150, %r293;
	add.s32 	%r295, %r151, %r294;
	add.s32 	%r296, %r152, %r295;
	add.s32 	%r297, %r153, %r296;
	add.s32 	%r298, %r154, %r297;
	add.s32 	%r299, %r155, %r298;
	add.s32 	%r300, %r156, %r299;
	add.s32 	%r301, %r157, %r300;
	add.s32 	%r302, %r158, %r301;
	add.s32 	%r303, %r159, %r302;
	add.s32 	%r304, %r160, %r303;
	add.s32 	%r305, %r161, %r304;
	add.s32 	%r306, %r162, %r305;
	add.s32 	%r307, %r163, %r306;
	add.s32 	%r308, %r164, %r307;
	add.s32 	%r309, %r165, %r308;
	add.s32 	%r310, %r166, %r309;
	add.s32 	%r265, %r167, %r310;
	mov.b32 	%r263, 1;
	mov.b32 	%r288, 0;
	mov.b32 	%r290, -1;
	// begin inline asm
	{  .reg .s32 r0;  .reg .pred p;  shfl.sync.up.b32 r0|p, %r265, %r263, %r288, %r290;  @p add.s32 r0, r0, %r265;  mov.s32 %r261, r0;}
	// end inline asm
	mov.b32 	%r269, 2;
	// begin inline asm
	{  .reg .s32 r0;  .reg .pred p;  shfl.sync.up.b32 r0|p, %r261, %r269, %r288, %r290;  @p add.s32 r0, r0, %r261;  mov.s32 %r267, r0;}
	// end inline asm
	mov.b32 	%r275, 4;
	// begin inline asm
	{  .reg .s32 r0;  .reg .pred p;  shfl.sync.up.b32 r0|p, %r267, %r275, %r288, %r290;  @p add.s32 r0, r0, %r267;  mov.s32 %r273, r0;}
	// end inline asm
	mov.b32 	%r281, 8;
	// begin inline asm
	{  .reg .s32 r0;  .reg .pred p;  shfl.sync.up.b32 r0|p, %r273, %r281, %r288, %r290;  @p add.s32 r0, r0, %r273;  mov.s32 %r279, r0;}
	// end inline asm
	mov.b32 	%r287, 16;
	// begin inline asm
	{  .reg .s32 r0;  .reg .pred p;  shfl.sync.up.b32 r0|p, %r279, %r287, %r288, %r290;  @p add.s32 r0, r0, %r279;  mov.s32 %r285, r0;}
	// end inline asm
	setp.ne.s32 	%p27, %r257, 31;
	@%p27 bra 	$L__BB19_80;
	shl.b32 	%r311, %r143, 2;
	mov.u32 	%r312, _ZZN3cub18CUB_300001_SM_10006detail4scan16DeviceScanKernelINS2_10policy_hubIiiijN4cuda3std3__44plusIvEEE10Policy1000EN6thrust24THRUST_300001_SM_1000_NS10device_ptrIiEESF_NS0_13ScanTileStateIiLb1EEES9_NS1_10InputValueIiPiEEjiLb0EiEEvT0_T1_T2_iT3_T4_T5_E12temp_storage;
	add.s32 	%r313, %r312, %r311;
	st.shared.u32 	[%r313+16], %r285;
$L__BB19_80:
	sub.s32 	%r314, %r285, %r265;
	bar.sync 	0;
	ld.shared.v4.u32 	{%r315, %r316, %r317, %r318}, [_ZZN3cub18CUB_300001_SM_10006detail4scan16DeviceScanKernelINS2_10policy_hubIiiijN4cuda3std3__44plusIvEEE10Policy1000EN6thrust24THRUST_300001_SM_1000_NS10device_ptrIiEESF_NS0_13ScanTileStateIiLb1EEES9_NS1_10InputValueIiPiEEjiLb0EiEEvT0_T1_T2_iT3_T4_T5_E12temp_storage+16];
	add.s32 	%r319, %r316, %r315;
	setp.eq.s32 	%p28, %r143, 2;
	selp.b32 	%r320, %r319, %r315, %p28;
	add.s32 	%r321, %r319, %r317;
	setp.eq.s32 	%p29, %r143, 3;
	selp.b32 	%r322, %r321, %r320, %p29;
	add.s32 	%r323, %r321, %r318;
	setp.eq.s32 	%p30, %r143, 4;
	selp.b32 	%r324, %r323, %r322, %p30;
	ld.shared.v4.u32 	{%r325, %r326, %r327, %r328}, [_ZZN3cub18CUB_300001_SM_10006detail4scan16DeviceScanKernelINS2_10policy_hubIiiijN4cuda3std3__44plusIvEEE10Policy1000EN6thrust24THRUST_300001_SM_1000_NS10device_ptrIiEESF_NS0_13ScanTileStateIiLb1EEES9_NS1_10InputValueIiPiEEjiLb0EiEEvT0_T1_T2_iT3_T4_T5_E12temp_storage+32];
	add.s32 	%r329, %r323, %r325;
	setp.eq.s32 	%p31, %r143, 5;
	selp.b32 	%r330, %r329, %r324, %p31;
	add.s32 	%r331, %r329, %r326;
	setp.eq.s32 	%p32, %r143, 6;
	selp.b32 	%r332, %r331, %r330, %p32;
	add.s32 	%r333, %r331, %r327;
	setp.eq.s32 	%p33, %r143, 7;
	selp.b32 	%r334, %r333, %r332, %p33;
	add.s32 	%r335, %r333, %r328;
	setp.eq.s32 	%p34, %r143, 8;
	selp.b32 	%r336, %r335, %r334, %p34;
	ld.shared.v4.u32 	{%r337, %r338, %r339, %r340}, [_ZZN3cub18CUB_300001_SM_10006detail4scan16DeviceScanKernelINS2_10policy_hubIiiijN4cuda3std3__44plusIvEEE10Policy1000EN6thrust24THRUST_300001_SM_1000_NS10device_ptrIiEESF_NS0_13ScanTileStateIiLb1EEES9_NS1_10InputValueIiPiEEjiLb0EiEEvT0_T1_T2_iT3_T4_T5_E12temp_storage+48];
	add.s32 	%r341, %r335, %r337;
	setp.eq.s32 	%p35, %r143, 9;
	selp.b32 	%r342, %r341, %r336, %p35;
	add.s32 	%r343, %r341, %r338;
	setp.eq.s32 	%p36, %r143, 10;
	selp.b32 	%r344, %r343, %r342, %p36;
	add.s32 	%r345, %r343, %r339;
	setp.eq.s32 	%p37, %r143, 11;
	selp.b32 	%r346, %r345, %r344, %p37;
	add.s32 	%r173, %r345, %r340;
	setp.gt.u32 	%p38, %r85, 31;
	setp.lt.u32 	%p39, %r85, 32;
	setp.eq.s32 	%p40, %r257, 0;
	selp.b32 	%r347, 0, %r314, %p40;
	add.s32 	%r1048, %r346, %r347;
	selp.b32 	%r175, %r314, %r1048, %p39;
	@%p38 bra 	$L__BB19_96;
	setp.ne.s32 	%p41, %r85, 0;
	mul.wide.s32 	%rd21, %r998, 8;
	add.s64 	%rd11, %rd16, %rd21;
	@%p41 bra 	$L__BB19_83;
	st.shared.u32 	[_ZZN3cub18CUB_300001_SM_10006detail4scan16DeviceScanKernelINS2_10policy_hubIiiijN4cuda3std3__44plusIvEEE10Policy1000EN6thrust24THRUST_300001_SM_1000_NS10device_ptrIiEESF_NS0_13ScanTileStateIiLb1EEES9_NS1_10InputValueIiPiEEjiLb0EiEEvT0_T1_T2_iT3_T4_T5_E12temp_storage+12], %r173;
	add.s64 	%rd22, %rd11, 256;
	mov.b32 	%r348, 100;
	// begin inline asm
	st.relaxed.gpu.v2.u32 [%rd22], {%r348, %r173};
	// end inline asm
$L__BB19_83:
	not.b32 	%r354, %r85;
	add.s32 	%r1043, %r998, %r354;
	mov.b32 	%r350, 830;
	// begin inline asm
	nanosleep.u32 %r350;
	// end inline asm
	mul.wide.s32 	%rd24, %r1043, 8;
	add.s64 	%rd25, %rd16, %rd24;
	add.s64 	%rd23, %rd25, 256;
	// begin inline asm
	ld.relaxed.gpu.v2.u32 {%r1045, %r1037}, [%rd23];
	// end inline asm
	mov.b32 	%r1038, 952;
$L__BB19_84:
	setp.eq.s32 	%p42, %r1045, 99;
	mov.b32 	%r355, -1;
	vote.sync.any.pred 	%p43, %p42, %r355;
	not.pred 	%p44, %p43;
	@%p44 bra 	$L__BB19_86;
	mul.lo.s32 	%r458, %r998, 16807;
	and.b32  	%r998, %r458, 2147483647;
	add.s32 	%r459, %r1038, 1;
	rem.u32 	%r455, %r998, %r459;
	// begin inline asm
	nanosleep.u32 %r455;
	// end inline asm
	shr.u32 	%r1038, %r1038, 1;
	// begin inline asm
	ld.relaxed.gpu.v2.u32 {%r1045, %r1037}, [%rd23];
	// end inline asm
	bra.uni 	$L__BB19_84;
$L__BB19_86:
	setp.eq.s32 	%p45, %r1045, 101;
	mov.b32 	%r382, -1;
	vote.sync.ballot.b32 	%r384, %p45, %r382;
	// begin inline asm
	mov.u32 %r357, %lanemask_ge;
	// end inline asm
	and.b32  	%r385, %r384, %r357;
	or.b32  	%r386, %r385, -2147483648;
	add.s32 	%r387, %r386, -1;
	not.b32 	%r388, %r386;
	and.b32  	%r389, %r388, %r387;
	popc.b32 	%r361, %r389;
	mov.b32 	%r360, 1;
	// begin inline asm
	shfl.sync.down.b32 %r358, %r1037, %r360, %r361, %r382;
	// end inline asm
	setp.lt.s32 	%p47, %r257, %r361;
	selp.b32 	%r390, %r358, 0, %p47;
	add.s32 	%r364, %r390, %r1037;
	mov.b32 	%r365, 2;
	// begin inline asm
	shfl.sync.down.b32 %r363, %r364, %r365, %r361, %r382;
	// end inline asm
	add.s32 	%r391, %r257, 2;
	setp.gt.s32 	%p48, %r391, %r361;
	selp.b32 	%r392, 0, %r363, %p48;
	add.s32 	%r369, %r364, %r392;
	mov.b32 	%r370, 4;
	// begin inline asm
	shfl.sync.down.b32 %r368, %r369, %r370, %r361, %r382;
	// end inline asm
	add.s32 	%r393, %r257, 4;
	setp.gt.s32 	%p49, %r393, %r361;
	selp.b32 	%r394, 0, %r368, %p49;
	add.s32 	%r374, %r369, %r394;
	mov.b32 	%r375, 8;
	// begin inline asm
	shfl.sync.down.b32 %r373, %r374, %r375, %r361, %r382;
	// end inline asm
	add.s32 	%r395, %r257, 8;
	setp.gt.s32 	%p50, %r395, %r361;
	selp.b32 	%r396, 0, %r373, %p50;
	add.s32 	%r379, %r374, %r396;
	mov.b32 	%r380, 16;
	// begin inline asm
	shfl.sync.down.b32 %r378, %r379, %r380, %r361, %r382;
	// end inline asm
	add.s32 	%r397, %r257, 16;
	setp.gt.s32 	%p51, %r397, %r361;
	selp.b32 	%r398, 0, %r378, %p51;
	add.s32 	%r1041, %r379, %r398;
	add.s64 	%rd12, %rd16, 256;
	mov.b32 	%r1039, 952;
$L__BB19_87:
	setp.ne.s32 	%p52, %r1045, 101;
	mov.b32 	%r399, -1;
	vote.sync.all.pred 	%p53, %p52, %r399;
	not.pred 	%p54, %p53;
	@%p54 bra 	$L__BB19_92;
	shr.u32 	%r1039, %r1039, 1;
	mul.wide.s32 	%rd28, %r1043, 8;
	add.s64 	%rd29, %rd12, %rd28;
	add.s64 	%rd27, %rd29, -256;
	// begin inline asm
	ld.relaxed.gpu.v2.u32 {%r1045, %r1046}, [%rd27];
	// end inline asm
	mov.u32 	%r1047, %r1039;
$L__BB19_89:
	setp.eq.s32 	%p58, %r1045, 99;
	mov.b32 	%r407, -1;
	vote.sync.any.pred 	%p59, %p58, %r407;
	not.pred 	%p60, %p59;
	@%p60 bra 	$L__BB19_91;
	mul.lo.s32 	%r453, %r998, 16807;
	and.b32  	%r998, %r453, 2147483647;
	add.s32 	%r454, %r1047, 1;
	rem.u32 	%r450, %r998, %r454;
	// begin inline asm
	nanosleep.u32 %r450;
	// end inline asm
	shr.u32 	%r1047, %r1047, 1;
	// begin inline asm
	ld.relaxed.gpu.v2.u32 {%r1045, %r1046}, [%rd27];
	// end inline asm
	bra.uni 	$L__BB19_89;
$L__BB19_91:
	setp.eq.s32 	%p61, %r1045, 101;
	mov.b32 	%r433, -1;
	vote.sync.ballot.b32 	%r434, %p61, %r433;
	and.b32  	%r435, %r434, %r357;
	or.b32  	%r436, %r435, -2147483648;
	add.s32 	%r437, %r436, -1;
	not.b32 	%r438, %r436;
	and.b32  	%r439, %r438, %r437;
	popc.b32 	%r412, %r439;
	mov.b32 	%r411, 1;
	// begin inline asm
	shfl.sync.down.b32 %r409, %r1046, %r411, %r412, %r433;
	// end inline asm
	setp.lt.s32 	%p63, %r257, %r412;
	selp.b32 	%r440, %r409, 0, %p63;
	add.s32 	%r415, %r440, %r1046;
	mov.b32 	%r416, 2;
	// begin inline asm
	shfl.sync.down.b32 %r414, %r415, %r416, %r412, %r433;
	// end inline asm
	add.s32 	%r441, %r257, 2;
	setp.gt.s32 	%p64, %r441, %r412;
	selp.b32 	%r442, 0, %r414, %p64;
	add.s32 	%r420, %r415, %r442;
	mov.b32 	%r421, 4;
	// begin inline asm
	shfl.sync.down.b32 %r419, %r420, %r421, %r412, %r433;
	// end inline asm
	add.s32 	%r443, %r257, 4;
	setp.gt.s32 	%p65, %r443, %r412;
	selp.b32 	%r444, 0, %r419, %p65;
	add.s32 	%r425, %r420, %r444;
	mov.b32 	%r426, 8;
	// begin inline asm
	shfl.sync.down.b32 %r424, %r425, %r426, %r412, %r433;
	// end inline asm
	add.s32 	%r445, %r257, 8;
	setp.gt.s32 	%p66, %r445, %r412;
	selp.b32 	%r446, 0, %r424, %p66;
	add.s32 	%r430, %r425, %r446;
	mov.b32 	%r431, 16;
	// begin inline asm
	shfl.sync.down.b32 %r429, %r430, %r431, %r412, %r433;
	// end inline asm
	add.s32 	%r447, %r257, 16;
	setp.gt.s32 	%p67, %r447, %r412;
	selp.b32 	%r448, 0, %r429, %p67;
	add.s32 	%r449, %r448, %r1041;
	add.s32 	%r1041, %r449, %r430;
	add.s32 	%r1043, %r1043, -32;
	bra.uni 	$L__BB19_87;
$L__BB19_92:
	@%p41 bra 	$L__BB19_94;
	add.s32 	%r402, %r1041, %r173;
	add.s64 	%rd26, %rd11, 256;
	mov.b32 	%r401, 101;
	// begin inline asm
	st.relaxed.gpu.v2.u32 [%rd26], {%r401, %r402};
	// end inline asm
	st.shared.u32 	[_ZZN3cub18CUB_300001_SM_10006detail4scan16DeviceScanKernelINS2_10policy_hubIiiijN4cuda3std3__44plusIvEEE10Policy1000EN6thrust24THRUST_300001_SM_1000_NS10device_ptrIiEESF_NS0_13ScanTileStateIiLb1EEES9_NS1_10InputValueIiPiEEjiLb0EiEEvT0_T1_T2_iT3_T4_T5_E12temp_storage+4], %r1041;
	st.shared.u32 	[_ZZN3cub18CUB_300001_SM_10006detail4scan16DeviceScanKernelINS2_10policy_hubIiiijN4cuda3std3__44plusIvEEE10Policy1000EN6thrust24THRUST_300001_SM_1000_NS10device_ptrIiEESF_NS0_13ScanTileStateIiLb1EEES9_NS1_10InputValueIiPiEEjiLb0EiEEvT0_T1_T2_iT3_T4_T5_E12temp_storage+8], %r402;
$L__BB19_94:
	setp.ne.s32 	%p56, %r257, 0;
	mov.u32 	%r1048, %r175;
	@%p56 bra 	$L__BB19_96;
	st.shared.u32 	[_ZZN3cub18CUB_300001_SM_10006detail4scan16DeviceScanKernelINS2_10policy_hubIiiijN4cuda3std3__44plusIvEEE10Policy1000EN6thrust24THRUST_300001_SM_1000_NS10device_ptrIiEESF_NS0_13ScanTileStateIiLb1EEES9_NS1_10InputValueIiPiEEjiLb0EiEEvT0_T1_T2_iT3_T4_T5_E12temp_storage+76], %r1041;
	mov.u32 	%r1048, %r1041;
$L__BB19_96:
	bar.sync 	0;
	setp.eq.s32 	%p57, %r85, 0;
	ld.shared.u32 	%r403, [_ZZN3cub18CUB_300001_SM_10006detail4scan16DeviceScanKernelINS2_10policy_hubIiiijN4cuda3std3__44plusIvEEE10Policy1000EN6thrust24THRUST_300001_SM_1000_NS10device_ptrIiEESF_NS0_13ScanTileStateIiLb1EEES9_NS1_10InputValueIiPiEEjiLb0EiEEvT0_T1_T2_iT3_T4_T5_E12temp_storage+76];
	selp.b32 	%r404, 0, %r403, %p57;
	add.s32 	%r1049, %r404, %r1048;
$L__BB19_97:
	add.s32 	%r549, %r1049, %r146;
	add.s32 	%r550, %r147, %r549;
	add.s32 	%r551, %r148, %r550;
	add.s32 	%r552, %r149, %r551;
	add.s32 	%r553, %r150, %r552;
	add.s32 	%r554, %r151, %r553;
	add.s32 	%r555, %r152, %r554;
	add.s32 	%r556, %r153, %r555;
	add.s32 	%r557, %r154, %r556;
	add.s32 	%r558, %r155, %r557;
	add.s32 	%r559, %r156, %r558;
	add.s32 	%r560, %r157, %r559;
	add.s32 	%r561, %r158, %r560;
	add.s32 	%r562, %r159, %r561;
	add.s32 	%r563, %r160, %r562;
	add.s32 	%r564, %r161, %r563;
	add.s32 	%r565, %r162, %r564;
	add.s32 	%r566, %r163, %r565;
	add.s32 	%r567, %r164, %r566;
	add.s32 	%r568, %r165, %r567;
	add.s32 	%r569, %r166, %r568;
	bar.sync 	0;
	st.shared.v2.u32 	[%r145], {%r1049, %r549};
	st.shared.v2.u32 	[%r145+8], {%r550, %r551};
	st.shared.v2.u32 	[%r145+16], {%r552, %r553};
	st.shared.v2.u32 	[%r145+24], {%r554, %r555};
	st.shared.v2.u32 	[%r145+32], {%r556, %r557};
	st.shared.v2.u32 	[%r145+40], {%r558, %r559};
	st.shared.v2.u32 	[%r145+48], {%r560, %r561};
	st.shared.v2.u32 	[%r145+56], {%r562, %r563};
	st.shared.v2.u32 	[%r145+64], {%r564, %r565};
	st.shared.v2.u32 	[%r145+72], {%r566, %r567};
	st.shared.v2.u32 	[%r145+80], {%r568, %r569};
	bar.warp.sync 	-1;
	ld.shared.u32 	%r214, [%r144];
	ld.shared.u32 	%r215, [%r144+128];
	ld.shared.u32 	%r216, [%r144+256];
	ld.shared.u32 	%r217, [%r144+384];
	ld.shared.u32 	%r218, [%r144+512];
	ld.shared.u32 	%r219, [%r144+640];
	ld.shared.u32 	%r220, [%r144+768];
	ld.shared.u32 	%r221, [%r144+896];
	ld.shared.u32 	%r222, [%r144+1024];
	ld.shared.u32 	%r223, [%r144+1152];
	ld.shared.u32 	%r224, [%r144+1280];
	ld.shared.u32 	%r225, [%r144+1408];
	ld.shared.u32 	%r226, [%r144+1536];
	ld.shared.u32 	%r227, [%r144+1664];
	ld.shared.u32 	%r228, [%r144+1792];
	ld.shared.u32 	%r229, [%r144+1920];
	ld.shared.u32 	%r230, [%r144+2048];
	ld.shared.u32 	%r231, [%r144+2176];
	ld.shared.u32 	%r232, [%r144+2304];
	ld.shared.u32 	%r233, [%r144+2432];
	ld.shared.u32 	%r234, [%r144+2560];
	ld.shared.u32 	%r235, [%r144+2688];
	setp.ne.s32 	%p81, %r85, 0;
	@%p81 bra 	$L__BB19_99;
	st.volatile.shared.u32 	[_ZZN3cub18CUB_300001_SM_10006detail4scan16DeviceScanKernelINS2_10policy_hubIiiijN4cuda3std3__44plusIvEEE10Policy1000EN6thrust24THRUST_300001_SM_1000_NS10device_ptrIiEESF_NS0_13ScanTileStateIiLb1EEES9_NS1_10InputValueIiPiEEjiLb0EiEEvT0_T1_T2_iT3_T4_T5_E12temp_storage+33792], %r6;
$L__BB19_99:
	ld.param.u32 	%r996, [_ZN3cub18CUB_300001_SM_10006detail4scan16DeviceScanKernelINS2_10policy_hubIiiijN4cuda3std3__44plusIvEEE10Policy1000EN6thrust24THRUST_300001_SM_1000_NS10device_ptrIiEESF_NS0_13ScanTileStateIiLb1EEES9_NS1_10InputValueIiPiEEjiLb0EiEEvT0_T1_T2_iT3_T4_T5__param_3];
	bar.sync 	0;
	ld.volatile.shared.u32 	%r236, [_ZZN3cub18CUB_300001_SM_10006detail4scan16DeviceScanKernelINS2_10policy_hubIiiijN4cuda3std3__44plusIvEEE10Policy1000EN6thrust24THRUST_300001_SM_1000_NS10device_ptrIiEESF_NS0_13ScanTileStateIiLb1EEES9_NS1_10InputValueIiPiEEjiLb0EiEEvT0_T1_T2_iT3_T4_T5_E12temp_storage+33792];
	cvt.u64.u32 	%rd36, %r87;
	mov.u32 	%r570, %ctaid.x;
	add.s32 	%r571, %r996, %r570;
	mul.lo.s32 	%r572, %r571, 8448;
	cvt.u64.u32 	%rd37, %r572;
	add.s64 	%rd38, %rd36, %rd37;
	setp.ge.s32 	%p82, %r87, %r236;
	shl.b64 	%rd39, %rd38, 2;
	add.s64 	%rd13, %rd4, %rd39;
	@%p82 bra 	$L__BB19_101;
	st.global.u32 	[%rd13], %r214;
$L__BB19_101:
	setp.ge.s32 	%p83, %r90, %r236;
	@%p83 bra 	$L__BB19_103;
	st.global.u32 	[%rd13+128], %r215;
$L__BB19_103:
	setp.ge.s32 	%p84, %r93, %r236;
	@%p84 bra 	$L__BB19_105;
	st.global.u32 	[%rd13+256], %r216;
$L__BB19_105:
	setp.ge.s32 	%p85, %r96, %r236;
	@%p85 bra 	$L__BB19_107;
	st.global.u32 	[%rd13+384], %r217;
$L__BB19_107:
	mov.u32 	%r573, %tid.x;
	and.b32  	%r574, %r573, 992;
	mul.lo.s32 	%r575, %r574, 22;
	and.b32  	%r576, %r573, 31;
	or.b32  	%r577, %r575, %r576;
	add.s32 	%r578, %r577, 128;
	setp.ge.s32 	%p86, %r578, %r236;
	@%p86 bra 	$L__BB19_109;
	st.global.u32 	[%rd13+512], %r218;
$L__BB19_109:
	add.s32 	%r584, %r577, 160;
	setp.ge.s32 	%p87, %r584, %r236;
	@%p87 bra 	$L__BB19_111;
	st.global.u32 	[%rd13+640], %r219;
$L__BB19_111:
	add.s32 	%r590, %r577, 192;
	setp.ge.s32 	%p88, %r590, %r236;
	@%p88 bra 	$L__BB19_113;
	st.global.u32 	[%rd13+768], %r220;
$L__BB19_113:
	add.s32 	%r596, %r577, 224;
	setp.ge.s32 	%p89, %r596, %r236;
	@%p89 bra 	$L__BB19_115;
	st.global.u32 	[%rd13+896], %r221;
$L__BB19_115:
	add.s32 	%r602, %r577, 256;
	setp.ge.s32 	%p90, %r602, %r236;
	@%p90 bra 	$L__BB19_117;
	st.global.u32 	[%rd13+1024], %r222;
$L__BB19_117:
	add.s32 	%r608, %r577, 288;
	setp.ge.s32 	%p91, %r608, %r236;
	@%p91 bra 	$L__BB19_119;
	st.global.u32 	[%rd13+1152], %r223;
$L__BB19_119:
	setp.ge.s32 	%p92, %r111, %r236;
	@%p92 bra 	$L__BB19_121;
	st.global.u32 	[%rd13+1280], %r224;
$L__BB19_121:
	setp.ge.s32 	%p93, %r114, %r236;
	@%p93 bra 	$L__BB19_123;
	st.global.u32 	[%rd13+1408], %r225;
$L__BB19_123:
	setp.ge.s32 	%p94, %r117, %r236;
	@%p94 bra 	$L__BB19_125;
	st.global.u32 	[%rd13+1536], %r226;
$L__BB19_125:
	setp.ge.s32 	%p95, %r120, %r236;
	@%p95 bra 	$L__BB19_127;
	st.global.u32 	[%rd13+1664], %r227;
$L__BB19_127:
	add.s32 	%r614, %r577, 448;
	setp.ge.s32 	%p96, %r614, %r236;
	@%p96 bra 	$L__BB19_129;
	st.global.u32 	[%rd13+1792], %r228;
$L__BB19_129:
	add.s32 	%r620, %r577, 480;
	setp.ge.s32 	%p97, %r620, %r236;
	@%p97 bra 	$L__BB19_131;
	st.global.u32 	[%rd13+1920], %r229;
$L__BB19_131:
	add.s32 	%r626, %r577, 512;
	setp.ge.s32 	%p98, %r626, %r236;
	@%p98 bra 	$L__BB19_133;
	st.global.u32 	[%rd13+2048], %r230;
$L__BB19_133:
	setp.ge.s32 	%p99, %r129, %r236;
	@%p99 bra 	$L__BB19_135;
	st.global.u32 	[%rd13+2176], %r231;
$L__BB19_135:
	setp.ge.s32 	%p100, %r132, %r236;
	@%p100 bra 	$L__BB19_137;
	st.global.u32 	[%rd13+2304], %r232;
$L__BB19_137:
	add.s32 	%r632, %r577, 608;
	setp.ge.s32 	%p101, %r632, %r236;
	@%p101 bra 	$L__BB19_139;
	st.global.u32 	[%rd13+2432], %r233;
$L__BB19_139:
	add.s32 	%r638, %r577, 640;
	setp.ge.s32 	%p102, %r638, %r236;
	@%p102 bra 	$L__BB19_141;
	st.global.u32 	[%rd13+2560], %r234;
$L__BB19_141:
	setp.ge.s32 	%p103, %r139, %r236;
	@%p103 bra 	$L__BB19_143;
	st.global.u32 	[%rd13+2688], %r235;
$L__BB19_143:
	ret;

}
	// .globl	_ZN3cub18CUB_300001_SM_10006detail4scan16DeviceScanKernelINS2_10policy_hubIiiimN4cuda3std3__44plusIvEEE10Policy1000EN6thrust24THRUST_300001_SM_1000_NS10device_ptrIiEESF_NS0_13ScanTileStateIiLb1EEES9_NS1_10InputValueIiPiEEmiLb0EiEEvT0_T1_T2_iT3_T4_T5_
.visible .entry _ZN3cub18CUB_300001_SM_10006detail4scan16DeviceScanKernelINS2_10policy_hubIiiimN4cuda3std3__44plusIvEEE10Policy1000EN6thrust24THRUST_300001_SM_1000_NS10device_ptrIiEESF_NS0_13ScanTileStateIiLb1EEES9_NS1_10InputValueIiPiEEmiLb0EiEEvT0_T1_T2_iT3_T4_T5_(
	.param .align 8 .b8 _ZN3cub18CUB_300001_SM_10006detail4scan16DeviceScanKernelINS2_10policy_hubIiiimN4cuda3std3__44plusIvEEE10Policy1000EN6thrust24THRUST_300001_SM_1000_NS10device_ptrIiEESF_NS0_13ScanTileStateIiLb1EEES9_NS1_10InputValueIiPiEEmiLb0EiEEvT0_T1_T2_iT3_T4_T5__param_0[8],
	.param .align 8 .b8 _ZN3cub18CUB_300001_SM_10006detail4scan16DeviceScanKernelINS2_10policy_hubIiiimN4cuda3std3__44plusIvEEE10Policy1000EN6thrust24THRUST_300001_SM_1000_NS10device_ptrIiEESF_NS0_13ScanTileStateIiLb1EEES9_NS1_10InputValueIiPiEEmiLb0EiEEvT0_T1_T2_iT3_T4_T5__param_1[8],
	.param .align 8 .b8 _ZN3cub18CUB_300001_SM_10006detail4scan16DeviceScanKernelINS2_10policy_hubIiiimN4cuda3std3__44plusIvEEE10Policy1000EN6thrust24THRUST_300001_SM_1000_NS10device_ptrIiEESF_NS0_13ScanTileStateIiLb1EEES9_NS1_10InputValueIiPiEEmiLb0EiEEvT0_T1_T2_iT3_T4_T5__param_2[8],
	.param .u32 _ZN3cub18CUB_300001_SM_10006detail4scan16DeviceScanKernelINS2_10policy_hubIiiimN4cuda3std3__44plusIvEEE10Policy1000EN6thrust24THRUST_300001_SM_1000_NS10device_ptrIiEESF_NS0_13ScanTileStateIiLb1EEES9_NS1_10InputValueIiPiEEmiLb0EiEEvT0_T1_T2_iT3_T4_T5__param_3,
	.param .align 1 .b8 _ZN3cub18CUB_300001_SM_10006detail4scan16DeviceScanKernelINS2_10policy_hubIiiimN4cuda3std3__44plusIvEEE10Policy1000EN6thrust24THRUST_300001_SM_1000_NS10device_ptrIiEESF_NS0_13ScanTileStateIiLb1EEES9_NS1_10InputValueIiPiEEmiLb0EiEEvT0_T1_T2_iT3_T4_T5__param_4[1],
	.param .align 8 .b8 _ZN3cub18CUB_300001_SM_10006detail4scan16DeviceScanKernelINS2_10policy_hubIiiimN4cuda3std3__44plusIvEEE10Policy1000EN6thrust24THRUST_300001_SM_1000_NS10device_ptrIiEESF_NS0_13ScanTileStateIiLb1EEES9_NS1_10InputValueIiPiEEmiLb0EiEEvT0_T1_T2_iT3_T4_T5__param_5[16],
	.param .u64 _ZN3cub18CUB_300001_SM_10006detail4scan16DeviceScanKernelINS2_10policy_hubIiiimN4cuda3std3__44plusIvEEE10Policy1000EN6thrust24THRUST_300001_SM_1000_NS10device_ptrIiEESF_NS0_13ScanTileStateIiLb1EEES9_NS1_10InputValueIiPiEEmiLb0EiEEvT0_T1_T2_iT3_T4_T5__param_6
)
.maxntid 416
{
	.reg .pred 	%p<158>;
	.reg .b16 	%rs<3>;
	.reg .b32 	%r<1003>;
	.reg .b64 	%rd<59>;
	// demoted variable
	.shared .align 16 .b8 _ZZN3cub18CUB_300001_SM_10006detail4scan16DeviceScanKernelINS2_10policy_hubIiiimN4cuda3std3__44plusIvEEE10Policy1000EN6thrust24THRUST_300001_SM_1000_NS10device_ptrIiEESF_NS0_13ScanTileStateIiLb1EEES9_NS1_10InputValueIiPiEEmiLb0EiEEvT0_T1_T2_iT3_T4_T5_E12temp_storage[31632];
	ld.param.u32 	%r206, [_ZN3cub18CUB_300001_SM_10006detail4scan16DeviceScanKernelINS2_10policy_hubIiiimN4cuda3std3__44plusIvEEE10Policy1000EN6thrust24THRUST_300001_SM_1000_NS10device_ptrIiEESF_NS0_13ScanTileStateIiLb1EEES9_NS1_10InputValueIiPiEEmiLb0EiEEvT0_T1_T2_iT3_T4_T5__param_5];
	bfe.u32 	%r207, %r206, 0, 8;
	cvt.u16.u32 	%rs1, %r207;
	and.b16  	%rs2, %rs1, 255;
	ld.param.u64 	%rd18, [_ZN3cub18CUB_300001_SM_10006detail4scan16DeviceScanKernelINS2_10policy_hubIiiimN4cuda3std3__44plusIvEEE10Policy1000EN6thrust24THRUST_300001_SM_1000_NS10device_ptrIiEESF_NS0_13ScanTileStateIiLb1EEES9_NS1_10InputValueIiPiEEmiLb0EiEEvT0_T1_T2_iT3_T4_T5__param_2];
	ld.param.u64 	%rd17, [_ZN3cub18CUB_300001_SM_10006detail4scan16DeviceScanKernelINS2_10policy_hubIiiimN4cuda3std3__44plusIvEEE10Policy1000EN6thrust24THRUST_300001_SM_1000_NS10device_ptrIiEESF_NS0_13ScanTileStateIiLb1EEES9_NS1_10InputValueIiPiEEmiLb0EiEEvT0_T1_T2_iT3_T4_T5__param_1];
	ld.param.u64 	%rd16, [_ZN3cub18CUB_300001_SM_10006detail4scan16DeviceScanKernelINS2_10policy_hubIiiimN4cuda3std3__44plusIvEEE10Policy1000EN6thrust24THRUST_300001_SM_1000_NS10device_ptrIiEESF_NS0_13ScanTileStateIiLb1EEES9_NS1_10InputValueIiPiEEmiLb0EiEEvT0_T1_T2_iT3_T4_T5__param_0];
	ld.param.u64 	%rd1, [_ZN3cub18CUB_300001_SM_10006detail4scan16DeviceScanKernelINS2_10policy_hubIiiimN4cuda3std3__44plusIvEEE10Policy1000EN6thrust24THRUST_300001_SM_1000_NS10device_ptrIiEESF_NS0_13ScanTileStateIiLb1EEES9_NS1_10InputValueIiPiEEmiLb0EiEEvT0_T1_T2_iT3_T4_T5__param_5+8];
	ld.param.u32 	%r205, [_ZN3cub18CUB_300001_SM_10006detail4scan16DeviceScanKernelINS2_10policy_hubIiiimN4cuda3std3__44plusIvEEE10Policy1000EN6thrust24THRUST_300001_SM_1000_NS10device_ptrIiEESF_NS0_13ScanTileStateIiLb1EEES9_NS1_10InputValueIiPiEEmiLb0EiEEvT0_T1_T2_iT3_T4_T5__param_3];
	ld.param.u64 	%rd19, [_ZN3cub18CUB_300001_SM_10006detail4scan16DeviceScanKernelINS2_10policy_hubIiiimN4cuda3std3__44plusIvEEE10Policy1000EN6thrust24THRUST_300001_SM_1000_NS10device_ptrIiEESF_NS0_13ScanTileStateIiLb1EEES9_NS1_10InputValueIiPiEEmiLb0EiEEvT0_T1_T2_iT3_T4_T5__param_6];
	setp.eq.s16 	%p1, %rs2, 0;
	@%p1 bra 	$L__BB20_2;
	cvta.to.global.u64 	%rd20, %rd1;
	ld.global.u32 	%r959, [%rd20];
	bra.uni 	$L__BB20_3;
$L__BB20_2:
	cvt.u32.u64 	%r959, %rd1;
$L__BB20_3:
	cvta.to.global.u64 	%rd3, %rd16;
	cvta.to.global.u64 	%rd4, %rd17;
	mov.u32 	%r208, %ctaid.x;
	add.s32 	%r4, %r205, %r208;
	mul.wide.s32 	%rd5, %r4, 7904;
	sub.s64 	%rd6, %rd19, %rd5;
	setp.lt.u64 	%p2, %rd6, 7905;
	@%p2 bra 	$L__BB20_29;
	mov.u32 	%r5, %tid.x;
	and.b32  	%r617, %r5, 31;
	and.b32  	%r618, %r5, 992;
	mul.lo.s32 	%r619, %r618, 19;
	or.b32  	%r620, %r619, %r617;
	cvt.u64.u32 	%rd42, %r620;
	add.s64 	%rd7, %rd5, %rd42;
	shl.b64 	%rd43, %rd7, 2;
	add.s64 	%rd44, %rd3, %rd43;
	ld.global.u32 	%r621, [%rd44];
	ld.global.u32 	%r622, [%rd44+128];
	ld.global.u32 	%r623, [%rd44+256];
	ld.global.u32 	%r624, [%rd44+384];
	ld.global.u32 	%r625, [%rd44+512];
	ld.global.u32 	%r626, [%rd44+640];
	ld.global.u32 	%r627, [%rd44+768];
	ld.global.u32 	%r628, [%rd44+896];
	ld.global.u32 	%r629, [%rd44+1024];
	ld.global.u32 	%r630, [%rd44+1152];
	ld.global.u32 	%r631, [%rd44+1280];
	ld.global.u32 	%r632, [%rd44+1408];
	ld.global.u32 	%r633, [%rd44+1536];
	ld.global.u32 	%r634, [%rd44+1664];
	ld.global.u32 	%r635, [%rd44+1792];
	ld.global.u32 	%r636, [%rd44+1920];
	ld.global.u32 	%r637, [%rd44+2048];
	ld.global.u32 	%r638, [%rd44+2176];
	ld.global.u32 	%r639, [%rd44+2304];
	// begin inline asm
	mov.u32 %r616, %laneid;
	// end inline asm
	shr.u32 	%r7, %r5, 5;
	mad.lo.s32 	%r640, %r7, 608, %r616;
	shl.b32 	%r641, %r640, 2;
	mov.u32 	%r642, _ZZN3cub18CUB_300001_SM_10006detail4scan16DeviceScanKernelINS2_10policy_hubIiiimN4cuda3std3__44plusIvEEE10Policy1000EN6thrust24THRUST_300001_SM_1000_NS10device_ptrIiEESF_NS0_13ScanTileStateIiLb1EEES9_NS1_10InputValueIiPiEEmiLb0EiEEvT0_T1_T2_iT3_T4_T5_E12temp_storage;
	add.s32 	%r8, %r642, %r641;
	st.shared.u32 	[%r8], %r621;
	st.shared.u32 	[%r8+128], %r622;
	st.shared.u32 	[%r8+256], %r623;
	st.shared.u32 	[%r8+384], %r624;
	st.shared.u32 	[%r8+512], %r625;
	st.shared.u32 	[%r8+640], %r626;
	st.shared.u32 	[%r8+768], %r627;
	st.shared.u32 	[%r8+896], %r628;
	st.shared.u32 	[%r8+1024], %r629;
	st.shared.u32 	[%r8+1152], %r630;
	st.shared.u32 	[%r8+1280], %r631;
	st.shared.u32 	[%r8+1408], %r632;
	st.shared.u32 	[%r8+1536], %r633;
	st.shared.u32 	[%r8+1664], %r634;
	st.shared.u32 	[%r8+1792], %r635;
	st.shared.u32 	[%r8+1920], %r636;
	st.shared.u32 	[%r8+2048], %r637;
	st.shared.u32 	[%r8+2176], %r638;
	st.shared.u32 	[%r8+2304], %r639;
	bar.warp.sync 	-1;
	mad.lo.s32 	%r9, %r616, 72, %r8;
	ld.shared.u32 	%r10, [%r9];
	ld.shared.u32 	%r11, [%r9+4];
	ld.shared.u32 	%r12, [%r9+8];
	ld.shared.u32 	%r13, [%r9+12];
	ld.shared.u32 	%r14, [%r9+16];
	ld.shared.u32 	%r15, [%r9+20];
	ld.shared.u32 	%r16, [%r9+24];
	ld.shared.u32 	%r17, [%r9+28];
	ld.shared.u32 	%r18, [%r9+32];
	ld.shared.u32 	%r19, [%r9+36];
	ld.shared.u32 	%r20, [%r9+40];
	ld.shared.u32 	%r21, [%r9+44];
	ld.shared.u32 	%r22, [%r9+48];
	ld.shared.u32 	%r23, [%r9+52];
	ld.shared.u32 	%r24, [%r9+56];
	ld.shared.u32 	%r25, [%r9+60];
	ld.shared.u32 	%r26, [%r9+64];
	ld.shared.u32 	%r27, [%r9+68];
	ld.shared.u32 	%r28, [%r9+72];
	bar.sync 	0;
	setp.ne.s32 	%p100, %r4, 0;
	@%p100 bra 	$L__BB20_9;
	add.s32 	%r860, %r11, %r10;
	add.s32 	%r861, %r12, %r860;
	add.s32 	%r862, %r13, %r861;
	add.s32 	%r863, %r14, %r862;
	add.s32 	%r864, %r15, %r863;
	add.s32 	%r865, %r16, %r864;
	add.s32 	%r866, %r17, %r865;
	add.s32 	%r867, %r18, %r866;
	add.s32 	%r868, %r19, %r867;
	add.s32 	%r869, %r20, %r868;
	add.s32 	%r870, %r21, %r869;
	add.s32 	%r871, %r22, %r870;
	add.s32 	%r872, %r23, %r871;
	add.s32 	%r873, %r24, %r872;
	add.s32 	%r874, %r25, %r873;
	add.s32 	%r875, %r26, %r874;
	add.s32 	%r876, %r27, %r875;
	add.s32 	%r834, %r28, %r876;
	mov.b32 	%r832, 1;
	mov.b32 	%r857, 0;
	mov.b32 	%r859, -1;
	// begin inline asm
	{  .reg .s32 r0;  .reg .pred p;  shfl.sync.up.b32 r0|p, %r834, %r832, %r857, %r859;  @p add.s32 r0, r0, %r834;  mov.s32 %r830, r0;}
	// end inline asm
	mov.b32 	%r838, 2;
	// begin inline asm
	{  .reg .s32 r0;  .reg .pred p;  shfl.sync.up.b32 r0|p, %r830, %r838, %r857, %r859;  @p add.s32 r0, r0, %r830;  mov.s32 %r836, r0;}
	// end inline asm
	mov.b32 	%r844, 4;
	// begin inline asm
	{  .reg .s32 r0;  .reg .pred p;  shfl.sync.up.b32 r0|p, %r836, %r844, %r857, %r859;  @p add.s32 r0, r0, %r836;  mov.s32 %r842, r0;}
	// end inline asm
	mov.b32 	%r850, 8;
	// begin inline asm
	{  .reg .s32 r0;  .reg .pred p;  shfl.sync.up.b32 r0|p, %r842, %r850, %r857, %r859;  @p add.s32 r0, r0, %r842;  mov.s32 %r848, r0;}
	// end inline asm
	mov.b32 	%r856, 16;
	// begin inline asm
	{  .reg .s32 r0;  .reg .pred p;  shfl.sync.up.b32 r0|p, %r848, %r856, %r857, %r859;  @p add.s32 r0, r0, %r848;  mov.s32 %r854, r0;}
	// end inline asm
	setp.ne.s32 	%p143, %r616, 31;
	@%p143 bra 	$L__BB20_7;
	shl.b32 	%r877, %r7, 2;
	mov.u32 	%r878, _ZZN3cub18CUB_300001_SM_10006detail4scan16DeviceScanKernelINS2_10policy_hubIiiimN4cuda3std3__44plusIvEEE10Policy1000EN6thrust24THRUST_300001_SM_1000_NS10device_ptrIiEESF_NS0_13ScanTileStateIiLb1EEES9_NS1_10InputValueIiPiEEmiLb0EiEEvT0_T1_T2_iT3_T4_T5_E12temp_storage;
	add.s32 	%r879, %r878, %r877;
	st.shared.u32 	[%r879+16], %r854;
$L__BB20_7:
	bar.sync 	0;
	ld.shared.v4.u32 	{%r880, %r881, %r882, %r883}, [_ZZN3cub18CUB_300001_SM_10006detail4scan16DeviceScanKernelINS2_10policy_hubIiiimN4cuda3std3__44plusIvEEE10Policy1000EN6thrust24THRUST_300001_SM_1000_NS10device_ptrIiEESF_NS0_13ScanTileStateIiLb1EEES9_NS1_10InputValueIiPiEEmiLb0EiEEvT0_T1_T2_iT3_T4_T5_E12temp_storage+16];
	add.s32 	%r884, %r881, %r880;
	setp.eq.s32 	%p144, %r7, 2;
	selp.b32 	%r885, %r884, %r880, %p144;
	add.s32 	%r886, %r884, %r882;
	setp.eq.s32 	%p145, %r7, 3;
	selp.b32 	%r887, %r886, %r885, %p145;
	add.s32 	%r888, %r886, %r883;
	setp.eq.s32 	%p146, %r7, 4;
	selp.b32 	%r889, %r888, %r887, %p146;
	ld.shared.v4.u32 	{%r890, %r891, %r892, %r893}, [_ZZN3cub18CUB_300001_SM_10006detail4scan16DeviceScanKernelINS2_10policy_hubIiiimN4cuda3std3__44plusIvEEE10Policy1000EN6thrust24THRUST_300001_SM_1000_NS10device_ptrIiEESF_NS0_13ScanTileStateIiLb1EEES9_NS1_10InputValueIiPiEEmiLb0EiEEvT0_T1_T2_iT3_T4_T5_E12temp_storage+32];
	add.s32 	%r894, %r888, %r890;
	setp.eq.s32 	%p147, %r7, 5;
	selp.b32 	%r895, %r894, %r889, %p147;
	add.s32 	%r896, %r894, %r891;
	setp.eq.s32 	%p148, %r7, 6;
	selp.b32 	%r897, %r896, %r895, %p148;
	add.s32 	%r898, %r896, %r892;
	setp.eq.s32 	%p149, %r7, 7;
	selp.b32 	%r899, %r898, %r897, %p149;
	add.s32 	%r900, %r898, %r893;
	setp.eq.s32 	%p150, %r7, 8;
	selp.b32 	%r901, %r900, %r899, %p150;
	ld.shared.v4.u32 	{%r902, %r903, %r904, %r905}, [_ZZN3cub18CUB_300001_SM_10006detail4scan16DeviceScanKernelINS2_10policy_hubIiiimN4cuda3std3__44plusIvEEE10Policy1000EN6thrust24THRUST_300001_SM_1000_NS10device_ptrIiEESF_NS0_13ScanTileStateIiLb1EEES9_NS1_10InputValueIiPiEEmiLb0EiEEvT0_T1_T2_iT3_T4_T5_E12temp_storage+48];
	add.s32 	%r906, %r900, %r902;
	setp.eq.s32 	%p151, %r7, 9;
	selp.b32 	%r907, %r906, %r901, %p151;
	add.s32 	%r908, %r906, %r903;
	setp.eq.s32 	%p152, %r7, 10;
	selp.b32 	%r909, %r908, %r907, %p152;
	add.s32 	%r910, %r908, %r904;
	setp.eq.s32 	%p153, %r7, 11;
	selp.b32 	%r911, %r910, %r909, %p153;
	add.s32 	%r912, %r910, %r905;
	setp.eq.s32 	%p154, %r7, 12;
	selp.b32 	%r913, %r912, %r911, %p154;
	ld.shared.u32 	%r914, [_ZZN3cub18CUB_300001_SM_10006detail4scan16DeviceScanKernelINS2_10policy_hubIiiimN4cuda3std3__44plusIvEEE10Policy1000EN6thrust24THRUST_300001_SM_1000_NS10device_ptrIiEESF_NS0_13ScanTileStateIiLb1EEES9_NS1_10InputValueIiPiEEmiLb0EiEEvT0_T1_T2_iT3_T4_T5_E12temp_storage+64];
	setp.lt.u32 	%p155, %r5, 32;
	selp.b32 	%r915, 0, %r913, %p155;
	setp.eq.s32 	%p156, %r616, 0;
	sub.s32 	%r916, %r854, %r834;
	selp.b32 	%r917, 0, %r916, %p156;
	add.s32 	%r918, %r917, %r959;
	add.s32 	%r971, %r918, %r915;
	add.s32 	%r919, %r914, %r959;
	add.s32 	%r32, %r919, %r912;
	setp.ne.s32 	%p157, %r5, 0;
	@%p157 bra 	$L__BB20_28;
	add.s64 	%rd56, %rd18, 256;
	mov.b32 	%r920, 101;
	// begin inline asm
	st.relaxed.gpu.v2.u32 [%rd56], {%r920, %r32};
	// end inline asm
	bra.uni 	$L__BB20_28;
$L__BB20_9:
	add.s32 	%r673, %r11, %r10;
	add.s32 	%r674, %r12, %r673;
	add.s32 	%r675, %r13, %r674;
	add.s32 	%r676, %r14, %r675;
	add.s32 	%r677, %r15, %r676;
	add.s32 	%r678, %r16, %r677;
	add.s32 	%r679, %r17, %r678;
	add.s32 	%r680, %r18, %r679;
	add.s32 	%r681, %r19, %r680;
	add.s32 	%r682, %r20, %r681;
	add.s32 	%r683, %r21, %r682;
	add.s32 	%r684, %r22, %r683;
	add.s32 	%r685, %r23, %r684;
	add.s32 	%r686, %r24, %r685;
	add.s32 	%r687, %r25, %r686;
	add.s32 	%r688, %r26, %r687;
	add.s32 	%r689, %r27, %r688;
	add.s32 	%r647, %r28, %r689;
	mov.b32 	%r645, 1;
	mov.b32 	%r670, 0;
	mov.b32 	%r672, -1;
	// begin inline asm
	{  .reg .s32 r0;  .reg .pred p;  shfl.sync.up.b32 r0|p, %r647, %r645, %r670, %r672;  @p add.s32 r0, r0, %r647;  mov.s32 %r643, r0;}
	// end inline asm
	mov.b32 	%r651, 2;
	// begin inline asm
	{  .reg .s32 r0;  .reg .pred p;  shfl.sync.up.b32 r0|p, %r643, %r651, %r670, %r672;  @p add.s32 r0, r0, %r643;  mov.s32 %r649, r0;}
	// end inline asm
	mov.b32 	%r657, 4;
	// begin inline asm
	{  .reg .s32 r0;  .reg .pred p;  shfl.sync.up.b32 r0|p, %r649, %r657, %r670, %r672;  @p add.s32 r0, r0, %r649;  mov.s32 %r655, r0;}
	// end inline asm
	mov.b32 	%r663, 8;
	// begin inline asm
	{  .reg .s32 r0;  .reg .pred p;  shfl.sync.up.b32 r0|p, %r655, %r663, %r670, %r672;  @p add.s32 r0, r0, %r655;  mov.s32 %r661, r0;}
	// end inline asm
	mov.b32 	%r669, 16;
	// begin inline asm
	{  .reg .s32 r0;  .reg .pred p;  shfl.sync.up.b32 r0|p, %r661, %r669, %r670, %r672;  @p add.s32 r0, r0, %r661;  mov.s32 %r667, r0;}
	// end inline asm
	setp.ne.s32 	%p101, %r616, 31;
	@%p101 bra 	$L__BB20_11;
	shl.b32 	%r690, %r7, 2;
	mov.u32 	%r691, _ZZN3cub18CUB_300001_SM_10006detail4scan16DeviceScanKernelINS2_10policy_hubIiiimN4cuda3std3__44plusIvEEE10Policy1000EN6thrust24THRUST_300001_SM_1000_NS10device_ptrIiEESF_NS0_13ScanTileStateIiLb1EEES9_NS1_10InputValueIiPiEEmiLb0EiEEvT0_T1_T2_iT3_T4_T5_E12temp_storage;
	add.s32 	%r692, %r691, %r690;
	st.shared.u32 	[%r692+16], %r667;
$L__BB20_11:
	sub.s32 	%r693, %r667, %r647;
	bar.sync 	0;
	ld.shared.v4.u32 	{%r694, %r695, %r696, %r697}, [_ZZN3cub18CUB_300001_SM_10006detail4scan16DeviceScanKernelINS2_10policy_hubIiiimN4cuda3std3__44plusIvEEE10Policy1000EN6thrust24THRUST_300001_SM_1000_NS10device_ptrIiEESF_NS0_13ScanTileStateIiLb1EEES9_NS1_10InputValueIiPiEEmiLb0EiEEvT0_T1_T2_iT3_T4_T5_E12temp_storage+16];
	add.s32 	%r698, %r695, %r694;
	setp.eq.s32 	%p102, %r7, 2;
	selp.b32 	%r699, %r698, %r694, %p102;
	add.s32 	%r700, %r698, %r696;
	setp.eq.s32 	%p103, %r7, 3;
	selp.b32 	%r701, %r700, %r699, %p103;
	add.s32 	%r702, %r700, %r697;
	setp.eq.s32 	%p104, %r7, 4;
	selp.b32 	%r703, %r702, %r701, %p104;
	ld.shared.v4.u32 	{%r704, %r705, %r706, %r707}, [_ZZN3cub18CUB_300001_SM_10006detail4scan16DeviceScanKernelINS2_10policy_hubIiiimN4cuda3std3__44plusIvEEE10Policy1000EN6thrust24THRUST_300001_SM_1000_NS10device_ptrIiEESF_NS0_13ScanTileStateIiLb1EEES9_NS1_10InputValueIiPiEEmiLb0EiEEvT0_T1_T2_iT3_T4_T5_E12temp_storage+32];
	add.s32 	%r708, %r702, %r704;
	setp.eq.s32 	%p105, %r7, 5;
	selp.b32 	%r709, %r708, %r703, %p105;
	add.s32 	%r710, %r708, %r705;
	setp.eq.s32 	%p106, %r7, 6;
	selp.b32 	%r711, %r710, %r709, %p106;
	add.s32 	%r712, %r710, %r706;
	setp.eq.s32 	%p107, %r7, 7;
	selp.b32 	%r713, %r712, %r711, %p107;
	add.s32 	%r714, %r712, %r707;
	setp.eq.s32 	%p108, %r7, 8;
	selp.b32 	%r715, %r714, %r713, %p108;
	ld.shared.v4.u32 	{%r716, %r717, %r718, %r719}, [_ZZN3cub18CUB_300001_SM_10006detail4scan16DeviceScanKernelINS2_10policy_hubIiiimN4cuda3std3__44plusIvEEE10Policy1000EN6thrust24THRUST_300001_SM_1000_NS10device_ptrIiEESF_NS0_13ScanTileStateIiLb1EEES9_NS1_10InputValueIiPiEEmiLb0EiEEvT0_T1_T2_iT3_T4_T5_E12temp_storage+48];
	add.s32 	%r720, %r714, %r716;
	setp.eq.s32 	%p109, %r7, 9;
	selp.b32 	%r721, %r720, %r715, %p109;
	add.s32 	%r722, %r720, %r717;
	setp.eq.s32 	%p110, %r7, 10;
	selp.b32 	%r723, %r722, %r721, %p110;
	add.s32 	%r724, %r722, %r718;
	setp.eq.s32 	%p111, %r7, 11;
	selp.b32 	%r725, %r724, %r723, %p111;
	add.s32 	%r726, %r724, %r719;
	setp.eq.s32 	%p112, %r7, 12;
	selp.b32 	%r727, %r726, %r725, %p112;
	ld.shared.u32 	%r728, [_ZZN3cub18CUB_300001_SM_10006detail4scan16DeviceScanKernelINS2_10policy_hubIiiimN4cuda3std3__44plusIvEEE10Policy1000EN6thrust24THRUST_300001_SM_1000_NS10device_ptrIiEESF_NS0_13ScanTileStateIiLb1EEES9_NS1_10InputValueIiPiEEmiLb0EiEEvT0_T1_T2_iT3_T4_T5_E12temp_storage+64];
	add.s32 	%r35, %r726, %r728;
	setp.gt.u32 	%p113, %r5, 31;
	setp.lt.u32 	%p114, %r5, 32;
	setp.eq.s32 	%p115, %r616, 0;
	selp.b32 	%r729, 0, %r693, %p115;
	add.s32 	%r970, %r727, %r729;
	selp.b32 	%r37, %r693, %r970, %p114;
	@%p113 bra 	$L__BB20_27;
	setp.ne.s32 	%p116, %r5, 0;
	mul.wide.s32 	%rd45, %r4, 8;
	add.s64 	%rd8, %rd18, %rd45;
	@%p116 bra 	$L__BB20_14;
	st.shared.u32 	[_ZZN3cub18CUB_300001_SM_10006detail4scan16DeviceScanKernelINS2_10policy_hubIiiimN4cuda3std3__44plusIvEEE10Policy1000EN6thrust24THRUST_300001_SM_1000_NS10device_ptrIiEESF_NS0_13ScanTileStateIiLb1EEES9_NS1_10InputValueIiPiEEmiLb0EiEEvT0_T1_T2_iT3_T4_T5_E12temp_storage+12], %r35;
	add.s64 	%rd46, %rd8, 256;
	mov.b32 	%r730, 100;
	// begin inline asm
	st.relaxed.gpu.v2.u32 [%rd46], {%r730, %r35};
	// end inline asm
$L__BB20_14:
	not.b32 	%r736, %r5;
	add.s32 	%r966, %r4, %r736;
	mov.b32 	%r732, 550;
	// begin inline asm
	nanosleep.u32 %r732;
	// end inline asm
	mul.wide.s32 	%rd48, %r966, 8;
	add.s64 	%rd49, %rd18, %rd48;
	add.s64 	%rd47, %rd49, 256;
	// begin inline asm
	ld.relaxed.gpu.v2.u32 {%r967, %r961}, [%rd47];
	// end inline asm
	mov.b32 	%r962, 478;
$L__BB20_15:
	setp.eq.s32 	%p117, %r967, 99;
	mov.b32 	%r737, -1;
	vote.sync.any.pred 	%p118, %p117, %r737;
	not.pred 	%p119, %p118;
	@%p119 bra 	$L__BB20_17;
	// begin inline asm
	nanosleep.u32 %r962;
	// end inline asm
	shr.u32 	%r962, %r962, 1;
	// begin inline asm
	ld.relaxed.gpu.v2.u32 {%r967, %r961}, [%rd47];
	// end inline asm
	bra.uni 	$L__BB20_15;
$L__BB20_17:
	setp.eq.s32 	%p120, %r967, 101;
	mov.b32 	%r764, -1;
	vote.sync.ballot.b32 	%r766, %p120, %r764;
	// begin inline asm
	mov.u32 %r739, %lanemask_ge;
	// end inline asm
	and.b32  	%r767, %r766, %r739;
	or.b32  	%r768, %r767, -2147483648;
	add.s32 	%r769, %r768, -1;
	not.b32 	%r770, %r768;
	and.b32  	%r771, %r770, %r769;
	popc.b32 	%r743, %r771;
	mov.b32 	%r742, 1;
	// begin inline asm
	shfl.sync.down.b32 %r740, %r961, %r742, %r743, %r764;
	// end inline asm
	setp.lt.s32 	%p122, %r616, %r743;
	selp.b32 	%r772, %r740, 0, %p122;
	add.s32 	%r746, %r772, %r961;
	mov.b32 	%r747, 2;
	// begin inline asm
	shfl.sync.down.b32 %r745, %r746, %r747, %r743, %r764;
	// end inline asm
	add.s32 	%r50, %r616, 2;
	setp.gt.s32 	%p123, %r50, %r743;
	selp.b32 	%r773, 0, %r745, %p123;
	add.s32 	%r751, %r746, %r773;
	mov.b32 	%r752, 4;
	// begin inline asm
	shfl.sync.down.b32 %r750, %r751, %r752, %r743, %r764;
	// end inline asm
	add.s32 	%r51, %r616, 4;
	setp.gt.s32 	%p124, %r51, %r743;
	selp.b32 	%r774, 0, %r750, %p124;
	add.s32 	%r756, %r751, %r774;
	mov.b32 	%r757, 8;
	// begin inline asm
	shfl.sync.down.b32 %r755, %r756, %r757, %r743, %r764;
	// end inline asm
	add.s32 	%r52, %r616, 8;
	setp.gt.s32 	%p125, %r52, %r743;
	selp.b32 	%r775, 0, %r755, %p125;
	add.s32 	%r761, %r756, %r775;
	mov.b32 	%r762, 16;
	// begin inline asm
	shfl.sync.down.b32 %r760, %r761, %r762, %r743, %r764;
	// end inline asm
	add.s32 	%r53, %r616, 16;
	setp.gt.s32 	%p126, %r53, %r743;
	selp.b32 	%r776, 0, %r760, %p126;
	add.s32 	%r965, %r761, %r776;
	add.s64 	%rd10, %rd18, 256;
	mov.b32 	%r963, 478;
$L__BB20_18:
	setp.ne.s32 	%p127, %r967, 101;
	mov.b32 	%r777, -1;
	vote.sync.all.pred 	%p128, %p127, %r777;
	not.pred 	%p129, %p128;
	@%p129 bra 	$L__BB20_23;
	shr.u32 	%r963, %r963, 1;
	mul.wide.s32 	%rd52, %r966, 8;
	add.s64 	%rd53, %rd10, %rd52;
	add.s64 	%rd51, %rd53, -256;
	// begin inline asm
	ld.relaxed.gpu.v2.u32 {%r967, %r968}, [%rd51];
	// end inline asm
	mov.u32 	%r969, %r963;
$L__BB20_20:
	setp.eq.s32 	%p133, %r967, 99;
	mov.b32 	%r785, -1;
	vote.sync.any.pred 	%p134, %p133, %r785;
	not.pred 	%p135, %p134;
	@%p135 bra 	$L__BB20_22;
	// begin inline asm
	nanosleep.u32 %r969;
	// end inline asm
	shr.u32 	%r969, %r969, 1;
	// begin inline asm
	ld.relaxed.gpu.v2.u32 {%r967, %r968}, [%rd51];
	// end inline asm
	bra.uni 	$L__BB20_20;
$L__BB20_22:
	setp.eq.s32 	%p136, %r967, 101;
	mov.b32 	%r811, -1;
	vote.sync.ballot.b32 	%r812, %p136, %r811;
	and.b32  	%r813, %r812, %r739;
	or.b32  	%r814, %r813, -2147483648;
	add.s32 	%r815, %r814, -1;
	not.b32 	%r816, %r814;
	and.b32  	%r817, %r816, %r815;
	popc.b32 	%r790, %r817;
	mov.b32 	%r789, 1;
	// begin inline asm
	shfl.sync.down.b32 %r787, %r968, %r789, %r790, %r811;
	// end inline asm
	setp.lt.s32 	%p138, %r616, %r790;
	selp.b32 	%r818, %r787, 0, %p138;
	add.s32 	%r793, %r818, %r968;
	mov.b32 	%r794, 2;
	// begin inline asm
	shfl.sync.down.b32 %r792, %r793, %r794, %r790, %r811;
	// end inline asm
	setp.gt.s32 	%p139, %r50, %r790;
	selp.b32 	%r819, 0, %r792, %p139;
	add.s32 	%r798, %r793, %r819;
	mov.b32 	%r799, 4;
	// begin inline asm
	shfl.sync.down.b32 %r797, %r798, %r799, %r790, %r811;
	// end inline asm
	setp.gt.s32 	%p140, %r51, %r790;
	selp.b32 	%r820, 0, %r797, %p140;
	add.s32 	%r803, %r798, %r820;
	mov.b32 	%r804, 8;
	// begin inline asm
	shfl.sync.down.b32 %r802, %r803, %r804, %r790, %r811;
	// end inline asm
	setp.gt.s32 	%p141, %r52, %r790;
	selp.b32 	%r821, 0, %r802, %p141;
	add.s32 	%r808, %r803, %r821;
	mov.b32 	%r809, 16;
	// begin inline asm
	shfl.sync.down.b32 %r807, %r808, %r809, %r790, %r811;
	// end inline asm
	setp.gt.s32 	%p142, %r53, %r790;
	selp.b32 	%r822, 0, %r807, %p142;
	add.s32 	%r823, %r822, %r965;
	add.s32 	%r965, %r823, %r808;
	add.s32 	%r966, %r966, -32;
	bra.uni 	$L__BB20_18;
$L__BB20_23:
	@%p116 bra 	$L__BB20_25;
	add.s32 	%r780, %r965, %r35;
	add.s64 	%rd50, %rd8, 256;
	mov.b32 	%r779, 101;
	// begin inline asm
	st.relaxed.gpu.v2.u32 [%rd50], {%r779, %r780};
	// end inline asm
	st.shared.u32 	[_ZZN3cub18CUB_300001_SM_10006detail4scan16DeviceScanKernelINS2_10policy_hubIiiimN4cuda3std3__44plusIvEEE10Policy1000EN6thrust24THRUST_300001_SM_1000_NS10device_ptrIiEESF_NS0_13ScanTileStateIiLb1EEES9_NS1_10InputValueIiPiEEmiLb0EiEEvT0_T1_T2_iT3_T4_T5_E12temp_storage+4], %r965;
	st.shared.u32 	[_ZZN3cub18CUB_300001_SM_10006detail4scan16DeviceScanKernelINS2_10policy_hubIiiimN4cuda3std3__44plusIvEEE10Policy1000EN6thrust24THRUST_300001_SM_1000_NS10device_ptrIiEESF_NS0_13ScanTileStateIiLb1EEES9_NS1_10InputValueIiPiEEmiLb0EiEEvT0_T1_T2_iT3_T4_T5_E12temp_storage+8], %r780;
$L__BB20_25:
	setp.ne.s32 	%p131, %r616, 0;
	mov.u32 	%r970, %r37;
	@%p131 bra 	$L__BB20_27;
	st.shared.u32 	[_ZZN3cub18CUB_300001_SM_10006detail4scan16DeviceScanKernelINS2_10policy_hubIiiimN4cuda3std3__44plusIvEEE10Policy1000EN6thrust24THRUST_300001_SM_1000_NS10device_ptrIiEESF_NS0_13ScanTileStateIiLb1EEES9_NS1_10InputValueIiPiEEmiLb0EiEEvT0_T1_T2_iT3_T4_T5_E12temp_storage+84], %r965;
	mov.u32 	%r970, %r965;
$L__BB20_27:
	bar.sync 	0;
	setp.eq.s32 	%p132, %r5, 0;
	ld.shared.u32 	%r781, [_ZZN3cub18CUB_300001_SM_10006detail4scan16DeviceScanKernelINS2_10policy_hubIiiimN4cuda3std3__44plusIvEEE10Policy1000EN6thrust24THRUST_300001_SM_1000_NS10device_ptrIiEESF_NS0_13ScanTileStateIiLb1EEES9_NS1_10InputValueIiPiEEmiLb0EiEEvT0_T1_T2_iT3_T4_T5_E12temp_storage+84];
	selp.b32 	%r782, 0, %r781, %p132;
	add.s32 	%r971, %r782, %r970;
$L__BB20_28:
	add.s32 	%r922, %r971, %r10;
	add.s32 	%r923, %r11, %r922;
	add.s32 	%r924, %r12, %r923;
	add.s32 	%r925, %r13, %r924;
	add.s32 	%r926, %r14, %r925;
	add.s32 	%r927, %r15, %r926;
	add.s32 	%r928, %r16, %r927;
	add.s32 	%r929, %r17, %r928;
	add.s32 	%r930, %r18, %r929;
	add.s32 	%r931, %r19, %r930;
	add.s32 	%r932, %r20, %r931;
	add.s32 	%r933, %r21, %r932;
	add.s32 	%r934, %r22, %r933;
	add.s32 	%r935, %r23, %r934;
	add.s32 	%r936, %r24, %r935;
	add.s32 	%r937, %r25, %r936;
	add.s32 	%r938, %r26, %r937;
	add.s32 	%r939, %r27, %r938;
	bar.sync 	0;
	st.shared.u32 	[%r9], %r971;
	st.shared.u32 	[%r9+4], %r922;
	st.shared.u32 	[%r9+8], %r923;
	st.shared.u32 	[%r9+12], %r924;
	st.shared.u32 	[%r9+16], %r925;
	st.shared.u32 	[%r9+20], %r926;
	st.shared.u32 	[%r9+24], %r927;
	st.shared.u32 	[%r9+28], %r928;
	st.shared.u32 	[%r9+32], %r929;
	st.shared.u32 	[%r9+36], %r930;
	st.shared.u32 	[%r9+40], %r931;
	st.shared.u32 	[%r9+44], %r932;
	st.shared.u32 	[%r9+48], %r933;
	st.shared.u32 	[%r9+52], %r934;
	st.shared.u32 	[%r9+56], %r935;
	st.shared.u32 	[%r9+60], %r936;
	st.shared.u32 	[%r9+64], %r937;
	st.shared.u32 	[%r9+68], %r938;
	st.shared.u32 	[%r9+72], %r939;
	bar.warp.sync 	-1;
	ld.shared.u32 	%r940, [%r8];
	ld.shared.u32 	%r941, [%r8+128];
	ld.shared.u32 	%r942, [%r8+256];
	ld.shared.u32 	%r943, [%r8+384];
	ld.shared.u32 	%r944, [%r8+512];
	ld.shared.u32 	%r945, [%r8+640];
	ld.shared.u32 	%r946, [%r8+768];
	ld.shared.u32 	%r947, [%r8+896];
	ld.shared.u32 	%r948, [%r8+1024];
	ld.shared.u32 	%r949, [%r8+1152];
	ld.shared.u32 	%r950, [%r8+1280];
	ld.shared.u32 	%r951, [%r8+1408];
	ld.shared.u32 	%r952, [%r8+1536];
	ld.shared.u32 	%r953, [%r8+1664];
	ld.shared.u32 	%r954, [%r8+1792];
	ld.shared.u32 	%r955, [%r8+1920];
	ld.shared.u32 	%r956, [%r8+2048];
	ld.shared.u32 	%r957, [%r8+2176];
	ld.shared.u32 	%r958, [%r8+2304];
	add.s64 	%rd58, %rd4, %rd43;
	st.global.u32 	[%rd58], %r940;
	st.global.u32 	[%rd58+128], %r941;
	st.global.u32 	[%rd58+256], %r942;
	st.global.u32 	[%rd58+384], %r943;
	st.global.u32 	[%rd58+512], %r944;
	st.global.u32 	[%rd58+640], %r945;
	st.global.u32 	[%rd58+768], %r946;
	st.global.u32 	[%rd58+896], %r947;
	st.global.u32 	[%rd58+1024], %r948;
	st.global.u32 	[%rd58+1152], %r949;
	st.global.u32 	[%rd58+1280], %r950;
	st.global.u32 	[%rd58+1408], %r951;
	st.global.u32 	[%rd58+1536], %r952;
	st.global.u32 	[%rd58+1664], %r953;
	st.global.u32 	[%rd58+1792], %r954;
	st.global.u32 	[%rd58+1920], %r955;
	st.global.u32 	[%rd58+2048], %r956;
	st.global.u32 	[%rd58+2176], %r957;
	st.global.u32 	[%rd58+2304], %r958;
	bra.uni 	$L__BB20_131;
$L__BB20_29:
	setp.eq.s64 	%p3, %rd6, 0;
	@%p3 bra 	$L__BB20_131;
	cvt.u32.u64 	%r75, %rd6;
	shl.b64 	%rd21, %rd5, 2;
	add.s64 	%rd22, %rd3, %rd21;
	mov.u32 	%r76, %tid.x;
	ld.global.u32 	%r990, [%rd22];
	and.b32  	%r209, %r76, 31;
	and.b32  	%r210, %r76, 992;
	mul.lo.s32 	%r211, %r210, 19;
	or.b32  	%r78, %r211, %r209;
	setp.ge.u32 	%p4, %r78, %r75;
	shl.b32 	%r212, %r78, 2;
	cvt.u64.u32 	%rd23, %r212;
	add.s64 	%rd12, %rd22, %rd23;
	mov.u32 	%r972, %r990;
	@%p4 bra 	$L__BB20_32;
	ld.global.u32 	%r972, [%rd12];
$L__BB20_32:
	add.s32 	%r213, %r78, 32;
	setp.ge.u32 	%p5, %r213, %r75;
	mov.u32 	%r973, %r990;
	@%p5 bra 	$L__BB20_34;
	ld.global.u32 	%r973, [%rd12+128];
$L__BB20_34:
	add.s32 	%r214, %r78, 64;
	setp.ge.u32 	%p6, %r214, %r75;
	mov.u32 	%r974, %r990;
	@%p6 bra 	$L__BB20_36;
	ld.global.u32 	%r974, [%rd12+256];
$L__BB20_36:
	add.s32 	%r215, %r78, 96;
	setp.ge.u32 	%p7, %r215, %r75;
	mov.u32 	%r975, %r990;
	@%p7 bra 	$L__BB20_38;
	ld.global.u32 	%r975, [%rd12+384];
$L__BB20_38:
	add.s32 	%r216, %r78, 128;
	setp.ge.u32 	%p8, %r216, %r75;
	mov.u32 	%r976, %r990;
	@%p8 bra 	$L__BB20_40;
	ld.global.u32 	%r976, [%rd12+512];
$L__BB20_40:
	add.s32 	%r217, %r78, 160;
	setp.ge.u32 	%p9, %r217, %r75;
	mov.u32 	%r977, %r990;
	@%p9 bra 	$L__BB20_42;
	ld.global.u32 	%r977, [%rd12+640];
$L__BB20_42:
	add.s32 	%r218, %r78, 192;
	setp.ge.u32 	%p10, %r218, %r75;
	mov.u32 	%r978, %r990;
	@%p10 bra 	$L__BB20_44;
	ld.global.u32 	%r978, [%rd12+768];
$L__BB20_44:
	add.s32 	%r219, %r78, 224;
	setp.ge.u32 	%p11, %r219, %r75;
	mov.u32 	%r979, %r990;
	@%p11 bra 	$L__BB20_46;
	ld.global.u32 	%r979, [%rd12+896];
$L__BB20_46:
	add.s32 	%r95, %r78, 256;
	setp.ge.u32 	%p12, %r95, %r75;
	mov.u32 	%r980, %r990;
	@%p12 bra 	$L__BB20_48;
	ld.global.u32 	%r980, [%rd12+1024];
$L__BB20_48:
	add.s32 	%r98, %r78, 288;
	setp.ge.u32 	%p13, %r98, %r75;
	mov.u32 	%r981, %r990;
	@%p13 bra 	$L__BB20_50;
	ld.global.u32 	%r981, [%rd12+1152];
$L__BB20_50:
	add.s32 	%r220, %r78, 320;
	setp.ge.u32 	%p14, %r220, %r75;
	mov.u32 	%r982, %r990;
	@%p14 bra 	$L__BB20_52;
	ld.global.u32 	%r982, [%rd12+1280];
$L__BB20_52:
	add.s32 	%r221, %r78, 352;
	setp.ge.u32 	%p15, %r221, %r75;
	mov.u32 	%r983, %r990;
	@%p15 bra 	$L__BB20_54;
	ld.global.u32 	%r983, [%rd12+1408];
$L__BB20_54:
	add.s32 	%r222, %r78, 384;
	setp.ge.u32 	%p16, %r222, %r75;
	mov.u32 	%r984, %r990;
	@%p16 bra 	$L__BB20_56;
	ld.global.u32 	%r984, [%rd12+1536];
$L__BB20_56:
	add.s32 	%r223, %r78, 416;
	setp.ge.u32 	%p17, %r223, %r75;
	mov.u32 	%r985, %r990;
	@%p17 bra 	$L__BB20_58;
	ld.global.u32 	%r985, [%rd12+1664];
$L__BB20_58:
	add.s32 	%r224, %r78, 448;
	setp.ge.u32 	%p18, %r224, %r75;
	mov.u32 	%r986, %r990;
	@%p18 bra 	$L__BB20_60;
	ld.global.u32 	%r986, [%rd12+1792];
$L__BB20_60:
	add.s32 	%r225, %r78, 480;
	setp.ge.u32 	%p19, %r225, %r75;
	mov.u32 	%r987, %r990;
	@%p19 bra 	$L__BB20_62;
	ld.global.u32 	%r987, [%rd12+1920];
$L__BB20_62:
	add.s32 	%r226, %r78, 512;
	setp.ge.u32 	%p20, %r226, %r75;
	mov.u32 	%r988, %r990;
	@%p20 bra 	$L__BB20_64;
	ld.global.u32 	%r988, [%rd12+2048];
$L__BB20_64:
	add.s32 	%r115, %r78, 544;
	setp.ge.u32 	%p21, %r115, %r75;
	mov.u32 	%r989, %r990;
	@%p21 bra 	$L__BB20_66;
	ld.global.u32 	%r989, [%rd12+2176];
$L__BB20_66:
	add.s32 	%r118, %r78, 576;
	setp.ge.u32 	%p22, %r118, %r75;
	@%p22 bra 	$L__BB20_68;
	ld.global.u32 	%r990, [%rd12+2304];
$L__BB20_68:
	// begin inline asm
	mov.u32 %r227, %laneid;
	// end inline asm
	shr.u32 	%r122, %r76, 5;
	mad.lo.s32 	%r228, %r122, 608, %r227;
	shl.b32 	%r229, %r228, 2;
	mov.u32 	%r230, _ZZN3cub18CUB_300001_SM_10006detail4scan16DeviceScanKernelINS2_10policy_hubIiiimN4cuda3std3__44plusIvEEE10Policy1000EN6thrust24THRUST_300001_SM_1000_NS10device_ptrIiEESF_NS0_13ScanTileStateIiLb1EEES9_NS1_10InputValueIiPiEEmiLb0EiEEvT0_T1_T2_iT3_T4_T5_E12temp_storage;
	add.s32 	%r123, %r230, %r229;
	st.shared.u32 	[%r123], %r972;
	st.shared.u32 	[%r123+128], %r973;
	st.shared.u32 	[%r123+256], %r974;
	st.shared.u32 	[%r123+384], %r975;
	st.shared.u32 	[%r123+512], %r976;
	st.shared.u32 	[%r123+640], %r977;
	st.shared.u32 	[%r123+768], %r978;
	st.shared.u32 	[%r123+896], %r979;
	st.shared.u32 	[%r123+1024], %r980;
	st.shared.u32 	[%r123+1152], %r981;
	st.shared.u32 	[%r123+1280], %r982;
	st.shared.u32 	[%r123+1408], %r983;
	st.shared.u32 	[%r123+1536], %r984;
	st.shared.u32 	[%r123+1664], %r985;
	st.shared.u32 	[%r123+1792], %r986;
	st.shared.u32 	[%r123+1920], %r987;
	st.shared.u32 	[%r123+2048], %r988;
	st.shared.u32 	[%r123+2176], %r989;
	st.shared.u32 	[%r123+2304], %r990;
	bar.warp.sync 	-1;
	mad.lo.s32 	%r124, %r227, 72, %r123;
	ld.shared.u32 	%r125, [%r124];
	ld.shared.u32 	%r126, [%r124+4];
	ld.shared.u32 	%r127, [%r124+8];
	ld.shared.u32 	%r128, [%r124+12];
	ld.shared.u32 	%r129, [%r124+16];
	ld.shared.u32 	%r130, [%r124+20];
	ld.shared.u32 	%r131, [%r124+24];
	ld.shared.u32 	%r132, [%r124+28];
	ld.shared.u32 	%r133, [%r124+32];
	ld.shared.u32 	%r134, [%r124+36];
	ld.shared.u32 	%r135, [%r124+40];
	ld.shared.u32 	%r136, [%r124+44];
	ld.shared.u32 	%r137, [%r124+48];
	ld.shared.u32 	%r138, [%r124+52];
	ld.shared.u32 	%r139, [%r124+56];
	ld.shared.u32 	%r140, [%r124+60];
	ld.shared.u32 	%r141, [%r124+64];
	ld.shared.u32 	%r142, [%r124+68];
	ld.shared.u32 	%r143, [%r124+72];
	bar.sync 	0;
	setp.ne.s32 	%p23, %r4, 0;
	@%p23 bra 	$L__BB20_72;
	add.s32 	%r456, %r126, %r125;
	add.s32 	%r457, %r127, %r456;
	add.s32 	%r458, %r128, %r457;
	add.s32 	%r459, %r129, %r458;
	add.s32 	%r460, %r130, %r459;
	add.s32 	%r461, %r131, %r460;
	add.s32 	%r462, %r132, %r461;
	add.s32 	%r463, %r133, %r462;
	add.s32 	%r464, %r134, %r463;
	add.s32 	%r465, %r135, %r464;
	add.s32 	%r466, %r136, %r465;
	add.s32 	%r467, %r137, %r466;
	add.s32 	%r468, %r138, %r467;
	add.s32 	%r469, %r139, %r468;
	add.s32 	%r470, %r140, %r469;
	add.s32 	%r471, %r141, %r470;
	add.s32 	%r472, %r142, %r471;
	add.s32 	%r430, %r143, %r472;
	mov.b32 	%r428, 1;
	mov.b32 	%r453, 0;
	mov.b32 	%r455, -1;
	// begin inline asm
	{  .reg .s32 r0;  .reg .pred p;  shfl.sync.up.b32 r0|p, %r430, %r428, %r453, %r455;  @p add.s32 r0, r0, %r430;  mov.s32 %r426, r0;}
	// end inline asm
	mov.b32 	%r434, 2;
	// begin inline asm
	{  .reg .s32 r0;  .reg .pred p;  shfl.sync.up.b32 r0|p, %r426, %r434, %r453, %r455;  @p add.s32 r0, r0, %r426;  mov.s32 %r432, r0;}
	// end inline asm
	mov.b32 	%r440, 4;
	// begin inline asm
	{  .reg .s32 r0;  .reg .pred p;  shfl.sync.up.b32 r0|p, %r432, %r440, %r453, %r455;  @p add.s32 r0, r0, %r432;  mov.s32 %r438, r0;}
	// end inline asm
	mov.b32 	%r446, 8;
	// begin inline asm
	{  .reg .s32 r0;  .reg .pred p;  shfl.sync.up.b32 r0|p, %r438, %r446, %r453, %r455;  @p add.s32 r0, r0, %r438;  mov.s32 %r444, r0;}
	// end inline asm
	mov.b32 	%r452, 16;
	// begin inline asm
	{  .reg .s32 r0;  .reg .pred p;  shfl.sync.up.b32 r0|p, %r444, %r452, %r453, %r455;  @p add.s32 r0, r0, %r444;  mov.s32 %r450, r0;}
	// end inline asm
	setp.ne.s32 	%p66, %r227, 31;
	@%p66 bra 	$L__BB20_71;
	shl.b32 	%r473, %r122, 2;
	mov.u32 	%r474, _ZZN3cub18CUB_300001_SM_10006detail4scan16DeviceScanKernelINS2_10policy_hubIiiimN4cuda3std3__44plusIvEEE10Policy1000EN6thrust24THRUST_300001_SM_1000_NS10device_ptrIiEESF_NS0_13ScanTileStateIiLb1EEES9_NS1_10InputValueIiPiEEmiLb0EiEEvT0_T1_T2_iT3_T4_T5_E12temp_storage;
	add.s32 	%r475, %r474, %r473;
	st.shared.u32 	[%r475+16], %r450;
$L__BB20_71:
	bar.sync 	0;
	ld.shared.v4.u32 	{%r476, %r477, %r478, %r479}, [_ZZN3cub18CUB_300001_SM_10006detail4scan16DeviceScanKernelINS2_10policy_hubIiiimN4cuda3std3__44plusIvEEE10Policy1000EN6thrust24THRUST_300001_SM_1000_NS10device_ptrIiEESF_NS0_13ScanTileStateIiLb1EEES9_NS1_10InputValueIiPiEEmiLb0EiEEvT0_T1_T2_iT3_T4_T5_E12temp_storage+16];
	add.s32 	%r480, %r477, %r476;
	setp.eq.s32 	%p67, %r122, 2;
	selp.b32 	%r481, %r480, %r476, %p67;
	add.s32 	%r482, %r480, %r478;
	setp.eq.s32 	%p68, %r122, 3;
	selp.b32 	%r483, %r482, %r481, %p68;
	add.s32 	%r484, %r482, %r479;
	setp.eq.s32 	%p69, %r122, 4;
	selp.b32 	%r485, %r484, %r483, %p69;
	ld.shared.v4.u32 	{%r486, %r487, %r488, %r489}, [_ZZN3cub18CUB_300001_SM_10006detail4scan16DeviceScanKernelINS2_10policy_hubIiiimN4cuda3std3__44plusIvEEE10Policy1000EN6thrust24THRUST_300001_SM_1000_NS10device_ptrIiEESF_NS0_13ScanTileStateIiLb1EEES9_NS1_10InputValueIiPiEEmiLb0EiEEvT0_T1_T2_iT3_T4_T5_E12temp_storage+32];
	add.s32 	%r490, %r484, %r486;
	setp.eq.s32 	%p70, %r122, 5;
	selp.b32 	%r491, %r490, %r485, %p70;
	add.s32 	%r492, %r490, %r487;
	setp.eq.s32 	%p71, %r122, 6;
	selp.b32 	%r493, %r492, %r491, %p71;
	add.s32 	%r494, %r492, %r488;
	setp.eq.s32 	%p72, %r122, 7;
	selp.b32 	%r495, %r494, %r493, %p72;
	add.s32 	%r496, %r494, %r489;
	setp.eq.s32 	%p73, %r122, 8;
	selp.b32 	%r497, %r496, %r495, %p73;
	ld.shared.v4.u32 	{%r498, %r499, %r500, %r501}, [_ZZN3cub18CUB_300001_SM_10006detail4scan16DeviceScanKernelINS2_10policy_hubIiiimN4cuda3std3__44plusIvEEE10Policy1000EN6thrust24THRUST_300001_SM_1000_NS10device_ptrIiEESF_NS0_13ScanTileStateIiLb1EEES9_NS1_10InputValueIiPiEEmiLb0EiEEvT0_T1_T2_iT3_T4_T5_E12temp_storage+48];
	add.s32 	%r502, %r496, %r498;
	setp.eq.s32 	%p74, %r122, 9;
	selp.b32 	%r503, %r502, %r497, %p74;
	add.s32 	%r504, %r502, %r499;
	setp.eq.s32 	%p75, %r122, 10;
	selp.b32 	%r505, %r504, %r503, %p75;
	add.s32 	%r506, %r504, %r500;
	setp.eq.s32 	%p76, %r122, 11;
	selp.b32 	%r507, %r506, %r505, %p76;
	add.s32 	%r508, %r506, %r501;
	setp.eq.s32 	%p77, %r122, 12;
	selp.b32 	%r509, %r508, %r507, %p77;
	setp.lt.u32 	%p78, %r76, 32;
	selp.b32 	%r510, 0, %r509, %p78;
	setp.eq.s32 	%p79, %r227, 0;
	sub.s32 	%r511, %r450, %r430;
	selp.b32 	%r512, 0, %r511, %p79;
	add.s32 	%r513, %r512, %r959;
	add.s32 	%r1002, %r513, %r510;
	bra.uni 	$L__BB20_91;
$L__BB20_72:
	add.s32 	%r261, %r126, %r125;
	add.s32 	%r262, %r127, %r261;
	add.s32 	%r263, %r128, %r262;
	add.s32 	%r264, %r129, %r263;
	add.s32 	%r265, %r130, %r264;
	add.s32 	%r266, %r131, %r265;
	add.s32 	%r267, %r132, %r266;
	add.s32 	%r268, %r133, %r267;
	add.s32 	%r269, %r134, %r268;
	add.s32 	%r270, %r135, %r269;
	add.s32 	%r271, %r136, %r270;
	add.s32 	%r272, %r137, %r271;
	add.s32 	%r273, %r138, %r272;
	add.s32 	%r274, %r139, %r273;
	add.s32 	%r275, %r140, %r274;
	add.s32 	%r276, %r141, %r275;
	add.s32 	%r277, %r142, %r276;
	add.s32 	%r235, %r143, %r277;
	mov.b32 	%r233, 1;
	mov.b32 	%r258, 0;
	mov.b32 	%r260, -1;
	// begin inline asm
	{  .reg .s32 r0;  .reg .pred p;  shfl.sync.up.b32 r0|p, %r235, %r233, %r258, %r260;  @p add.s32 r0, r0, %r235;  mov.s32 %r231, r0;}
	// end inline asm
	mov.b32 	%r239, 2;
	// begin inline asm
	{  .reg .s32 r0;  .reg .pred p;  shfl.sync.up.b32 r0|p, %r231, %r239, %r258, %r260;  @p add.s32 r0, r0, %r231;  mov.s32 %r237, r0;}
	// end inline asm
	mov.b32 	%r245, 4;
	// begin inline asm
	{  .reg .s32 r0;  .reg .pred p;  shfl.sync.up.b32 r0|p, %r237, %r245, %r258, %r260;  @p add.s32 r0, r0, %r237;  mov.s32 %r243, r0;}
	// end inline asm
	mov.b32 	%r251, 8;
	// begin inline asm
	{  .reg .s32 r0;  .reg .pred p;  shfl.sync.up.b32 r0|p, %r243, %r251, %r258, %r260;  @p add.s32 r0, r0, %r243;  mov.s32 %r249, r0;}
	// end inline asm
	mov.b32 	%r257, 16;
	// begin inline asm
	{  .reg .s32 r0;  .reg .pred p;  shfl.sync.up.b32 r0|p, %r249, %r257, %r258, %r260;  @p add.s32 r0, r0, %r249;  mov.s32 %r255, r0;}
	// end inline asm
	setp.ne.s32 	%p24, %r227, 31;
	@%p24 bra 	$L__BB20_74;
	shl.b32 	%r278, %r122, 2;
	mov.u32 	%r279, _ZZN3cub18CUB_300001_SM_10006detail4scan16DeviceScanKernelINS2_10policy_hubIiiimN4cuda3std3__44plusIvEEE10Policy1000EN6thrust24THRUST_300001_SM_1000_NS10device_ptrIiEESF_NS0_13ScanTileStateIiLb1EEES9_NS1_10InputValueIiPiEEmiLb0EiEEvT0_T1_T2_iT3_T4_T5_E12temp_storage;
	add.s32 	%r280, %r279, %r278;
	st.shared.u32 	[%r280+16], %r255;
$L__BB20_74:
	sub.s32 	%r281, %r255, %r235;
	bar.sync 	0;
	ld.shared.v4.u32 	{%r282, %r283, %r284, %r285}, [_ZZN3cub18CUB_300001_SM_10006detail4scan16DeviceScanKernelINS2_10policy_hubIiiimN4cuda3std3__44plusIvEEE10Policy1000EN6thrust24THRUST_300001_SM_1000_NS10device_ptrIiEESF_NS0_13ScanTileStateIiLb1EEES9_NS1_10InputValueIiPiEEmiLb0EiEEvT0_T1_T2_iT3_T4_T5_E12temp_storage+16];
	add.s32 	%r286, %r283, %r282;
	setp.eq.s32 	%p25, %r122, 2;
	selp.b32 	%r287, %r286, %r282, %p25;
	add.s32 	%r288, %r286, %r284;
	setp.eq.s32 	%p26, %r122, 3;
	selp.b32 	%r289, %r288, %r287, %p26;
	add.s32 	%r290, %r288, %r285;
	setp.eq.s32 	%p27, %r122, 4;
	selp.b32 	%r291, %r290, %r289, %p27;
	ld.shared.v4.u32 	{%r292, %r293, %r294, %r295}, [_ZZN3cub18CUB_300001_SM_10006detail4scan16DeviceScanKernelINS2_10policy_hubIiiimN4cuda3std3__44plusIvEEE10Policy1000EN6thrust24THRUST_300001_SM_1000_NS10device_ptrIiEESF_NS0_13ScanTileStateIiLb1EEES9_NS1_10InputValueIiPiEEmiLb0EiEEvT0_T1_T2_iT3_T4_T5_E12temp_storage+32];
	add.s32 	%r296, %r290, %r292;
	setp.eq.s32 	%p28, %r122, 5;
	selp.b32 	%r297, %r296, %r291, %p28;
	add.s32 	%r298, %r296, %r293;
	setp.eq.s32 	%p29, %r122, 6;
	selp.b32 	%r299, %r298, %r297, %p29;
	add.s32 	%r300, %r298, %r294;
	setp.eq.s32 	%p30, %r122, 7;
	selp.b32 	%r301, %r300, %r299, %p30;
	add.s32 	%r302, %r300, %r295;
	setp.eq.s32 	%p31, %r122, 8;
	selp.b32 	%r303, %r302, %r301, %p31;
	ld.shared.v4.u32 	{%r304, %r305, %r306, %r307}, [_ZZN3cub18CUB_300001_SM_10006detail4scan16DeviceScanKernelINS2_10policy_hubIiiimN4cuda3std3__44plusIvEEE10Policy1000EN6thrust24THRUST_300001_SM_1000_NS10device_ptrIiEESF_NS0_13ScanTileStateIiLb1EEES9_NS1_10InputValueIiPiEEmiLb0EiEEvT0_T1_T2_iT3_T4_T5_E12temp_storage+48];
	add.s32 	%r308, %r302, %r304;
	setp.eq.s32 	%p32, %r122, 9;
	selp.b32 	%r309, %r308, %r303, %p32;
	add.s32 	%r310, %r308, %r305;
	setp.eq.s32 	%p33, %r122, 10;
	selp.b32 	%r311, %r310, %r309, %p33;
	add.s32 	%r312, %r310, %r306;
	setp.eq.s32 	%p34, %r122, 11;
	selp.b32 	%r313, %r312, %r311, %p34;
	add.s32 	%r314, %r312, %r307;
	setp.eq.s32 	%p35, %r122, 12;
	selp.b32 	%r315, %r314, %r313, %p35;
	ld.shared.u32 	%r316, [_ZZN3cub18CUB_300001_SM_10006detail4scan16DeviceScanKernelINS2_10policy_hubIiiimN4cuda3std3__44plusIvEEE10Policy1000EN6thrust24THRUST_300001_SM_1000_NS10device_ptrIiEESF_NS0_13ScanTileStateIiLb1EEES9_NS1_10InputValueIiPiEEmiLb0EiEEvT0_T1_T2_iT3_T4_T5_E12temp_storage+64];
	add.s32 	%r149, %r314, %r316;
	setp.gt.u32 	%p36, %r76, 31;
	setp.lt.u32 	%p37, %r76, 32;
	setp.eq.s32 	%p38, %r227, 0;
	selp.b32 	%r317, 0, %r281, %p38;
	add.s32 	%r1001, %r315, %r317;
	selp.b32 	%r151, %r281, %r1001, %p37;
	@%p36 bra 	$L__BB20_90;
	setp.ne.s32 	%p39, %r76, 0;
	mul.wide.s32 	%rd24, %r4, 8;
	add.s64 	%rd13, %rd18, %rd24;
	@%p39 bra 	$L__BB20_77;
	st.shared.u32 	[_ZZN3cub18CUB_300001_SM_10006detail4scan16DeviceScanKernelINS2_10policy_hubIiiimN4cuda3std3__44plusIvEEE10Policy1000EN6thrust24THRUST_300001_SM_1000_NS10device_ptrIiEESF_NS0_13ScanTileStateIiLb1EEES9_NS1_10InputValueIiPiEEmiLb0EiEEvT0_T1_T2_iT3_T4_T5_E12temp_storage+12], %r149;
	add.s64 	%rd25, %rd13, 256;
	mov.b32 	%r318, 100;
	// begin inline asm
	st.relaxed.gpu.v2.u32 [%rd25], {%r318, %r149};
	// end inline asm
$L__BB20_77:
	not.b32 	%r324, %r76;
	add.s32 	%r997, %r4, %r324;
	mov.b32 	%r320, 550;
	// begin inline asm
	nanosleep.u32 %r320;
	// end inline asm
	mul.wide.s32 	%rd27, %r997, 8;
	add.s64 	%rd28, %rd18, %rd27;
	add.s64 	%rd26, %rd28, 256;
	// begin inline asm
	ld.relaxed.gpu.v2.u32 {%r998, %r992}, [%rd26];
	// end inline asm
	mov.b32 	%r993, 478;
$L__BB20_78:
	setp.eq.s32 	%p40, %r998, 99;
	mov.b32 	%r325, -1;
	vote.sync.any.pred 	%p41, %p40, %r325;
	not.pred 	%p42, %p41;
	@%p42 bra 	$L__BB20_80;
	// begin inline asm
	nanosleep.u32 %r993;
	// end inline asm
	shr.u32 	%r993, %r993, 1;
	// begin inline asm
	ld.relaxed.gpu.v2.u32 {%r998, %r992}, [%rd26];
	// end inline asm
	bra.uni 	$L__BB20_78;
$L__BB20_80:
	setp.eq.s32 	%p43, %r998, 101;
	mov.b32 	%r352, -1;
	vote.sync.ballot.b32 	%r354, %p43, %r352;
	// begin inline asm
	mov.u32 %r327, %lanemask_ge;
	// end inline asm
	and.b32  	%r355, %r354, %r327;
	or.b32  	%r356, %r355, -2147483648;
	add.s32 	%r357, %r356, -1;
	not.b32 	%r358, %r356;
	and.b32  	%r359, %r358, %r357;
	popc.b32 	%r331, %r359;
	mov.b32 	%r330, 1;
	// begin inline asm
	shfl.sync.down.b32 %r328, %r992, %r330, %r331, %r352;
	// end inline asm
	setp.lt.s32 	%p45, %r227, %r331;
	selp.b32 	%r360, %r328, 0, %p45;
	add.s32 	%r334, %r360, %r992;
	mov.b32 	%r335, 2;
	// begin inline asm
	shfl.sync.down.b32 %r333, %r334, %r335, %r331, %r352;
	// end inline asm
	add.s32 	%r361, %r227, 2;
	setp.gt.s32 	%p46, %r361, %r331;
	selp.b32 	%r362, 0, %r333, %p46;
	add.s32 	%r339, %r334, %r362;
	mov.b32 	%r340, 4;
	// begin inline asm
	shfl.sync.down.b32 %r338, %r339, %r340, %r331, %r352;
	// end inline asm
	add.s32 	%r363, %r227, 4;
	setp.gt.s32 	%p47, %r363, %r331;
	selp.b32 	%r364, 0, %r338, %p47;
	add.s32 	%r344, %r339, %r364;
	mov.b32 	%r345, 8;
	// begin inline asm
	shfl.sync.down.b32 %r343, %r344, %r345, %r331, %r352;
	// end inline asm
	add.s32 	%r365, %r227, 8;
	setp.gt.s32 	%p48, %r365, %r331;
	selp.b32 	%r366, 0, %r343, %p48;
	add.s32 	%r349, %r344, %r366;
	mov.b32 	%r350, 16;
	// begin inline asm
	shfl.sync.down.b32 %r348, %r349, %r350, %r331, %r352;
	// end inline asm
	add.s32 	%r367, %r227, 16;
	setp.gt.s32 	%p49, %r367, %r331;
	selp.b32 	%r368, 0, %r348, %p49;
	add.s32 	%r994, %r349, %r368;
	add.s64 	%rd14, %rd18, 256;
	mov.b32 	%r995, 478;
$L__BB20_81:
	setp.ne.s32 	%p50, %r998, 101;
	mov.b32 	%r369, -1;
	vote.sync.all.pred 	%p51, %p50, %r369;
	not.pred 	%p52, %p51;
	@%p52 bra 	$L__BB20_86;
	shr.u32 	%r995, %r995, 1;
	mul.wide.s32 	%rd31, %r997, 8;
	add.s64 	%rd32, %rd14, %rd31;
	add.s64 	%rd30, %rd32, -256;
	// begin inline asm
	ld.relaxed.gpu.v2.u32 {%r998, %r999}, [%rd30];
	// end inline asm
	mov.u32 	%r1000, %r995;
$L__BB20_83:
	setp.eq.s32 	%p56, %r998, 99;
	mov.b32 	%r377, -1;
	vote.sync.any.pred 	%p57, %p56, %r377;
	not.pred 	%p58, %p57;
	@%p58 bra 	$L__BB20_85;
	// begin inline asm
	nanosleep.u32 %r1000;
	// end inline asm
	shr.u32 	%r1000, %r1000, 1;
	// begin inline asm
	ld.relaxed.gpu.v2.u32 {%r998, %r999}, [%rd30];
	// end inline asm
	bra.uni 	$L__BB20_83;
$L__BB20_85:
	setp.eq.s32 	%p59, %r998, 101;
	mov.b32 	%r403, -1;
	vote.sync.ballot.b32 	%r404, %p59, %r403;
	and.b32  	%r405, %r404, %r327;
	or.b32  	%r406, %r405, -2147483648;
	add.s32 	%r407, %r406, -1;
	not.b32 	%r408, %r406;
	and.b32  	%r409, %r408, %r407;
	popc.b32 	%r382, %r409;
	mov.b32 	%r381, 1;
	// begin inline asm
	shfl.sync.down.b32 %r379, %r999, %r381, %r382, %r403;
	// end inline asm
	setp.lt.s32 	%p61, %r227, %r382;
	selp.b32 	%r410, %r379, 0, %p61;
	add.s32 	%r385, %r410, %r999;
	mov.b32 	%r386, 2;
	// begin inline asm
	shfl.sync.down.b32 %r384, %r385, %r386, %r382, %r403;
	// end inline asm
	add.s32 	%r411, %r227, 2;
	setp.gt.s32 	%p62, %r411, %r382;
	selp.b32 	%r412, 0, %r384, %p62;
	add.s32 	%r390, %r385, %r412;
	mov.b32 	%r391, 4;
	// begin inline asm
	shfl.sync.down.b32 %r389, %r390, %r391, %r382, %r403;
	// end inline asm
	add.s32 	%r413, %r227, 4;
	setp.gt.s32 	%p63, %r413, %r382;
	selp.b32 	%r414, 0, %r389, %p63;
	add.s32 	%r395, %r390, %r414;
	mov.b32 	%r396, 8;
	// begin inline asm
	shfl.sync.down.b32 %r394, %r395, %r396, %r382, %r403;
	// end inline asm
	add.s32 	%r415, %r227, 8;
	setp.gt.s32 	%p64, %r415, %r382;
	selp.b32 	%r416, 0, %r394, %p64;
	add.s32 	%r400, %r395, %r416;
	mov.b32 	%r401, 16;
	// begin inline asm
	shfl.sync.down.b32 %r399, %r400, %r401, %r382, %r403;
	// end inline asm
	add.s32 	%r417, %r227, 16;
	setp.gt.s32 	%p65, %r417, %r382;
	selp.b32 	%r418, 0, %r399, %p65;
	add.s32 	%r419, %r418, %r994;
	add.s32 	%r994, %r419, %r400;
	add.s32 	%r997, %r997, -32;
	bra.uni 	$L__BB20_81;
$L__BB20_86:
	@%p39 bra 	$L__BB20_88;
	add.s32 	%r372, %r994, %r149;
	add.s64 	%rd29, %rd13, 256;
	mov.b32 	%r371, 101;
	// begin inline asm
	st.relaxed.gpu.v2.u32 [%rd29], {%r371, %r372};
	// end inline asm
	st.shared.u32 	[_ZZN3cub18CUB_300001_SM_10006detail4scan16DeviceScanKernelINS2_10policy_hubIiiimN4cuda3std3__44plusIvEEE10Policy1000EN6thrust24THRUST_300001_SM_1000_NS10device_ptrIiEESF_NS0_13ScanTileStateIiLb1EEES9_NS1_10InputValueIiPiEEmiLb0EiEEvT0_T1_T2_iT3_T4_T5_E12temp_storage+4], %r994;
	st.shared.u32 	[_ZZN3cub18CUB_300001_SM_10006detail4scan16DeviceScanKernelINS2_10policy_hubIiiimN4cuda3std3__44plusIvEEE10Policy1000EN6thrust24THRUST_300001_SM_1000_NS10device_ptrIiEESF_NS0_13ScanTileStateIiLb1EEES9_NS1_10InputValueIiPiEEmiLb0EiEEvT0_T1_T2_iT3_T4_T5_E12temp_storage+8], %r372;
$L__BB20_88:
	setp.ne.s32 	%p54, %r227, 0;
	mov.u32 	%r1001, %r151;
	@%p54 bra 	$L__BB20_90;
	st.shared.u32 	[_ZZN3cub18CUB_300001_SM_10006detail4scan16DeviceScanKernelINS2_10policy_hubIiiimN4cuda3std3__44plusIvEEE10Policy1000EN6thrust24THRUST_300001_SM_1000_NS10device_ptrIiEESF_NS0_13ScanTileStateIiLb1EEES9_NS1_10InputValueIiPiEEmiLb0EiEEvT0_T1_T2_iT3_T4_T5_E12temp_storage+84], %r994;
	mov.u32 	%r1001, %r994;
$L__BB20_90:
	bar.sync 	0;
	setp.eq.s32 	%p55, %r76, 0;
	ld.shared.u32 	%r373, [_ZZN3cub18CUB_300001_SM_10006detail4scan16DeviceScanKernelINS2_10policy_hubIiiimN4cuda3std3__44plusIvEEE10Policy1000EN6thrust24THRUST_300001_SM_1000_NS10device_ptrIiEESF_NS0_13ScanTileStateIiLb1EEES9_NS1_10InputValueIiPiEEmiLb0EiEEvT0_T1_T2_iT3_T4_T5_E12temp_storage+84];
	selp.b32 	%r374, 0, %r373, %p55;
	add.s32 	%r1002, %r374, %r1001;
$L__BB20_91:
	add.s32 	%r514, %r1002, %r125;
	add.s32 	%r515, %r126, %r514;
	add.s32 	%r516, %r127, %r515;
	add.s32 	%r517, %r128, %r516;
	add.s32 	%r518, %r129, %r517;
	add.s32 	%r519, %r130, %r518;
	add.s32 	%r520, %r131, %r519;
	add.s32 	%r521, %r132, %r520;
	add.s32 	%r522, %r133, %r521;
	add.s32 	%r523, %r134, %r522;
	add.s32 	%r524, %r135, %r523;
	add.s32 	%r525, %r136, %r524;
	add.s32 	%r526, %r137, %r525;
	add.s32 	%r527, %r138, %r526;
	add.s32 	%r528, %r139, %r527;
	add.s32 	%r529, %r140, %r528;
	add.s32 	%r530, %r141, %r529;
	add.s32 	%r531, %r142, %r530;
	bar.sync 	0;
	st.shared.u32 	[%r124], %r1002;
	st.shared.u32 	[%r124+4], %r514;
	st.shared.u32 	[%r124+8], %r515;
	st.shared.u32 	[%r124+12], %r516;
	st.shared.u32 	[%r124+16], %r517;
	st.shared.u32 	[%r124+20], %r518;
	st.shared.u32 	[%r124+24], %r519;
	st.shared.u32 	[%r124+28], %r520;
	st.shared.u32 	[%r124+32], %r521;
	st.shared.u32 	[%r124+36], %r522;
	st.shared.u32 	[%r124+40], %r523;
	st.shared.u32 	[%r124+44], %r524;
	st.shared.u32 	[%r124+48], %r525;
	st.shared.u32 	[%r124+52], %r526;
	st.shared.u32 	[%r124+56], %r527;
	st.shared.u32 	[%r124+60], %r528;
	st.shared.u32 	[%r124+64], %r529;
	st.shared.u32 	[%r124+68], %r530;
	st.shared.u32 	[%r124+72], %r531;
	bar.warp.sync 	-1;
	ld.shared.u32 	%r185, [%r123];
	ld.shared.u32 	%r186, [%r123+128];
	ld.shared.u32 	%r187, [%r123+256];
	ld.shared.u32 	%r188, [%r123+384];
	ld.shared.u32 	%r189, [%r123+512];
	ld.shared.u32 	%r190, [%r123+640];
	ld.shared.u32 	%r191, [%r123+768];
	ld.shared.u32 	%r192, [%r123+896];
	ld.shared.u32 	%r193, [%r123+1024];
	ld.shared.u32 	%r194, [%r123+1152];
	ld.shared.u32 	%r195, [%r123+1280];
	ld.shared.u32 	%r196, [%r123+1408];
	ld.shared.u32 	%r197, [%r123+1536];
	ld.shared.u32 	%r198, [%r123+1664];
	ld.shared.u32 	%r199, [%r123+1792];
	ld.shared.u32 	%r200, [%r123+1920];
	ld.shared.u32 	%r201, [%r123+2048];
	ld.shared.u32 	%r202, [%r123+2176];
	ld.shared.u32 	%r203, [%r123+2304];
	setp.ne.s32 	%p80, %r76, 0;
	@%p80 bra 	$L__BB20_93;
	st.volatile.shared.u32 	[_ZZN3cub18CUB_300001_SM_10006detail4scan16DeviceScanKernelINS2_10policy_hubIiiimN4cuda3std3__44plusIvEEE10Policy1000EN6thrust24THRUST_300001_SM_1000_NS10device_ptrIiEESF_NS0_13ScanTileStateIiLb1EEES9_NS1_10InputValueIiPiEEmiLb0EiEEvT0_T1_T2_iT3_T4_T5_E12temp_storage+31616], %r75;
$L__BB20_93:
	bar.sync 	0;
	ld.volatile.shared.u32 	%r204, [_ZZN3cub18CUB_300001_SM_10006detail4scan16DeviceScanKernelINS2_10policy_hubIiiimN4cuda3std3__44plusIvEEE10Policy1000EN6thrust24THRUST_300001_SM_1000_NS10device_ptrIiEESF_NS0_13ScanTileStateIiLb1EEES9_NS1_10InputValueIiPiEEmiLb0EiEEvT0_T1_T2_iT3_T4_T5_E12temp_storage+31616];
	cvt.u64.u32 	%rd39, %r78;
	add.s64 	%rd40, %rd5, %rd39;
	setp.ge.s32 	%p81, %r78, %r204;
	shl.b64 	%rd41, %rd40, 2;
	add.s64 	%rd15, %rd4, %rd41;
	@%p81 bra 	$L__BB20_95;
	st.global.u32 	[%rd15], %r185;
$L__BB20_95:
	mov.u32 	%r532, %tid.x;
	and.b32  	%r533, %r532, 992;
	mul.lo.s32 	%r534, %r533, 19;
	and.b32  	%r535, %r532, 31;
	or.b32  	%r536, %r534, %r535;
	add.s32 	%r537, %r536, 32;
	setp.ge.s32 	%p82, %r537, %r204;
	@%p82 bra 	$L__BB20_97;
	st.global.u32 	[%rd15+128], %r186;
$L__BB20_97:
	add.s32 	%r543, %r536, 64;
	setp.ge.s32 	%p83, %r543, %r204;
	@%p83 bra 	$L__BB20_99;
	st.global.u32 	[%rd15+256], %r187;
$L__BB20_99:
	add.s32 	%r549, %r536, 96;
	setp.ge.s32 	%p84, %r549, %r204;
	@%p84 bra 	$L__BB20_101;
	st.global.u32 	[%rd15+384], %r188;
$L__BB20_101:
	add.s32 	%r555, %r536, 128;
	setp.ge.s32 	%p85, %r555, %r204;
	@%p85 bra 	$L__BB20_103;
	st.global.u32 	[%rd15+512], %r189;
$L__BB20_103:
	add.s32 	%r561, %r536, 160;
	setp.ge.s32 	%p86, %r561, %r204;
	@%p86 bra 	$L__BB20_105;
	st.global.u32 	[%rd15+640], %r190;
$L__BB20_105:
	add.s32 	%r567, %r536, 192;
	setp.ge.s32 	%p87, %r567, %r204;
	@%p87 bra 	$L__BB20_107;
	st.global.u32 	[%rd15+768], %r191;
$L__BB20_107:
	add.s32 	%r573, %r536, 224;
	setp.ge.s32 	%p88, %r573, %r204;
	@%p88 bra 	$L__BB20_109;
	st.global.u32 	[%rd15+896], %r192;
$L__BB20_109:
	setp.ge.s32 	%p89, %r95, %r204;
	@%p89 bra 	$L__BB20_111;
	st.global.u32 	[%rd15+1024], %r193;
$L__BB20_111:
	setp.ge.s32 	%p90, %r98, %r204;
	@%p90 bra 	$L__BB20_113;
	st.global.u32 	[%rd15+1152], %r194;
$L__BB20_113:
	add.s32 	%r579, %r536, 320;
	setp.ge.s32 	%p91, %r579, %r204;
	@%p91 bra 	$L__BB20_115;
	st.global.u32 	[%rd15+1280], %r195;
$L__BB20_115:
	add.s32 	%r585, %r536, 352;
	setp.ge.s32 	%p92, %r585, %r204;
	@%p92 bra 	$L__BB20_117;
	st.global.u32 	[%rd15+1408], %r196;
$L__BB20_117:
	add.s32 	%r591, %r536, 384;
	setp.ge.s32 	%p93, %r591, %r204;
	@%p93 bra 	$L__BB20_119;
	st.global.u32 	[%rd15+1536], %r197;
$L__BB20_119:
	add.s32 	%r597, %r536, 416;
	setp.ge.s32 	%p94, %r597, %r204;
	@%p94 bra 	$L__BB20_121;
	st.global.u32 	[%rd15+1664], %r198;
$L__BB20_121:
	add.s32 	%r603, %r536, 448;
	setp.ge.s32 	%p95, %r603, %r204;
	@%p95 bra 	$L__BB20_123;
	st.global.u32 	[%rd15+1792], %r199;
$L__BB20_123:
	add.s32 	%r609, %r536, 480;
	setp.ge.s32 	%p96, %r609, %r204;
	@%p96 bra 	$L__BB20_125;
	st.global.u32 	[%rd15+1920], %r200;
$L__BB20_125:
	add.s32 	%r615, %r536, 512;
	setp.ge.s32 	%p97, %r615, %r204;
	@%p97 bra 	$L__BB20_127;
	st.global.u32 	[%rd15+2048], %r201;
$L__BB20_127:
	setp.ge.s32 	%p98, %r115, %r204;
	@%p98 bra 	$L__BB20_129;
	st.global.u32 	[%rd15+2176], %r202;
$L__BB20_129:
	setp.ge.s32 	%p99, %r118, %r204;
	@%p99 bra 	$L__BB20_131;
	st.global.u32 	[%rd15+2304], %r203;
$L__BB20_131:
	ret;

}
	// .globl	_ZN3cub18CUB_300001_SM_10006detail10merge_sort30DeviceMergeSortBlockSortKernelINS2_10policy_hubIN6thrust24THRUST_300001_SM_1000_NS10device_ptrIiEEE9Policy600ES8_PNS0_8NullTypeES8_SC_j12TupleLessColiSB_EEvbT0_T1_T2_T3_T4_PT6_PT7_T5_NS1_7vsmem_tE
.visible .entry _ZN3cub18CUB_300001_SM_10006detail10merge_sort30DeviceMergeSortBlockSortKernelINS2_10policy_hubIN6thrust24THRUST_300001_SM_1000_NS10device_ptrIiEEE9Policy600ES8_PNS0_8NullTypeES8_SC_j12TupleLessColiSB_EEvbT0_T1_T2_T3_T4_PT6_PT7_T5_NS1_7vsmem_tE(
	.param .u8 _ZN3cub18CUB_300001_SM_10006detail10merge_sort30DeviceMergeSortBlockSortKernelINS2_10policy_hubIN6thrust24THRUST_300001_SM_1000_NS10device_ptrIiEEE9Policy600ES8_PNS0_8NullTypeES8_SC_j12TupleLessColiSB_EEvbT0_T1_T2_T3_T4_PT6_PT7_T5_NS1_7vsmem_tE_param_0,
	.param .align 8 .b8 _ZN3cub18CUB_300001_SM_10006detail10merge_sort30DeviceMergeSortBlockSortKernelINS2_10policy_hubIN6thrust24THRUST_300001_SM_1000_NS10device_ptrIiEEE9Policy600ES8_PNS0_8NullTypeES8_SC_j12TupleLessColiSB_EEvbT0_T1_T2_T3_T4_PT6_PT7_T5_NS1_7vsmem_tE_param_1[8],
	.param .u64 .ptr .align 1 _ZN3cub18CUB_300001_SM_10006detail10merge_sort30DeviceMergeSortBlockSortKernelINS2_10policy_hubIN6thrust24THRUST_300001_SM_1000_NS10device_ptrIiEEE9Policy600ES8_PNS0_8NullTypeES8_SC_j12TupleLessColiSB_EEvbT0_T1_T2_T3_T4_PT6_PT7_T5_NS1_7vsmem_tE_param_2,
	.param .align 8 .b8 _ZN3cub18CUB_300001_SM_10006detail10merge_sort30DeviceMergeSortBlockSortKernelINS2_10policy_hubIN6thrust24THRUST_300001_SM_1000_NS10device_ptrIiEEE9Policy600ES8_PNS0_8NullTypeES8_SC_j12TupleLessColiSB_EEvbT0_T1_T2_T3_T4_PT6_PT7_T5_NS1_7vsmem_tE_param_3[8],
	.param .u64 .ptr .align 1 _ZN3cub18CUB_300001_SM_10006detail10merge_sort30DeviceMergeSortBlockSortKernelINS2_10policy_hubIN6thrust24THRUST_300001_SM_1000_NS10device_ptrIiEEE9Policy600ES8_PNS0_8NullTypeES8_SC_j12TupleLessColiSB_EEvbT0_T1_T2_T3_T4_PT6_PT7_T5_NS1_7vsmem_tE_param_4,
	.param .u32 _ZN3cub18CUB_300001_SM_10006detail10merge_sort30DeviceMergeSortBlockSortKernelINS2_10policy_hubIN6thrust24THRUST_300001_SM_1000_NS10device_ptrIiEEE9Policy600ES8_PNS0_8NullTypeES8_SC_j12TupleLessColiSB_EEvbT0_T1_T2_T3_T4_PT6_PT7_T5_NS1_7vsmem_tE_param_5,
	.param .u64 .ptr .align 1 _ZN3cub18CUB_300001_SM_10006detail10merge_sort30DeviceMergeSortBlockSortKernelINS2_10policy_hubIN6thrust24THRUST_300001_SM_1000_NS10device_ptrIiEEE9Policy600ES8_PNS0_8NullTypeES8_SC_j12TupleLessColiSB_EEvbT0_T1_T2_T3_T4_PT6_PT7_T5_NS1_7vsmem_tE_param_6,
	.param .u64 .ptr .align 1 _ZN3cub18CUB_300001_SM_10006detail10merge_sort30DeviceMergeSortBlockSortKernelINS2_10policy_hubIN6thrust24THRUST_300001_SM_1000_NS10device_ptrIiEEE9Policy600ES8_PNS0_8NullTypeES8_SC_j12TupleLessColiSB_EEvbT0_T1_T2_T3_T4_PT6_PT7_T5_NS1_7vsmem_tE_param_7,
	.param .align 8 .b8 _ZN3cub18CUB_300001_SM_10006detail10merge_sort30DeviceMergeSortBlockSortKernelINS2_10policy_hubIN6thrust24THRUST_300001_SM_1000_NS10device_ptrIiEEE9Policy600ES8_PNS0_8NullTypeES8_SC_j12TupleLessColiSB_EEvbT0_T1_T2_T3_T4_PT6_PT7_T5_NS1_7vsmem_tE_param_8[16],
	.param .align 8 .b8 _ZN3cub18CUB_300001_SM_10006detail10merge_sort30DeviceMergeSortBlockSortKernelINS2_10policy_hubIN6thrust24THRUST_300001_SM_1000_NS10device_ptrIiEEE9Policy600ES8_PNS0_8NullTypeES8_SC_j12TupleLessColiSB_EEvbT0_T1_T2_T3_T4_PT6_PT7_T5_NS1_7vsmem_tE_param_9[8]
)
.maxntid 256
{
	.reg .pred 	%p<633>;
	.reg .b16 	%rs<4>;
	.reg .b32 	%r<2944>;
	.reg .b64 	%rd<1458>;
	// demoted variable
	.shared .align 16 .b8 _ZZN3cub18CUB_300001_SM_10006detail10merge_sort30DeviceMergeSortBlockSortKernelINS2_10policy_hubIN6thrust24THRUST_300001_SM_1000_NS10device_ptrIiEEE9Policy600ES8_PNS0_8NullTypeES8_SC_j12TupleLessColiSB_EEvbT0_T1_T2_T3_T4_PT6_PT7_T5_NS1_7vsmem_tEE19static_temp_storage[17424];
	ld.param.u64 	%rd9, [_ZN3cub18CUB_300001_SM_10006detail10merge_sort30DeviceMergeSortBlockSortKernelINS2_10policy_hubIN6thrust24THRUST_300001_SM_1000_NS10device_ptrIiEEE9Policy600ES8_PNS0_8NullTypeES8_SC_j12TupleLessColiSB_EEvbT0_T1_T2_T3_T4_PT6_PT7_T5_NS1_7vsmem_tE_param_8+8];
	ld.param.u32 	%r515, [_ZN3cub18CUB_300001_SM_10006detail10merge_sort30DeviceMergeSortBlockSortKernelINS2_10policy_hubIN6thrust24THRUST_300001_SM_1000_NS10device_ptrIiEEE9Policy600ES8_PNS0_8NullTypeES8_SC_j12TupleLessColiSB_EEvbT0_T1_T2_T3_T4_PT6_PT7_T5_NS1_7vsmem_tE_param_8];
	ld.param.u64 	%rd10, [_ZN3cub18CUB_300001_SM_10006detail10merge_sort30DeviceMergeSortBlockSortKernelINS2_10policy_hubIN6thrust24THRUST_300001_SM_1000_NS10device_ptrIiEEE9Policy600ES8_PNS0_8NullTypeES8_SC_j12TupleLessColiSB_EEvbT0_T1_T2_T3_T4_PT6_PT7_T5_NS1_7vsmem_tE_param_3];
	ld.param.u64 	%rd11, [_ZN3cub18CUB_300001_SM_10006detail10merge_sort30DeviceMergeSortBlockSortKernelINS2_10policy_hubIN6thrust24THRUST_300001_SM_1000_NS10device_ptrIiEEE9Policy600ES8_PNS0_8NullTypeES8_SC_j12TupleLessColiSB_EEvbT0_T1_T2_T3_T4_PT6_PT7_T5_NS1_7vsmem_tE_param_1];
	ld.param.u32 	%r514, [_ZN3cub18CUB_300001_SM_10006detail10merge_sort30DeviceMergeSortBlockSortKernelINS2_10policy_hubIN6thrust24THRUST_300001_SM_1000_NS10device_ptrIiEEE9Policy600ES8_PNS0_8NullTypeES8_SC_j12TupleLessColiSB_EEvbT0_T1_T2_T3_T4_PT6_PT7_T5_NS1_7vsmem_tE_param_5];
	ld.param.u64 	%rd12, [_ZN3cub18CUB_300001_SM_10006detail10merge_sort30DeviceMergeSortBlockSortKernelINS2_10policy_hubIN6thrust24THRUST_300001_SM_1000_NS10device_ptrIiEEE9Policy600ES8_PNS0_8NullTypeES8_SC_j12TupleLessColiSB_EEvbT0_T1_T2_T3_T4_PT6_PT7_T5_NS1_7vsmem_tE_param_6];
	cvta.to.global.u64 	%rd1, %rd12;
	cvta.to.global.u64 	%rd2, %rd11;
	cvta.to.global.u64 	%rd3, %rd10;
	mov.u32 	%r516, %ctaid.x;
	mov.u32 	%r517, %nctaid.x;
	mul.lo.s32 	%r1, %r516, 4352;
	add.s32 	%r518, %r517, -1;
	setp.ge.u32 	%p65, %r516, %r518;
	@%p65 bra 	$L__BB21_108;
	// begin inline asm
	griddepcontrol.wait;
	// end inline asm
	cvt.u64.u32 	%rd831, %r1;
	mov.u32 	%r2, %tid.x;
	and.b32  	%r3, %r2, 31;
	and.b32  	%r1662, %r2, 992;
	mul.lo.s32 	%r4, %r1662, 17;
	or.b32  	%r1663, %r4, %r3;
	cvt.u64.u32 	%rd832, %r1663;
	add.s64 	%rd4, %rd832, %rd831;
	shl.b64 	%rd833, %rd4, 2;
	add.s64 	%rd834, %rd2, %rd833;
	ld.global.u32 	%r1664, [%rd834];
	ld.global.u32 	%r1665, [%rd834+128];
	ld.global.u32 	%r1666, [%rd834+256];
	ld.global.u32 	%r1667, [%rd834+384];
	ld.global.u32 	%r1668, [%rd834+512];
	ld.global.u32 	%r1669, [%rd834+640];
	ld.global.u32 	%r1670, [%rd834+768];
	ld.global.u32 	%r1671, [%rd834+896];
	ld.global.u32 	%r1672, [%rd834+1024];
	ld.global.u32 	%r1673, [%rd834+1152];
	ld.global.u32 	%r1674, [%rd834+1280];
	ld.global.u32 	%r1675, [%rd834+1408];
	ld.global.u32 	%r1676, [%rd834+1536];
	ld.global.u32 	%r1677, [%rd834+1664];
	ld.global.u32 	%r1678, [%rd834+1792];
	ld.global.u32 	%r1679, [%rd834+1920];
	ld.global.u32 	%r1680, [%rd834+2048];
	// begin inline asm
	mov.u32 %r1660, %laneid;
	// end inline asm
	shr.u32 	%r1681, %r2, 5;
	mad.lo.s32 	%r1682, %r1681, 544, %r1660;
	shl.b32 	%r1683, %r1682, 2;
	mov.u32 	%r1684, _ZZN3cub18CUB_300001_SM_10006detail10merge_sort30DeviceMergeSortBlockSortKernelINS2_10policy_hubIN6thrust24THRUST_300001_SM_1000_NS10device_ptrIiEEE9Policy600ES8_PNS0_8NullTypeES8_SC_j12TupleLessColiSB_EEvbT0_T1_T2_T3_T4_PT6_PT7_T5_NS1_7vsmem_tEE19static_temp_storage;
	add.s32 	%r5, %r1684, %r1683;
	st.shared.u32 	[%r5], %r1664;
	st.shared.u32 	[%r5+128], %r1665;
	st.shared.u32 	[%r5+256], %r1666;
	st.shared.u32 	[%r5+384], %r1667;
	st.shared.u32 	[%r5+512], %r1668;
	st.shared.u32 	[%r5+640], %r1669;
	st.shared.u32 	[%r5+768], %r1670;
	st.shared.u32 	[%r5+896], %r1671;
	st.shared.u32 	[%r5+1024], %r1672;
	st.shared.u32 	[%r5+1152], %r1673;
	st.shared.u32 	[%r5+1280], %r1674;
	st.shared.u32 	[%r5+1408], %r1675;
	st.shared.u32 	[%r5+1536], %r1676;
	st.shared.u32 	[%r5+1664], %r1677;
	st.shared.u32 	[%r5+1792], %r1678;
	st.shared.u32 	[%r5+1920], %r1679;
	st.shared.u32 	[%r5+2048], %r1680;
	bar.warp.sync 	-1;
	shl.b32 	%r1685, %r1660, 6;
	add.s32 	%r6, %r5, %r1685;
	ld.shared.u32 	%r1686, [%r6];
	ld.shared.u32 	%r1687, [%r6+4];
	ld.shared.u32 	%r1688, [%r6+8];
	ld.shared.u32 	%r1689, [%r6+12];
	ld.shared.u32 	%r1690, [%r6+16];
	ld.shared.u32 	%r1691, [%r6+20];
	ld.shared.u32 	%r1692, [%r6+24];
	ld.shared.u32 	%r1693, [%r6+28];
	ld.shared.u32 	%r1694, [%r6+32];
	ld.shared.u32 	%r1695, [%r6+36];
	ld.shared.u32 	%r1696, [%r6+40];
	ld.shared.u32 	%r1697, [%r6+44];
	ld.shared.u32 	%r1698, [%r6+48];
	ld.shared.u32 	%r1699, [%r6+52];
	ld.shared.u32 	%r1700, [%r6+56];
	ld.shared.u32 	%r1701, [%r6+60];
	ld.shared.u32 	%r1702, [%r6+64];
	bar.sync 	0;
	// begin inline asm
	griddepcontrol.launch_dependents;
	// end inline asm
	cvta.to.global.u64 	%rd5, %rd9;
	add.s32 	%r1703, %r1687, %r515;
	mul.wide.s32 	%rd835, %r1703, 4;
	add.s64 	%rd836, %rd5, %rd835;
	ld.global.u32 	%r1704, [%rd836];
	add.s32 	%r1705, %r1686, %r515;
	mul.wide.s32 	%rd837, %r1705, 4;
	add.s64 	%rd838, %rd5, %rd837;
	ld.global.u32 	%r1706, [%rd838];
	setp.lt.s32 	%p376, %r1704, %r1706;
	selp.b32 	%r1707, %r1686, %r1687, %p376;
	selp.b32 	%r1708, %r1687, %r1686, %p376;
	add.s32 	%r1709, %r1689, %r515;
	mul.wide.s32 	%rd839, %r1709, 4;
	add.s64 	%rd840, %rd5, %rd839;
	ld.global.u32 	%r1710, [%rd840];
	add.s32 	%r1711, %r1688, %r515;
	mul.wide.s32 	%rd841, %r1711, 4;
	add.s64 	%rd842, %rd5, %rd841;
	ld.global.u32 	%r1712, [%rd842];
	setp.lt.s32 	%p377, %r1710, %r1712;
	selp.b32 	%r1713, %r1688, %r1689, %p377;
	selp.b32 	%r1714, %r1689, %r1688, %p377;
	add.s32 	%r1715, %r1691, %r515;
	mul.wide.s32 	%rd843, %r1715, 4;
	add.s64 	%rd844, %rd5, %rd843;
	ld.global.u32 	%r1716, [%rd844];
	add.s32 	%r1717, %r1690, %r515;
	mul.wide.s32 	%rd845, %r1717, 4;
	add.s64 	%rd846, %rd5, %rd845;
	ld.global.u32 	%r1718, [%rd846];
	setp.lt.s32 	%p378, %r1716, %r1718;
	selp.b32 	%r1719, %r1690, %r1691, %p378;
	selp.b32 	%r1720, %r1691, %r1690, %p378;
	add.s32 	%r1721, %r1693, %r515;
	mul.wide.s32 	%rd847, %r1721, 4;
	add.s64 	%rd848, %rd5, %rd847;
	ld.global.u32 	%r1722, [%rd848];
	add.s32 	%r1723, %r1692, %r515;
	mul.wide.s32 	%rd849, %r1723, 4;
	add.s64 	%rd850, %rd5, %rd849;
	ld.global.u32 	%r1724, [%rd850];
	setp.lt.s32 	%p379, %r1722, %r1724;
	selp.b32 	%r1725, %r1692, %r1693, %p379;
	selp.b32 	%r1726, %r1693, %r1692, %p379;
	add.s32 	%r1727, %r1695, %r515;
	mul.wide.s32 	%rd851, %r1727, 4;
	add.s64 	%rd852, %rd5, %rd851;
	ld.global.u32 	%r1728, [%rd852];
	add.s32 	%r1729, %r1694, %r515;
	mul.wide.s32 	%rd853, %r1729, 4;
	add.s64 	%rd854, %rd5, %rd853;
	ld.global.u32 	%r1730, [%rd854];
	setp.lt.s32 	%p380, %r1728, %r1730;
	selp.b32 	%r1731, %r1694, %r1695, %p380;
	selp.b32 	%r1732, %r1695, %r1694, %p380;
	add.s32 	%r1733, %r1697, %r515;
	mul.wide.s32 	%rd855, %r1733, 4;
	add.s64 	%rd856, %rd5, %rd855;
	ld.global.u32 	%r1734, [%rd856];
	add.s32 	%r1735, %r1696, %r515;
	mul.wide.s32 	%rd857, %r1735, 4;
	add.s64 	%rd858, %rd5, %rd857;
	ld.global.u32 	%r1736, [%rd858];
	setp.lt.s32 	%p381, %r1734, %r1736;
	selp.b32 	%r1737, %r1696, %r1697, %p381;
	selp.b32 	%r1738, %r1697, %r1696, %p381;
	add.s32 	%r1739, %r1699, %r515;
	mul.wide.s32 	%rd859, %r1739, 4;
	add.s64 	%rd860, %rd5, %rd859;
	ld.global.u32 	%r1740, [%rd860];
	add.s32 	%r1741, %r1698, %r515;
	mul.wide.s32 	%rd861, %r1741, 4;
	add.s64 	%rd862, %rd5, %rd861;
	ld.global.u32 	%r1742, [%rd862];
	setp.lt.s32 	%p382, %r1740, %r1742;
	selp.b32 	%r1743, %r1698, %r1699, %p382;
	selp.b32 	%r1744, %r1699, %r1698, %p382;
	add.s32 	%r1745, %r1701, %r515;
	mul.wide.s32 	%rd863, %r1745, 4;
	add.s64 	%rd864, %rd5, %rd863;
	ld.global.u32 	%r1746, [%rd864];
	add.s32 	%r1747, %r1700, %r515;
	mul.wide.s32 	%rd865, %r1747, 4;
	add.s64 	%rd866, %rd5, %rd865;
	ld.global.u32 	%r1748, [%rd866];
	setp.lt.s32 	%p383, %r1746, %r1748;
	selp.b32 	%r1749, %r1700, %r1701, %p383;
	selp.b32 	%r1750, %r1701, %r1700, %p383;
	add.s32 	%r1751, %r1714, %r515;
	mul.wide.s32 	%rd867, %r1751, 4;
	add.s64 	%rd868, %rd5, %rd867;
	ld.global.u32 	%r1752, [%rd868];
	add.s32 	%r1753, %r1707, %r515;
	mul.wide.s32 	%rd869, %r1753, 4;
	add.s64 	%rd870, %rd5, %rd869;
	ld.global.u32 	%r1754, [%rd870];
	setp.lt.s32 	%p384, %r1752, %r1754;
	selp.b32 	%r1755, %r1707, %r1714, %p384;
	selp.b32 	%r1756, %r1714, %r1707, %p384;
	add.s32 	%r1757, %r1720, %r515;
	mul.wide.s32 	%rd871, %r1757, 4;
	add.s64 	%rd872, %rd5, %rd871;
	ld.global.u32 	%r1758, [%rd872];
	add.s32 	%r1759, %r1713, %r515;
	mul.wide.s32 	%rd873, %r1759, 4;
	add.s64 	%rd874, %rd5, %rd873;
	ld.global.u32 	%r1760, [%rd874];
	setp.lt.s32 	%p385, %r1758, %r1760;
	selp.b32 	%r1761, %r1713, %r1720, %p385;
	selp.b32 	%r1762, %r1720, %r1713, %p385;
	add.s32 	%r1763, %r1726, %r515;
	mul.wide.s32 	%rd875, %r1763, 4;
	add.s64 	%rd876, %rd5, %rd875;
	ld.global.u32 	%r1764, [%rd876];
	add.s32 	%r1765, %r1719, %r515;
	mul.wide.s32 	%rd877, %r1765, 4;
	add.s64 	%rd878, %rd5, %rd877;
	ld.global.u32 	%r1766, [%rd878];
	setp.lt.s32 	%p386, %r1764, %r1766;
	selp.b32 	%r1767, %r1719, %r1726, %p386;
	selp.b32 	%r1768, %r1726, %r1719, %p386;
	add.s32 	%r1769, %r1732, %r515;
	mul.wide.s32 	%rd879, %r1769, 4;
	add.s64 	%rd880, %rd5, %rd879;
	ld.global.u32 	%r1770, [%rd880];
	add.s32 	%r1771, %r1725, %r515;
	mul.wide.s32 	%rd881, %r1771, 4;
	add.s64 	%rd882, %rd5, %rd881;
	ld.global.u32 	%r1772, [%rd882];
	setp.lt.s32 	%p387, %r1770, %r1772;
	selp.b32 	%r1773, %r1725, %r1732, %p387;
	selp.b32 	%r1774, %r1732, %r1725, %p387;
	add.s32 	%r1775, %r1738, %r515;
	mul.wide.s32 	%rd883, %r1775, 4;
	add.s64 	%rd884, %rd5, %rd883;
	ld.global.u32 	%r1776, [%rd884];
	add.s32 	%r1777, %r1731, %r515;
	mul.wide.s32 	%rd885, %r1777, 4;
	add.s64 	%rd886, %rd5, %rd885;
	ld.global.u32 	%r1778, [%rd886];
	setp.lt.s32 	%p388, %r1776, %r1778;
	selp.b32 	%r1779, %r1731, %r1738, %p388;
	selp.b32 	%r1780, %r1738, %r1731, %p388;
	add.s32 	%r1781, %r1744, %r515;
	mul.wide.s32 	%rd887, %r1781, 4;
	add.s64 	%rd888, %rd5, %rd887;
	ld.global.u32 	%r1782, [%rd888];
	add.s32 	%r1783, %r1737, %r515;
	mul.wide.s32 	%rd889, %r1783, 4;
	add.s64 	%rd890, %rd5, %rd889;
	ld.global.u32 	%r1784, [%rd890];
	setp.lt.s32 	%p389, %r1782, %r1784;
	selp.b32 	%r1785, %r1737, %r1744, %p389;
	selp.b32 	%r1786, %r1744, %r1737, %p389;
	add.s32 	%r1787, %r1750, %r515;
	mul.wide.s32 	%rd891, %r1787, 4;
	add.s64 	%rd892, %rd5, %rd891;
	ld.global.u32 	%r1788, [%rd892];
	add.s32 	%r1789, %r1743, %r515;
	mul.wide.s32 	%rd893, %r1789, 4;
	add.s64 	%rd894, %rd5, %rd893;
	ld.global.u32 	%r1790, [%rd894];
	setp.lt.s32 	%p390, %r1788, %r1790;
	selp.b32 	%r1791, %r1743, %r1750, %p390;
	selp.b32 	%r1792, %r1750, %r1743, %p390;
	add.s32 	%r1793, %r1702, %r515;
	mul.wide.s32 	%rd895, %r1793, 4;
	add.s64 	%rd896, %rd5, %rd895;
	ld.global.u32 	%r1794, [%rd896];
	add.s32 	%r1795, %r1749, %r515;
	mul.wide.s32 	%rd897, %r1795, 4;
	add.s64 	%rd898, %rd5, %rd897;
	ld.global.u32 	%r1796, [%rd898];
	setp.lt.s32 	%p391, %r1794, %r1796;
	selp.b32 	%r1797, %r1749, %r1702, %p391;
	selp.b32 	%r1798, %r1702, %r1749, %p391;
	add.s32 	%r1799, %r1756, %r515;
	mul.wide.s32 	%rd899, %r1799, 4;
	add.s64 	%rd900, %rd5, %rd899;
	ld.global.u32 	%r1800, [%rd900];
	add.s32 	%r1801, %r1708, %r515;
	mul.wide.s32 	%rd901, %r1801, 4;
	add.s64 	%rd902, %rd5, %rd901;
	ld.global.u32 	%r1802, [%rd902];
	setp.lt.s32 	%p392, %r1800, %r1802;
	selp.b32 	%r1803, %r1708, %r1756, %p392;
	selp.b32 	%r1804, %r1756, %r1708, %p392;
	add.s32 	%r1805, %r1762, %r515;
	mul.wide.s32 	%rd903, %r1805, 4;
	add.s64 	%rd904, %rd5, %rd903;
	ld.global.u32 	%r1806, [%rd904];
	add.s32 	%r1807, %r1755, %r515;
	mul.wide.s32 	%rd905, %r1807, 4;
	add.s64 	%rd906, %rd5, %rd905;
	ld.global.u32 	%r1808, [%rd906];
	setp.lt.s32 	%p393, %r1806, %r1808;
	selp.b32 	%r1809, %r1755, %r1762, %p393;
	selp.b32 	%r1810, %r1762, %r1755, %p393;
	add.s32 	%r1811, %r1768, %r515;
	mul.wide.s32 	%rd907, %r1811, 4;
	add.s64 	%rd908, %rd5, %rd907;
	ld.global.u32 	%r1812, [%rd908];
	add.s32 	%r1813, %r1761, %r515;
	mul.wide.s32 	%rd909, %r1813, 4;
	add.s64 	%rd910, %rd5, %rd909;
	ld.global.u32 	%r1814, [%rd910];
	setp.lt.s32 	%p394, %r1812, %r1814;
	selp.b32 	%r1815, %r1761, %r1768, %p394;
	selp.b32 	%r1816, %r1768, %r1761, %p394;
	add.s32 	%r1817, %r1774, %r515;
	mul.wide.s32 	%rd911, %r1817, 4;
	add.s64 	%rd912, %rd5, %rd911;
	ld.global.u32 	%r1818, [%rd912];
	add.s32 	%r1819, %r1767, %r515;
	mul.wide.s32 	%rd913, %r1819, 4;
	add.s64 	%rd914, %rd5, %rd913;
	ld.global.u32 	%r1820, [%rd914];
	setp.lt.s32 	%p395, %r1818, %r1820;
	selp.b32 	%r1821, %r1767, %r1774, %p395;
	selp.b32 	%r1822, %r1774, %r1767, %p395;
	add.s32 	%r1823, %r1780, %r515;
	mul.wide.s32 	%rd915, %r1823, 4;
	add.s64 	%rd916, %rd5, %rd915;
	ld.global.u32 	%r1824, [%rd916];
	add.s32 	%r1825, %r1773, %r515;
	mul.wide.s32 	%rd917, %r1825, 4;
	add.s64 	%rd918, %rd5, %rd917;
	ld.global.u32 	%r1826, [%rd918];
	setp.lt.s32 	%p396, %r1824, %r1826;
	selp.b32 	%r1827, %r1773, %r1780, %p396;
	selp.b32 	%r1828, %r1780, %r1773, %p396;
	add.s32 	%r1829, %r1786, %r515;
	mul.wide.s32 	%rd919, %r1829, 4;
	add.s64 	%rd920, %rd5, %rd919;
	ld.global.u32 	%r1830, [%rd920];
	add.s32 	%r1831, %r1779, %r515;
	mul.wide.s32 	%rd921, %r1831, 4;
	add.s64 	%rd922, %rd5, %rd921;
	ld.global.u32 	%r1832, [%rd922];
	setp.lt.s32 	%p397, %r1830, %r1832;
	selp.b32 	%r1833, %r1779, %r1786, %p397;
	selp.b32 	%r1834, %r1786, %r1779, %p397;
	add.s32 	%r1835, %r1792, %r515;
	mul.wide.s32 	%rd923, %r1835, 4;
	add.s64 	%rd924, %rd5, %rd923;
	ld.global.u32 	%r1836, [%rd924];
	add.s32 	%r1837, %r1785, %r515;
	mul.wide.s32 	%rd925, %r1837, 4;
	add.s64 	%rd926, %rd5, %rd925;
	ld.global.u32 	%r1838, [%rd926];
	setp.lt.s32 	%p398, %r1836, %r1838;
	selp.b32 	%r1839, %r1785, %r1792, %p398;
	selp.b32 	%r1840, %r1792, %r1785, %p398;
	add.s32 	%r1841, %r1798, %r515;
	mul.wide.s32 	%rd927, %r1841, 4;
	add.s64 	%rd928, %rd5, %rd927;
	ld.global.u32 	%r1842, [%rd928];
	add.s32 	%r1843, %r1791, %r515;
	mul.wide.s32 	%rd929, %r1843, 4;
	add.s64 	%rd930, %rd5, %rd929;
	ld.global.u32 	%r1844, [%rd930];
	setp.lt.s32 	%p399, %r1842, %r1844;
	selp.b32 	%r1845, %r1791, %r1798, %p399;
	selp.b32 	%r1846, %r1798, %r1791, %p399;
	add.s32 	%r1847, %r1810, %r515;
	mul.wide.s32 	%rd931, %r1847, 4;
	add.s64 	%rd932, %rd5, %rd931;
	ld.global.u32 	%r1848, [%rd932];
	add.s32 	%r1849, %r1803, %r515;
	mul.wide.s32 	%rd933, %r1849, 4;
	add.s64 	%rd934, %rd5, %rd933;
	ld.global.u32 	%r1850, [%rd934];
	setp.lt.s32 	%p400, %r1848, %r1850;
	selp.b32 	%r1851, %r1803, %r1810, %p400;
	selp.b32 	%r1852, %r1810, %r1803, %p400;
	add.s32 	%r1853, %r1816, %r515;
	mul.wide.s32 	%rd935, %r1853, 4;
	add.s64 	%rd936, %rd5, %rd935;
	ld.global.u32 	%r1854, [%rd936];
	add.s32 	%r1855, %r1809, %r515;
	mul.wide.s32 	%rd937, %r1855, 4;
	add.s64 	%rd938, %rd5, %rd937;
	ld.global.u32 	%r1856, [%rd938];
	setp.lt.s32 	%p401, %r1854, %r1856;
	selp.b32 	%r1857, %r1809, %r1816, %p401;
	selp.b32 	%r1858, %r1816, %r1809, %p401;
	add.s32 	%r1859, %r1822, %r515;
	mul.wide.s32 	%rd939, %r1859, 4;
	add.s64 	%rd940, %rd5, %rd939;
	ld.global.u32 	%r1860, [%rd940];
	add.s32 	%r1861, %r1815, %r515;
	mul.wide.s32 	%rd941, %r1861, 4;
	add.s64 	%rd942, %rd5, %rd941;
	ld.global.u32 	%r1862, [%rd942];
	setp.lt.s32 	%p402, %r1860, %r1862;
	selp.b32 	%r1863, %r1815, %r1822, %p402;
	selp.b32 	%r1864, %r1822, %r1815, %p402;
	add.s32 	%r1865, %r1828, %r515;
	mul.wide.s32 	%rd943, %r1865, 4;
	add.s64 	%rd944, %rd5, %rd943;
	ld.global.u32 	%r1866, [%rd944];
	add.s32 	%r1867, %r1821, %r515;
	mul.wide.s32 	%rd945, %r1867, 4;
	add.s64 	%rd946, %rd5, %rd945;
	ld.global.u32 	%r1868, [%rd946];
	setp.lt.s32 	%p403, %r1866, %r1868;
	selp.b32 	%r1869, %r1821, %r1828, %p403;
	selp.b32 	%r1870, %r1828, %r1821, %p403;
	add.s32 	%r1871, %r1834, %r515;
	mul.wide.s32 	%rd947, %r1871, 4;
	add.s64 	%rd948, %rd5, %rd947;
	ld.global.u32 	%r1872, [%rd948];
	add.s32 	%r1873, %r1827, %r515;
	mul.wide.s32 	%rd949, %r1873, 4;
	add.s64 	%rd950, %rd5, %rd949;
	ld.global.u32 	%r1874, [%rd950];
	setp.lt.s32 	%p404, %r1872, %r1874;
	selp.b32 	%r1875, %r1827, %r1834, %p404;
	selp.b32 	%r1876, %r1834, %r1827, %p404;
	add.s32 	%r1877, %r1840, %r515;
	mul.wide.s32 	%rd951, %r1877, 4;
	add.s64 	%rd952, %rd5, %rd951;
	ld.global.u32 	%r1878, [%rd952];
	add.s32 	%r1879, %r1833, %r515;
	mul.wide.s32 	%rd953, %r1879, 4;
	add.s64 	%rd954, %rd5, %rd953;
	ld.global.u32 	%r1880, [%rd954];
	setp.lt.s32 	%p405, %r1878, %r1880;
	selp.b32 	%r1881, %r1833, %r1840, %p405;
	selp.b32 	%r1882, %r1840, %r1833, %p405;
	add.s32 	%r1883, %r1846, %r515;
	mul.wide.s32 	%rd955, %r1883, 4;
	add.s64 	%rd956, %rd5, %rd955;
	ld.global.u32 	%r1884, [%rd956];
	add.s32 	%r1885, %r1839, %r515;
	mul.wide.s32 	%rd957, %r1885, 4;
	add.s64 	%rd958, %rd5, %rd957;
	ld.global.u32 	%r1886, [%rd958];
	setp.lt.s32 	%p406, %r1884, %r1886;
	selp.b32 	%r1887, %r1839, %r1846, %p406;
	selp.b32 	%r1888, %r1846, %r1839, %p406;
	add.s32 	%r1889, %r1797, %r515;
	mul.wide.s32 	%rd959, %r1889, 4;
	add.s64 	%rd960, %rd5, %rd959;
	ld.global.u32 	%r1890, [%rd960];
	add.s32 	%r1891, %r1845, %r515;
	mul.wide.s32 	%rd961, %r1891, 4;
	add.s64 	%rd962, %rd5, %rd961;
	ld.global.u32 	%r1892, [%rd962];
	setp.lt.s32 	%p407, %r1890, %r1892;
	selp.b32 	%r1893, %r1845, %r1797, %p407;
	selp.b32 	%r1894, %r1797, %r1845, %p407;
	add.s32 	%r1895, %r1852, %r515;
	mul.wide.s32 	%rd963, %r1895, 4;
	add.s64 	%rd964, %rd5, %rd963;
	ld.global.u32 	%r1896, [%rd964];
	add.s32 	%r1897, %r1804, %r515;
	mul.wide.s32 	%rd965, %r1897, 4;
	add.s64 	%rd966, %rd5, %rd965;
	ld.global.u32 	%r1898, [%rd966];
	setp.lt.s32 	%p408, %r1896, %r1898;
	selp.b32 	%r1899, %r1804, %r1852, %p408;
	selp.b32 	%r1900, %r1852, %r1804, %p408;
	add.s32 	%r1901, %r1858, %r515;
	mul.wide.s32 	%rd967, %r1901, 4;
	add.s64 	%rd968, %rd5, %rd967;
	ld.global.u32 	%r1902, [%rd968];
	add.s32 	%r1903, %r1851, %r515;
	mul.wide.s32 	%rd969, %r1903, 4;
	add.s64 	%rd970, %rd5, %rd969;
	ld.global.u32 	%r1904, [%rd970];
	setp.lt.s32 	%p409, %r1902, %r1904;
	selp.b32 	%r1905, %r1851, %r1858, %p409;
	selp.b32 	%r1906, %r1858, %r1851, %p409;
	add.s32 	%r1907, %r1864, %r515;
	mul.wide.s32 	%rd971, %r1907, 4;
	add.s64 	%rd972, %rd5, %rd971;
	ld.global.u32 	%r1908, [%rd972];
	add.s32 	%r1909, %r1857, %r515;
	mul.wide.s32 	%rd973, %r1909, 4;
	add.s64 	%rd974, %rd5, %rd973;
	ld.global.u32 	%r1910, [%rd974];
	setp.lt.s32 	%p410, %r1908, %r1910;
	selp.b32 	%r1911, %r1857, %r1864, %p410;
	selp.b32 	%r1912, %r1864, %r1857, %p410;
	add.s32 	%r1913, %r1870, %r515;
	mul.wide.s32 	%rd975, %r1913, 4;
	add.s64 	%rd976, %rd5, %rd975;
	ld.global.u32 	%r1914, [%rd976];
	add.s32 	%r1915, %r1863, %r515;
	mul.wide.s32 	%rd977, %r1915, 4;
	add.s64 	%rd978, %rd5, %rd977;
	ld.global.u32 	%r1916, [%rd978];
	setp.lt.s32 	%p411, %r1914, %r1916;
	selp.b32 	%r1917, %r1863, %r1870, %p411;
	selp.b32 	%r1918, %r1870, %r1863, %p411;
	add.s32 	%r1919, %r1876, %r515;
	mul.wide.s32 	%rd979, %r1919, 4;
	add.s64 	%rd980, %rd5, %rd979;
	ld.global.u32 	%r1920, [%rd980];
	add.s32 	%r1921, %r1869, %r515;
	mul.wide.s32 	%rd981, %r1921, 4;
	add.s64 	%rd982, %rd5, %rd981;
	ld.global.u32 	%r1922, [%rd982];
	setp.lt.s32 	%p412, %r1920, %r1922;
	selp.b32 	%r1923, %r1869, %r1876, %p412;
	selp.b32 	%r1924, %r1876, %r1869, %p412;
	add.s32 	%r1925, %r1882, %r515;
	mul.wide.s32 	%rd983, %r1925, 4;
	add.s64 	%rd984, %rd5, %rd983;
	ld.global.u32 	%r1926, [%rd984];
	add.s32 	%r1927, %r1875, %r515;
	mul.wide.s32 	%rd985, %r1927, 4;
	add.s64 	%rd986, %rd5, %rd985;
	ld.global.u32 	%r1928, [%rd986];
	setp.lt.s32 	%p413, %r1926, %r1928;
	selp.b32 	%r1929, %r1875, %r1882, %p413;
	selp.b32 	%r1930, %r1882, %r1875, %p413;
	add.s32 	%r1931, %r1888, %r515;
	mul.wide.s32 	%rd987, %r1931, 4;
	add.s64 	%rd988, %rd5, %rd987;
	ld.global.u32 	%r1932, [%rd988];
	add.s32 	%r1933, %r1881, %r515;
	mul.wide.s32 	%rd989, %r1933, 4;
	add.s64 	%rd990, %rd5, %rd989;
	ld.global.u32 	%r1934, [%rd990];
	setp.lt.s32 	%p414, %r1932, %r1934;
	selp.b32 	%r1935, %r1881, %r1888, %p414;
	selp.b32 	%r1936, %r1888, %r1881, %p414;
	add.s32 	%r1937, %r1894, %r515;
	mul.wide.s32 	%rd991, %r1937, 4;
	add.s64 	%rd992, %rd5, %rd991;
	ld.global.u32 	%r1938, [%rd992];
	add.s32 	%r1939, %r1887, %r515;
	mul.wide.s32 	%rd993, %r1939, 4;
	add.s64 	%rd994, %rd5, %rd993;
	ld.global.u32 	%r1940, [%rd994];
	setp.lt.s32 	%p415, %r1938, %r1940;
	selp.b32 	%r1941, %r1887, %r1894, %p415;
	selp.b32 	%r1942, %r1894, %r1887, %p415;
	add.s32 	%r1943, %r1906, %r515;
	mul.wide.s32 	%rd995, %r1943, 4;
	add.s64 	%rd996, %rd5, %rd995;
	ld.global.u32 	%r1944, [%rd996];
	add.s32 	%r1945, %r1899, %r515;
	mul.wide.s32 	%rd997, %r1945, 4;
	add.s64 	%rd998, %rd5, %rd997;
	ld.global.u32 	%r1946, [%rd998];
	setp.lt.s32 	%p416, %r1944, %r1946;
	selp.b32 	%r1947, %r1899, %r1906, %p416;
	selp.b32 	%r1948, %r1906, %r1899, %p416;
	add.s32 	%r1949, %r1912, %r515;
	mul.wide.s32 	%rd999, %r1949, 4;
	add.s64 	%rd1000, %rd5, %rd999;
	ld.global.u32 	%r1950, [%rd1000];
	add.s32 	%r1951, %r1905, %r515;
	mul.wide.s32 	%rd1001, %r1951, 4;
	add.s64 	%rd1002, %rd5, %rd1001;
	ld.global.u32 	%r1952, [%rd1002];
	setp.lt.s32 	%p417, %r1950, %r1952;
	selp.b32 	%r1953, %r1905, %r1912, %p417;
	selp.b32 	%r1954, %r1912, %r1905, %p417;
	add.s32 	%r1955, %r1918, %r515;
	mul.wide.s32 	%rd1003, %r1955, 4;
	add.s64 	%rd1004, %rd5, %rd1003;
	ld.global.u32 	%r1956, [%rd1004];
	add.s32 	%r1957, %r1911, %r515;
	mul.wide.s32 	%rd1005, %r1957, 4;
	add.s64 	%rd1006, %rd5, %rd1005;
	ld.global.u32 	%r1958, [%rd1006];
	setp.lt.s32 	%p418, %r1956, %r1958;
	selp.b32 	%r1959, %r1911, %r1918, %p418;
	selp.b32 	%r1960, %r1918, %r1911, %p418;
	add.s32 	%r1961, %r1924, %r515;
	mul.wide.s32 	%rd1007, %r1961, 4;
	add.s64 	%rd1008, %rd5, %rd1007;
	ld.global.u32 	%r1962, [%rd1008];
	add.s32 	%r1963, %r1917, %r515;
	mul.wide.s32 	%rd1009, %r1963, 4;
	add.s64 	%rd1010, %rd5, %rd1009;
	ld.global.u32 	%r1964, [%rd1010];
	setp.lt.s32 	%p419, %r1962, %r1964;
	selp.b32 	%r1965, %r1917, %r1924, %p419;
	selp.b32 	%r1966, %r1924, %r1917, %p419;
	add.s32 	%r1967, %r1930, %r515;
	mul.wide.s32 	%rd1011, %r1967, 4;
	add.s64 	%rd1012, %rd5, %rd1011;
	ld.global.u32 	%r1968, [%rd1012];
	add.s32 	%r1969, %r1923, %r515;
	mul.wide.s32 	%rd1013, %r1969, 4;
	add.s64 	%rd1014, %rd5, %rd1013;
	ld.global.u32 	%r1970, [%rd1014];
	setp.lt.s32 	%p420, %r1968, %r1970;
	selp.b32 	%r1971, %r1923, %r1930, %p420;
	selp.b32 	%r1972, %r1930, %r1923, %p420;
	add.s32 	%r1973, %r1936, %r515;
	mul.wide.s32 	%rd1015, %r1973, 4;
	add.s64 	%rd1016, %rd5, %rd1015;
	ld.global.u32 	%r1974, [%rd1016];
	add.s32 	%r1975, %r1929, %r515;
	mul.wide.s32 	%rd1017, %r1975, 4;
	add.s64 	%rd1018, %rd5, %rd1017;
	ld.global.u32 	%r1976, [%rd1018];
	setp.lt.s32 	%p421, %r1974, %r1976;
	selp.b32 	%r1977, %r1929, %r1936, %p421;
	selp.b32 	%r1978, %r1936, %r1929, %p421;
	add.s32 	%r1979, %r1942, %r515;
	mul.wide.s32 	%rd1019, %r1979, 4;
	add.s64 	%rd1020, %rd5, %rd1019;
	ld.global.u32 	%r1980, [%rd1020];
	add.s32 	%r1981, %r1935, %r515;
	mul.wide.s32 	%rd1021, %r1981, 4;
	add.s64 	%rd1022, %rd5, %rd1021;
	ld.global.u32 	%r1982, [%rd1022];
	setp.lt.s32 	%p422, %r1980, %r1982;
	selp.b32 	%r1983, %r1935, %r1942, %p422;
	selp.b32 	%r1984, %r1942, %r1935, %p422;
	add.s32 	%r1985, %r1893, %r515;
	mul.wide.s32 	%rd1023, %r1985, 4;
	add.s64 	%rd1024, %rd5, %rd1023;
	ld.global.u32 	%r1986, [%rd1024];
	add.s32 	%r1987, %r1941, %r515;
	mul.wide.s32 	%rd1025, %r1987, 4;
	add.s64 	%rd1026, %rd5, %rd1025;
	ld.global.u32 	%r1988, [%rd1026];
	setp.lt.s32 	%p423, %r1986, %r1988;
	selp.b32 	%r1989, %r1941, %r1893, %p423;
	selp.b32 	%r1990, %r1893, %r1941, %p423;
	add.s32 	%r1991, %r1948, %r515;
	mul.wide.s32 	%rd1027, %r1991, 4;
	add.s64 	%rd1028, %rd5, %rd1027;
	ld.global.u32 	%r1992, [%rd1028];
	add.s32 	%r1993, %r1900, %r515;
	mul.wide.s32 	%rd1029, %r1993, 4;
	add.s64 	%rd1030, %rd5, %rd1029;
	ld.global.u32 	%r1994, [%rd1030];
	setp.lt.s32 	%p424, %r1992, %r1994;
	selp.b32 	%r1995, %r1900, %r1948, %p424;
	selp.b32 	%r1996, %r1948, %r1900, %p424;
	add.s32 	%r1997, %r1954, %r515;
	mul.wide.s32 	%rd1031, %r1997, 4;
	add.s64 	%rd1032, %rd5, %rd1031;
	ld.global.u32 	%r1998, [%rd1032];
	add.s32 	%r1999, %r1947, %r515;
	mul.wide.s32 	%rd1033, %r1999, 4;
	add.s64 	%rd1034, %rd5, %rd1033;
	ld.global.u32 	%r2000, [%rd1034];
	setp.lt.s32 	%p425, %r1998, %r2000;
	selp.b32 	%r2001, %r1947, %r1954, %p425;
	selp.b32 	%r2002, %r1954, %r1947, %p425;
	add.s32 	%r2003, %r1960, %r515;
	mul.wide.s32 	%rd1035, %r2003, 4;
	add.s64 	%rd1036, %rd5, %rd1035;
	ld.global.u32 	%r2004, [%rd1036];
	add.s32 	%r2005, %r1953, %r515;
	mul.wide.s32 	%rd1037, %r2005, 4;
	add.s64 	%rd1038, %rd5, %rd1037;
	ld.global.u32 	%r2006, [%rd1038];
	setp.lt.s32 	%p426, %r2004, %r2006;
	selp.b32 	%r2007, %r1953, %r1960, %p426;
	selp.b32 	%r2008, %r1960, %r1953, %p426;
	add.s32 	%r2009, %r1966, %r515;
	mul.wide.s32 	%rd1039, %r2009, 4;
	add.s64 	%rd1040, %rd5, %rd1039;
	ld.global.u32 	%r2010, [%rd1040];
	add.s32 	%r2011, %r1959, %r515;
	mul.wide.s32 	%rd1041, %r2011, 4;
	add.s64 	%rd1042, %rd5, %rd1041;
	ld.global.u32 	%r2012, [%rd1042];
	setp.lt.s32 	%p427, %r2010, %r2012;
	selp.b32 	%r2013, %r1959, %r1966, %p427;
	selp.b32 	%r2014, %r1966, %r1959, %p427;
	add.s32 	%r2015, %r1972, %r515;
	mul.wide.s32 	%rd1043, %r2015, 4;
	add.s64 	%rd1044, %rd5, %rd1043;
	ld.global.u32 	%r2016, [%rd1044];
	add.s32 	%r2017, %r1965, %r515;
	mul.wide.s32 	%rd1045, %r2017, 4;
	add.s64 	%rd1046, %rd5, %rd1045;
	ld.global.u32 	%r2018, [%rd1046];
	setp.lt.s32 	%p428, %r2016, %r2018;
	selp.b32 	%r2019, %r1965, %r1972, %p428;
	selp.b32 	%r2020, %r1972, %r1965, %p428;
	add.s32 	%r2021, %r1978, %r515;
	mul.wide.s32 	%rd1047, %r2021, 4;
	add.s64 	%rd1048, %rd5, %rd1047;
	ld.global.u32 	%r2022, [%rd1048];
	add.s32 	%r2023, %r1971, %r515;
	mul.wide.s32 	%rd1049, %r2023, 4;
	add.s64 	%rd1050, %rd5, %rd1049;
	ld.global.u32 	%r2024, [%rd1050];
	setp.lt.s32 	%p429, %r2022, %r2024;
	selp.b32 	%r2025, %r1971, %r1978, %p429;
	selp.b32 	%r2026, %r1978, %r1971, %p429;
	add.s32 	%r2027, %r1984, %r515;
	mul.wide.s32 	%rd1051, %r2027, 4;
	add.s64 	%rd1052, %rd5, %rd1051;
	ld.global.u32 	%r2028, [%rd1052];
	add.s32 	%r2029, %r1977, %r515;
	mul.wide.s32 	%rd1053, %r2029, 4;
	add.s64 	%rd1054, %rd5, %rd1053;
	ld.global.u32 	%r2030, [%rd1054];
	setp.lt.s32 	%p430, %r2028, %r2030;
	selp.b32 	%r2031, %r1977, %r1984, %p430;
	selp.b32 	%r2032, %r1984, %r1977, %p430;
	add.s32 	%r2033, %r1990, %r515;
	mul.wide.s32 	%rd1055, %r2033, 4;
	add.s64 	%rd1056, %rd5, %rd1055;
	ld.global.u32 	%r2034, [%rd1056];
	add.s32 	%r2035, %r1983, %r515;
	mul.wide.s32 	%rd1057, %r2035, 4;
	add.s64 	%rd1058, %rd5, %rd1057;
	ld.global.u32 	%r2036, [%rd1058];
	setp.lt.s32 	%p431, %r2034, %r2036;
	selp.b32 	%r2037, %r1983, %r1990, %p431;
	selp.b32 	%r2038, %r1990, %r1983, %p431;
	add.s32 	%r2039, %r2002, %r515;
	mul.wide.s32 	%rd1059, %r2039, 4;
	add.s64 	%rd1060, %rd5, %rd1059;
	ld.global.u32 	%r2040, [%rd1060];
	add.s32 	%r2041, %r1995, %r515;
	mul.wide.s32 	%rd1061, %r2041, 4;
	add.s64 	%rd1062, %rd5, %rd1061;
	ld.global.u32 	%r2042, [%rd1062];
	setp.lt.s32 	%p432, %r2040, %r2042;
	selp.b32 	%r2043, %r1995, %r2002, %p432;
	selp.b32 	%r2044, %r2002, %r1995, %p432;
	add.s32 	%r2045, %r2008, %r515;
	mul.wide.s32 	%rd1063, %r2045, 4;
	add.s64 	%rd1064, %rd5, %rd1063;
	ld.global.u32 	%r2046, [%rd1064];
	add.s32 	%r2047, %r2001, %r515;
	mul.wide.s32 	%rd1065, %r2047, 4;
	add.s64 	%rd1066, %rd5, %rd1065;
	ld.global.u32 	%r2048, [%rd1066];
	setp.lt.s32 	%p433, %r2046, %r2048;
	selp.b32 	%r2049, %r2001, %r2008, %p433;
	selp.b32 	%r2050, %r2008, %r2001, %p433;
	add.s32 	%r2051, %r2014, %r515;
	mul.wide.s32 	%rd1067, %r2051, 4;
	add.s64 	%rd1068, %rd5, %rd1067;
	ld.global.u32 	%r2052, [%rd1068];
	add.s32 	%r2053, %r2007, %r515;
	mul.wide.s32 	%rd1069, %r2053, 4;
	add.s64 	%rd1070, %rd5, %rd1069;
	ld.global.u32 	%r2054, [%rd1070];
	setp.lt.s32 	%p434, %r2052, %r2054;
	selp.b32 	%r2055, %r2007, %r2014, %p434;
	selp.b32 	%r2056, %r2014, %r2007, %p434;
	add.s32 	%r2057, %r2020, %r515;
	mul.wide.s32 	%rd1071, %r2057, 4;
	add.s64 	%rd1072, %rd5, %rd1071;
	ld.global.u32 	%r2058, [%rd1072];
	add.s32 	%r2059, %r2013, %r515;
	mul.wide.s32 	%rd1073, %r2059, 4;
	add.s64 	%rd1074, %rd5, %rd1073;
	ld.global.u32 	%r2060, [%rd1074];
	setp.lt.s32 	%p435, %r2058, %r2060;
	selp.b32 	%r2061, %r2013, %r2020, %p435;
	selp.b32 	%r2062, %r2020, %r2013, %p435;
	add.s32 	%r2063, %r2026, %r515;
	mul.wide.s32 	%rd1075, %r2063, 4;
	add.s64 	%rd1076, %rd5, %rd1075;
	ld.global.u32 	%r2064, [%rd1076];
	add.s32 	%r2065, %r2019, %r515;
	mul.wide.s32 	%rd1077, %r2065, 4;
	add.s64 	%rd1078, %rd5, %rd1077;
	ld.global.u32 	%r2066, [%rd1078];
	setp.lt.s32 	%p436, %r2064, %r2066;
	selp.b32 	%r2067, %r2019, %r2026, %p436;
	selp.b32 	%r2068, %r2026, %r2019, %p436;
	add.s32 	%r2069, %r2032, %r515;
	mul.wide.s32 	%rd1079, %r2069, 4;
	add.s64 	%rd1080, %rd5, %rd1079;
	ld.global.u32 	%r2070, [%rd1080];
	add.s32 	%r2071, %r2025, %r515;
	mul.wide.s32 	%rd1081, %r2071, 4;
	add.s64 	%rd1082, %rd5, %rd1081;
	ld.global.u32 	%r2072, [%rd1082];
	setp.lt.s32 	%p437, %r2070, %r2072;
	selp.b32 	%r2073, %r2025, %r2032, %p437;
	selp.b32 	%r2074, %r2032, %r2025, %p437;
	add.s32 	%r2075, %r2038, %r515;
	mul.wide.s32 	%rd1083, %r2075, 4;
	add.s64 	%rd1084, %rd5, %rd1083;
	ld.global.u32 	%r2076, [%rd1084];
	add.s32 	%r2077, %r2031, %r515;
	mul.wide.s32 	%rd1085, %r2077, 4;
	add.s64 	%rd1086, %rd5, %rd1085;
	ld.global.u32 	%r2078, [%rd1086];
	setp.lt.s32 	%p438, %r2076, %r2078;
	selp.b32 	%r2079, %r2031, %r2038, %p438;
	selp.b32 	%r2080, %r2038, %r2031, %p438;
	add.s32 	%r2081, %r1989, %r515;
	mul.wide.s32 	%rd1087, %r2081, 4;
	add.s64 	%rd1088, %rd5, %rd1087;
	ld.global.u32 	%r2082, [%rd1088];
	add.s32 	%r2083, %r2037, %r515;
	mul.wide.s32 	%rd1089, %r2083, 4;
	add.s64 	%rd1090, %rd5, %rd1089;
	ld.global.u32 	%r2084, [%rd1090];
	setp.lt.s32 	%p439, %r2082, %r2084;
	selp.b32 	%r2085, %r2037, %r1989, %p439;
	selp.b32 	%r2086, %r1989, %r2037, %p439;
	add.s32 	%r2087, %r2044, %r515;
	mul.wide.s32 	%rd1091, %r2087, 4;
	add.s64 	%rd1092, %rd5, %rd1091;
	ld.global.u32 	%r2088, [%rd1092];
	add.s32 	%r2089, %r1996, %r515;
	mul.wide.s32 	%rd1093, %r2089, 4;
	add.s64 	%rd1094, %rd5, %rd1093;
	ld.global.u32 	%r2090, [%rd1094];
	setp.lt.s32 	%p440, %r2088, %r2090;
	selp.b32 	%r2091, %r1996, %r2044, %p440;
	selp.b32 	%r2092, %r2044, %r1996, %p440;
	add.s32 	%r2093, %r2050, %r515;
	mul.wide.s32 	%rd1095, %r2093, 4;
	add.s64 	%rd1096, %rd5, %rd1095;
	ld.global.u32 	%r2094, [%rd1096];
	add.s32 	%r2095, %r2043, %r515;
	mul.wide.s32 	%rd1097, %r2095, 4;
	add.s64 	%rd1098, %rd5, %rd1097;
	ld.global.u32 	%r2096, [%rd1098];
	setp.lt.s32 	%p441, %r2094, %r2096;
	selp.b32 	%r2097, %r2043, %r2050, %p441;
	selp.b32 	%r2098, %r2050, %r2043, %p441;
	add.s32 	%r2099, %r2056, %r515;
	mul.wide.s32 	%rd1099, %r2099, 4;
	add.s64 	%rd1100, %rd5, %rd1099;
	ld.global.u32 	%r2100, [%rd1100];
	add.s32 	%r2101, %r2049, %r515;
	mul.wide.s32 	%rd1101, %r2101, 4;
	add.s64 	%rd1102, %rd5, %rd1101;
	ld.global.u32 	%r2102, [%rd1102];
	setp.lt.s32 	%p442, %r2100, %r2102;
	selp.b32 	%r2103, %r2049, %r2056, %p442;
	selp.b32 	%r2104, %r2056, %r2049, %p442;
	add.s32 	%r2105, %r2062, %r515;
	mul.wide.s32 	%rd1103, %r2105, 4;
	add.s64 	%rd1104, %rd5, %rd1103;
	ld.global.u32 	%r2106, [%rd1104];
	add.s32 	%r2107, %r2055, %r515;
	mul.wide.s32 	%rd1105, %r2107, 4;
	add.s64 	%rd1106, %rd5, %rd1105;
	ld.global.u32 	%r2108, [%rd1106];
	setp.lt.s32 	%p443, %r2106, %r2108;
	selp.b32 	%r2109, %r2055, %r2062, %p443;
	selp.b32 	%r2110, %r2062, %r2055, %p443;
	add.s32 	%r2111, %r2068, %r515;
	mul.wide.s32 	%rd1107, %r2111, 4;
	add.s64 	%rd1108, %rd5, %rd1107;
	ld.global.u32 	%r2112, [%rd1108];
	add.s32 	%r2113, %r2061, %r515;
	mul.wide.s32 	%rd1109, %r2113, 4;
	add.s64 	%rd1110, %rd5, %rd1109;
	ld.global.u32 	%r2114, [%rd1110];
	setp.lt.s32 	%p444, %r2112, %r2114;
	selp.b32 	%r2115, %r2061, %r2068, %p444;
	selp.b32 	%r2116, %r2068, %r2061, %p444;
	add.s32 	%r2117, %r2074, %r515;
	mul.wide.s32 	%rd1111, %r2117, 4;
	add.s64 	%rd1112, %rd5, %rd1111;
	ld.global.u32 	%r2118, [%rd1112];
	add.s32 	%r2119, %r2067, %r515;
	mul.wide.s32 	%rd1113, %r2119, 4;
	add.s64 	%rd1114, %rd5, %rd1113;
	ld.global.u32 	%r2120, [%rd1114];
	setp.lt.s32 	%p445, %r2118, %r2120;
	selp.b32 	%r2121, %r2067, %r2074, %p445;
	selp.b32 	%r2122, %r2074, %r2067, %p445;
	add.s32 	%r2123, %r2080, %r515;
	mul.wide.s32 	%rd1115, %r2123, 4;
	add.s64 	%rd1116, %rd5, %rd1115;
	ld.global.u32 	%r2124, [%rd1116];
	add.s32 	%r2125, %r2073, %r515;
	mul.wide.s32 	%rd1117, %r2125, 4;
	add.s64 	%rd1118, %rd5, %rd1117;
	ld.global.u32 	%r2126, [%rd1118];
	setp.lt.s32 	%p446, %r2124, %r2126;
	selp.b32 	%r2127, %r2073, %r2080, %p446;
	selp.b32 	%r2128, %r2080, %r2073, %p446;
	add.s32 	%r2129, %r2086, %r515;
	mul.wide.s32 	%rd1119, %r2129, 4;
	add.s64 	%rd1120, %rd5, %rd1119;
	ld.global.u32 	%r2130, [%rd1120];
	add.s32 	%r2131, %r2079, %r515;
	mul.wide.s32 	%rd1121, %r2131, 4;
	add.s64 	%rd1122, %rd5, %rd1121;
	ld.global.u32 	%r2132, [%rd1122];
	setp.lt.s32 	%p447, %r2130, %r2132;
	selp.b32 	%r2133, %r2079, %r2086, %p447;
	selp.b32 	%r2134, %r2086, %r2079, %p447;
	add.s32 	%r2135, %r2098, %r515;
	mul.wide.s32 	%rd1123, %r2135, 4;
	add.s64 	%rd1124, %rd5, %rd1123;
	ld.global.u32 	%r2136, [%rd1124];
	add.s32 	%r2137, %r2091, %r515;
	mul.wide.s32 	%rd1125, %r2137, 4;
	add.s64 	%rd1126, %rd5, %rd1125;
	ld.global.u32 	%r2138, [%rd1126];
	setp.lt.s32 	%p448, %r2136, %r2138;
	selp.b32 	%r2139, %r2091, %r2098, %p448;
	selp.b32 	%r2140, %r2098, %r2091, %p448;
	add.s32 	%r2141, %r2104, %r515;
	mul.wide.s32 	%rd1127, %r2141, 4;
	add.s64 	%rd1128, %rd5, %rd1127;
	ld.global.u32 	%r2142, [%rd1128];
	add.s32 	%r2143, %r2097, %r515;
	mul.wide.s32 	%rd1129, %r2143, 4;
	add.s64 	%rd1130, %rd5, %rd1129;
	ld.global.u32 	%r2144, [%rd1130];
	setp.lt.s32 	%p449, %r2142, %r2144;
	selp.b32 	%r2145, %r2097, %r2104, %p449;
	selp.b32 	%r2146, %r2104, %r2097, %p449;
	add.s32 	%r2147, %r2110, %r515;
	mul.wide.s32 	%rd1131, %r2147, 4;
	add.s64 	%rd1132, %rd5, %rd1131;
	ld.global.u32 	%r2148, [%rd1132];
	add.s32 	%r2149, %r2103, %r515;
	mul.wide.s32 	%rd1133, %r2149, 4;
	add.s64 	%rd1134, %rd5, %rd1133;
	ld.global.u32 	%r2150, [%rd1134];
	setp.lt.s32 	%p450, %r2148, %r2150;
	selp.b32 	%r2151, %r2103, %r2110, %p450;
	selp.b32 	%r2152, %r2110, %r2103, %p450;
	add.s32 	%r2153, %r2116, %r515;
	mul.wide.s32 	%rd1135, %r2153, 4;
	add.s64 	%rd1136, %rd5, %rd1135;
	ld.global.u32 	%r2154, [%rd1136];
	add.s32 	%r2155, %r2109, %r515;
	mul.wide.s32 	%rd1137, %r2155, 4;
	add.s64 	%rd1138, %rd5, %rd1137;
	ld.global.u32 	%r2156, [%rd1138];
	setp.lt.s32 	%p451, %r2154, %r2156;
	selp.b32 	%r2157, %r2109, %r2116, %p451;
	selp.b32 	%r2158, %r2116, %r2109, %p451;
	add.s32 	%r2159, %r2122, %r515;
	mul.wide.s32 	%rd1139, %r2159, 4;
	add.s64 	%rd1140, %rd5, %rd1139;
	ld.global.u32 	%r2160, [%rd1140];
	add.s32 	%r2161, %r2115, %r515;
	mul.wide.s32 	%rd1141, %r2161, 4;
	add.s64 	%rd1142, %rd5, %rd1141;
	ld.global.u32 	%r2162, [%rd1142];
	setp.lt.s32 	%p452, %r2160, %r2162;
	selp.b32 	%r2163, %r2115, %r2122, %p452;
	selp.b32 	%r2164, %r2122, %r2115, %p452;
	add.s32 	%r2165, %r2128, %r515;
	mul.wide.s32 	%rd1143, %r2165, 4;
	add.s64 	%rd1144, %rd5, %rd1143;
	ld.global.u32 	%r2166, [%rd1144];
	add.s32 	%r2167, %r2121, %r515;
	mul.wide.s32 	%rd1145, %r2167, 4;
	add.s64 	%rd1146, %rd5, %rd1145;
	ld.global.u32 	%r2168, [%rd1146];
	setp.lt.s32 	%p453, %r2166, %r2168;
	selp.b32 	%r2169, %r2121, %r2128, %p453;
	selp.b32 	%r2170, %r2128, %r2121, %p453;
	add.s32 	%r2171, %r2134, %r515;
	mul.wide.s32 	%rd1147, %r2171, 4;
	add.s64 	%rd1148, %rd5, %rd1147;
	ld.global.u32 	%r2172, [%rd1148];
	add.s32 	%r2173, %r2127, %r515;
	mul.wide.s32 	%rd1149, %r2173, 4;
	add.s64 	%rd1150, %rd5, %rd1149;
	ld.global.u32 	%r2174, [%rd1150];
	setp.lt.s32 	%p454, %r2172, %r2174;
	selp.b32 	%r2175, %r2127, %r2134, %p454;
	selp.b32 	%r2176, %r2134, %r2127, %p454;
	add.s32 	%r2177, %r2085, %r515;
	mul.wide.s32 	%rd1151, %r2177, 4;
	add.s64 	%rd1152, %rd5, %rd1151;
	ld.global.u32 	%r2178, [%rd1152];
	add.s32 	%r2179, %r2133, %r515;
	mul.wide.s32 	%rd1153, %r2179, 4;
	add.s64 	%rd1154, %rd5, %rd1153;
	ld.global.u32 	%r2180, [%rd1154];
	setp.lt.s32 	%p455, %r2178, %r2180;
	selp.b32 	%r2181, %r2133, %r2085, %p455;
	selp.b32 	%r2182, %r2085, %r2133, %p455;
	add.s32 	%r2183, %r2140, %r515;
	mul.wide.s32 	%rd1155, %r2183, 4;
	add.s64 	%rd1156, %rd5, %rd1155;
	ld.global.u32 	%r2184, [%rd1156];
	add.s32 	%r2185, %r2092, %r515;
	mul.wide.s32 	%rd1157, %r2185, 4;
	add.s64 	%rd1158, %rd5, %rd1157;
	ld.global.u32 	%r2186, [%rd1158];
	setp.lt.s32 	%p456, %r2184, %r2186;
	selp.b32 	%r2187, %r2092, %r2140, %p456;
	selp.b32 	%r2188, %r2140, %r2092, %p456;
	add.s32 	%r2189, %r2146, %r515;
	mul.wide.s32 	%rd1159, %r2189, 4;
	add.s64 	%rd1160, %rd5, %rd1159;
	ld.global.u32 	%r2190, [%rd1160];
	add.s32 	%r2191, %r2139, %r515;
	mul.wide.s32 	%rd1161, %r2191, 4;
	add.s64 	%rd1162, %rd5, %rd1161;
	ld.global.u32 	%r2192, [%rd1162];
	setp.lt.s32 	%p457, %r2190, %r2192;
	selp.b32 	%r2193, %r2139, %r2146, %p457;
	selp.b32 	%r2194, %r2146, %r2139, %p457;
	add.s32 	%r2195, %r2152, %r515;
	mul.wide.s32 	%rd1163, %r2195, 4;
	add.s64 	%rd1164, %rd5, %rd1163;
	ld.global.u32 	%r2196, [%rd1164];
	add.s32 	%r2197, %r2145, %r515;
	mul.wide.s32 	%rd1165, %r2197, 4;
	add.s64 	%rd1166, %rd5, %rd1165;
	ld.global.u32 	%r2198, [%rd1166];
	setp.lt.s32 	%p458, %r2196, %r2198;
	selp.b32 	%r2199, %r2145, %r2152, %p458;
	selp.b32 	%r2200, %r2152, %r2145, %p458;
	add.s32 	%r2201, %r2158, %r515;
	mul.wide.s32 	%rd1167, %r2201, 4;
	add.s64 	%rd1168, %rd5, %rd1167;
	ld.global.u32 	%r2202, [%rd1168];
	add.s32 	%r2203, %r2151, %r515;
	mul.wide.s32 	%rd1169, %r2203, 4;
	add.s64 	%rd1170, %rd5, %rd1169;
	ld.global.u32 	%r2204, [%rd1170];
	setp.lt.s32 	%p459, %r2202, %r2204;
	selp.b32 	%r2205, %r2151, %r2158, %p459;
	selp.b32 	%r2206, %r2158, %r2151, %p459;
	add.s32 	%r2207, %r2164, %r515;
	mul.wide.s32 	%rd1171, %r2207, 4;
	add.s64 	%rd1172, %rd5, %rd1171;
	ld.global.u32 	%r2208, [%rd1172];
	add.s32 	%r2209, %r2157, %r515;
	mul.wide.s32 	%rd1173, %r2209, 4;
	add.s64 	%rd1174, %rd5, %rd1173;
	ld.global.u32 	%r2210, [%rd1174];
	setp.lt.s32 	%p460, %r2208, %r2210;
	selp.b32 	%r2211, %r2157, %r2164, %p460;
	selp.b32 	%r2212, %r2164, %r2157, %p460;
	add.s32 	%r2213, %r2170, %r515;
	mul.wide.s32 	%rd1175, %r2213, 4;
	add.s64 	%rd1176, %rd5, %rd1175;
	ld.global.u32 	%r2214, [%rd1176];
	add.s32 	%r2215, %r2163, %r515;
	mul.wide.s32 	%rd1177, %r2215, 4;
	add.s64 	%rd1178, %rd5, %rd1177;
	ld.global.u32 	%r2216, [%rd1178];
	setp.lt.s32 	%p461, %r2214, %r2216;
	selp.b32 	%r2217, %r2163, %r2170, %p461;
	selp.b32 	%r2218, %r2170, %r2163, %p461;
	add.s32 	%r2219, %r2176, %r515;
	mul.wide.s32 	%rd1179, %r2219, 4;
	add.s64 	%rd1180, %rd5, %rd1179;
	ld.global.u32 	%r2220, [%rd1180];
	add.s32 	%r2221, %r2169, %r515;
	mul.wide.s32 	%rd1181, %r2221, 4;
	add.s64 	%rd1182, %rd5, %rd1181;
	ld.global.u32 	%r2222, [%rd1182];
	setp.lt.s32 	%p462, %r2220, %r2222;
	selp.b32 	%r2223, %r2169, %r2176, %p462;
	selp.b32 	%r2224, %r2176, %r2169, %p462;
	add.s32 	%r2225, %r2182, %r515;
	mul.wide.s32 	%rd1183, %r2225, 4;
	add.s64 	%rd1184, %rd5, %rd1183;
	ld.global.u32 	%r2226, [%rd1184];
	add.s32 	%r2227, %r2175, %r515;
	mul.wide.s32 	%rd1185, %r2227, 4;
	add.s64 	%rd1186, %rd5, %rd1185;
	ld.global.u32 	%r2228, [%rd1186];
	setp.lt.s32 	%p463, %r2226, %r2228;
	selp.b32 	%r2229, %r2175, %r2182, %p463;
	selp.b32 	%r2230, %r2182, %r2175, %p463;
	add.s32 	%r2231, %r2194, %r515;
	mul.wide.s32 	%rd1187, %r2231, 4;
	add.s64 	%rd1188, %rd5, %rd1187;
	ld.global.u32 	%r2232, [%rd1188];
	add.s32 	%r2233, %r2187, %r515;
	mul.wide.s32 	%rd1189, %r2233, 4;
	add.s64 	%rd1190, %rd5, %rd1189;
	ld.global.u32 	%r2234, [%rd1190];
	setp.lt.s32 	%p464, %r2232, %r2234;
	selp.b32 	%r2235, %r2187, %r2194, %p464;
	selp.b32 	%r2236, %r2194, %r2187, %p464;
	add.s32 	%r2237, %r2200, %r515;
	mul.wide.s32 	%rd1191, %r2237, 4;
	add.s64 	%rd1192, %rd5, %rd1191;
	ld.global.u32 	%r2238, [%rd1192];
	add.s32 	%r2239, %r2193, %r515;
	mul.wide.s32 	%rd1193, %r2239, 4;
	add.s64 	%rd1194, %rd5, %rd1193;
	ld.global.u32 	%r2240, [%rd1194];
	setp.lt.s32 	%p465, %r2238, %r2240;
	selp.b32 	%r2241, %r2193, %r2200, %p465;
	selp.b32 	%r2242, %r2200, %r2193, %p465;
	add.s32 	%r2243, %r2206, %r515;
	mul.wide.s32 	%rd1195, %r2243, 4;
	add.s64 	%rd1196, %rd5, %rd1195;
	ld.global.u32 	%r2244, [%rd1196];
	add.s32 	%r2245, %r2199, %r515;
	mul.wide.s32 	%rd1197, %r2245, 4;
	add.s64 	%rd1198, %rd5, %rd1197;
	ld.global.u32 	%r2246, [%rd1198];
	setp.lt.s32 	%p466, %r2244, %r2246;
	selp.b32 	%r2247, %r2199, %r2206, %p466;
	selp.b32 	%r2248, %r2206, %r2199, %p466;
	add.s32 	%r2249, %r2212, %r515;
	mul.wide.s32 	%rd1199, %r2249, 4;
	add.s64 	%rd1200, %rd5, %rd1199;
	ld.global.u32 	%r2250, [%rd1200];
	add.s32 	%r2251, %r2205, %r515;
	mul.wide.s32 	%rd1201, %r2251, 4;
	add.s64 	%rd1202, %rd5, %rd1201;
	ld.global.u32 	%r2252, [%rd1202];
	setp.lt.s32 	%p467, %r2250, %r2252;
	selp.b32 	%r2253, %r2205, %r2212, %p467;
	selp.b32 	%r2254, %r2212, %r2205, %p467;
	add.s32 	%r2255, %r2218, %r515;
	mul.wide.s32 	%rd1203, %r2255, 4;
	add.s64 	%rd1204, %rd5, %rd1203;
	ld.global.u32 	%r2256, [%rd1204];
	add.s32 	%r2257, %r2211, %r515;
	mul.wide.s32 	%rd1205, %r2257, 4;
	add.s64 	%rd1206, %rd5, %rd1205;
	ld.global.u32 	%r2258, [%rd1206];
	setp.lt.s32 	%p468, %r2256, %r2258;
	selp.b32 	%r2259, %r2211, %r2218, %p468;
	selp.b32 	%r2260, %r2218, %r2211, %p468;
	add.s32 	%r2261, %r2224, %r515;
	mul.wide.s32 	%rd1207, %r2261, 4;
	add.s64 	%rd1208, %rd5, %rd1207;
	ld.global.u32 	%r2262, [%rd1208];
	add.s32 	%r2263, %r2217, %r515;
	mul.wide.s32 	%rd1209, %r2263, 4;
	add.s64 	%rd1210, %rd5, %rd1209;
	ld.global.u32 	%r2264, [%rd1210];
	setp.lt.s32 	%p469, %r2262, %r2264;
	selp.b32 	%r2265, %r2217, %r2224, %p469;
	selp.b32 	%r2266, %r2224, %r2217, %p469;
	add.s32 	%r2267, %r2230, %r515;
	mul.wide.s32 	%rd1211, %r2267, 4;
	add.s64 	%rd1212, %rd5, %rd1211;
	ld.global.u32 	%r2268, [%rd1212];
	add.s32 	%r2269, %r2223, %r515;
	mul.wide.s32 	%rd1213, %r2269, 4;
	add.s64 	%rd1214, %rd5, %rd1213;
	ld.global.u32 	%r2270, [%rd1214];
	setp.lt.s32 	%p470, %r2268, %r2270;
	selp.b32 	%r2271, %r2223, %r2230, %p470;
	selp.b32 	%r2272, %r2230, %r2223, %p470;
	add.s32 	%r2273, %r2181, %r515;
	mul.wide.s32 	%rd1215, %r2273, 4;
	add.s64 	%rd1216, %rd5, %rd1215;
	ld.global.u32 	%r2274, [%rd1216];
	add.s32 	%r2275, %r2229, %r515;
	mul.wide.s32 	%rd1217, %r2275, 4;
	add.s64 	%rd1218, %rd5, %rd1217;
	ld.global.u32 	%r2276, [%rd1218];
	setp.lt.s32 	%p471, %r2274, %r2276;
	selp.b32 	%r2277, %r2229, %r2181, %p471;
	selp.b32 	%r2278, %r2181, %r2229, %p471;
	add.s32 	%r2279, %r2236, %r515;
	mul.wide.s32 	%rd1219, %r2279, 4;
	add.s64 	%rd1220, %rd5, %rd1219;
	ld.global.u32 	%r2280, [%rd1220];
	add.s32 	%r2281, %r2188, %r515;
	mul.wide.s32 	%rd1221, %r2281, 4;
	add.s64 	%rd1222, %rd5, %rd1221;
	ld.global.u32 	%r2282, [%rd1222];
	setp.lt.s32 	%p472, %r2280, %r2282;
	selp.b32 	%r2283, %r2188, %r2236, %p472;
	selp.b32 	%r2284, %r2236, %r2188, %p472;
	add.s32 	%r2285, %r2242, %r515;
	mul.wide.s32 	%rd1223, %r2285, 4;
	add.s64 	%rd1224, %rd5, %rd1223;
	ld.global.u32 	%r2286, [%rd1224];
	add.s32 	%r2287, %r2235, %r515;
	mul.wide.s32 	%rd1225, %r2287, 4;
	add.s64 	%rd1226, %rd5, %rd1225;
	ld.global.u32 	%r2288, [%rd1226];
	setp.lt.s32 	%p473, %r2286, %r2288;
	selp.b32 	%r2289, %r2235, %r2242, %p473;
	selp.b32 	%r2290, %r2242, %r2235, %p473;
	add.s32 	%r2291, %r2248, %r515;
	mul.wide.s32 	%rd1227, %r2291, 4;
	add.s64 	%rd1228, %rd5, %rd1227;
	ld.global.u32 	%r2292, [%rd1228];
	add.s32 	%r2293, %r2241, %r515;
	mul.wide.s32 	%rd1229, %r2293, 4;
	add.s64 	%rd1230, %rd5, %rd1229;
	ld.global.u32 	%r2294, [%rd1230];
	setp.lt.s32 	%p474, %r2292, %r2294;
	selp.b32 	%r2295, %r2241, %r2248, %p474;
	selp.b32 	%r2296, %r2248, %r2241, %p474;
	add.s32 	%r2297, %r2254, %r515;
	mul.wide.s32 	%rd1231, %r2297, 4;
	add.s64 	%rd1232, %rd5, %rd1231;
	ld.global.u32 	%r2298, [%rd1232];
	add.s32 	%r2299, %r2247, %r515;
	mul.wide.s32 	%rd1233, %r2299, 4;
	add.s64 	%rd1234, %rd5, %rd1233;
	ld.global.u32 	%r2300, [%rd1234];
	setp.lt.s32 	%p475, %r2298, %r2300;
	selp.b32 	%r2301, %r2247, %r2254, %p475;
	selp.b32 	%r2302, %r2254, %r2247, %p475;
	add.s32 	%r2303, %r2260, %r515;
	mul.wide.s32 	%rd1235, %r2303, 4;
	add.s64 	%rd1236, %rd5, %rd1235;
	ld.global.u32 	%r2304, [%rd1236];
	add.s32 	%r2305, %r2253, %r515;
	mul.wide.s32 	%rd1237, %r2305, 4;
	add.s64 	%rd1238, %rd5, %rd1237;
	ld.global.u32 	%r2306, [%rd1238];
	setp.lt.s32 	%p476, %r2304, %r2306;
	selp.b32 	%r2307, %r2253, %r2260, %p476;
	selp.b32 	%r2308, %r2260, %r2253, %p476;
	add.s32 	%r2309, %r2266, %r515;
	mul.wide.s32 	%rd1239, %r2309, 4;
	add.s64 	%rd1240, %rd5, %rd1239;
	ld.global.u32 	%r2310, [%rd1240];
	add.s32 	%r2311, %r2259, %r515;
	mul.wide.s32 	%rd1241, %r2311, 4;
	add.s64 	%rd1242, %rd5, %rd1241;
	ld.global.u32 	%r2312, [%rd1242];
	setp.lt.s32 	%p477, %r2310, %r2312;
	selp.b32 	%r2313, %r2259, %r2266, %p477;
	selp.b32 	%r2314, %r2266, %r2259, %p477;
	add.s32 	%r2315, %r2272, %r515;
	mul.wide.s32 	%rd1243, %r2315, 4;
	add.s64 	%rd1244, %rd5, %rd1243;
	ld.global.u32 	%r2316, [%rd1244];
	add.s32 	%r2317, %r2265, %r515;
	mul.wide.s32 	%rd1245, %r2317, 4;
	add.s64 	%rd1246, %rd5, %rd1245;
	ld.global.u32 	%r2318, [%rd1246];
	setp.lt.s32 	%p478, %r2316, %r2318;
	selp.b32 	%r2319, %r2265, %r2272, %p478;
	selp.b32 	%r2320, %r2272, %r2265, %p478;
	add.s32 	%r2321, %r2278, %r515;
	mul.wide.s32 	%rd1247, %r2321, 4;
	add.s64 	%rd1248, %rd5, %rd1247;
	ld.global.u32 	%r2322, [%rd1248];
	add.s32 	%r2323, %r2271, %r515;
	mul.wide.s32 	%rd1249, %r2323, 4;
	add.s64 	%rd1250, %rd5, %rd1249;
	ld.global.u32 	%r2324, [%rd1250];
	setp.lt.s32 	%p479, %r2322, %r2324;
	selp.b32 	%r2325, %r2271, %r2278, %p479;
	selp.b32 	%r2326, %r2278, %r2271, %p479;
	add.s32 	%r2327, %r2290, %r515;
	mul.wide.s32 	%rd1251, %r2327, 4;
	add.s64 	%rd1252, %rd5, %rd1251;
	ld.global.u32 	%r2328, [%rd1252];
	add.s32 	%r2329, %r2283, %r515;
	mul.wide.s32 	%rd1253, %r2329, 4;
	add.s64 	%rd1254, %rd5, %rd1253;
	ld.global.u32 	%r2330, [%rd1254];
	setp.lt.s32 	%p480, %r2328, %r2330;
	selp.b32 	%r2331, %r2283, %r2290, %p480;
	selp.b32 	%r2332, %r2290, %r2283, %p480;
	add.s32 	%r2333, %r2296, %r515;
	mul.wide.s32 	%rd1255, %r2333, 4;
	add.s64 	%rd1256, %rd5, %rd1255;
	ld.global.u32 	%r2334, [%rd1256];
	add.s32 	%r2335, %r2289, %r515;
	mul.wide.s32 	%rd1257, %r2335, 4;
	add.s64 	%rd1258, %rd5, %rd1257;
	ld.global.u32 	%r2336, [%rd1258];
	setp.lt.s32 	%p481, %r2334, %r2336;
	selp.b32 	%r2337, %r2289, %r2296, %p481;
	selp.b32 	%r2338, %r2296, %r2289, %p481;
	add.s32 	%r2339, %r2302, %r515;
	mul.wide.s32 	%rd1259, %r2339, 4;
	add.s64 	%rd1260, %rd5, %rd1259;
	ld.global.u32 	%r2340, [%rd1260];
	add.s32 	%r2341, %r2295, %r515;
	mul.wide.s32 	%rd1261, %r2341, 4;
	add.s64 	%rd1262, %rd5, %rd1261;
	ld.global.u32 	%r2342, [%rd1262];
	setp.lt.s32 	%p482, %r2340, %r2342;
	selp.b32 	%r2343, %r2295, %r2302, %p482;
	selp.b32 	%r2344, %r2302, %r2295, %p482;
	add.s32 	%r2345, %r2308, %r515;
	mul.wide.s32 	%rd1263, %r2345, 4;
	add.s64 	%rd1264, %rd5, %rd1263;
	ld.global.u32 	%r2346, [%rd1264];
	add.s32 	%r2347, %r2301, %r515;
	mul.wide.s32 	%rd1265, %r2347, 4;
	add.s64 	%rd1266, %rd5, %rd1265;
	ld.global.u32 	%r2348, [%rd1266];
	setp.lt.s32 	%p483, %r2346, %r2348;
	selp.b32 	%r2349, %r2301, %r2308, %p483;
	selp.b32 	%r2350, %r2308, %r2301, %p483;
	add.s32 	%r2351, %r2314, %r515;
	mul.wide.s32 	%rd1267, %r2351, 4;
	add.s64 	%rd1268, %rd5, %rd1267;
	ld.global.u32 	%r2352, [%rd1268];
	add.s32 	%r2353, %r2307, %r515;
	mul.wide.s32 	%rd1269, %r2353, 4;
	add.s64 	%rd1270, %rd5, %rd1269;
	ld.global.u32 	%r2354, [%rd1270];
	setp.lt.s32 	%p484, %r2352, %r2354;
	selp.b32 	%r2355, %r2307, %r2314, %p484;
	selp.b32 	%r2356, %r2314, %r2307, %p484;
	add.s32 	%r2357, %r2320, %r515;
	mul.wide.s32 	%rd1271, %r2357, 4;
	add.s64 	%rd1272, %rd5, %rd1271;
	ld.global.u32 	%r2358, [%rd1272];
	add.s32 	%r2359, %r2313, %r515;
	mul.wide.s32 	%rd1273, %r2359, 4;
	add.s64 	%rd1274, %rd5, %rd1273;
	ld.global.u32 	%r2360, [%rd1274];
	setp.lt.s32 	%p485, %r2358, %r2360;
	selp.b32 	%r2361, %r2313, %r2320, %p485;
	selp.b32 	%r2362, %r2320, %r2313, %p485;
	add.s32 	%r2363, %r2326, %r515;
	mul.wide.s32 	%rd1275, %r2363, 4;
	add.s64 	%rd1276, %rd5, %rd1275;
	ld.global.u32 	%r2364, [%rd1276];
	add.s32 	%r2365, %r2319, %r515;
	mul.wide.s32 	%rd1277, %r2365, 4;
	add.s64 	%rd1278, %rd5, %rd1277;
	ld.global.u32 	%r2366, [%rd1278];
	setp.lt.s32 	%p486, %r2364, %r2366;
	selp.b32 	%r2367, %r2319, %r2326, %p486;
	selp.b32 	%r2368, %r2326, %r2319, %p486;
	add.s32 	%r2369, %r2277, %r515;
	mul.wide.s32 	%rd1279, %r2369, 4;
	add.s64 	%rd1280, %rd5, %rd1279;
	ld.global.u32 	%r2370, [%rd1280];
	add.s32 	%r2371, %r2325, %r515;
	mul.wide.s32 	%rd1281, %r2371, 4;
	add.s64 	%rd1282, %rd5, %rd1281;
	ld.global.u32 	%r2372, [%rd1282];
	setp.lt.s32 	%p487, %r2370, %r2372;
	selp.b32 	%r2373, %r2325, %r2277, %p487;
	selp.b32 	%r2374, %r2277, %r2325, %p487;
	add.s32 	%r2375, %r2332, %r515;
	mul.wide.s32 	%rd1283, %r2375, 4;
	add.s64 	%rd1284, %rd5, %rd1283;
	ld.global.u32 	%r2376, [%rd1284];
	add.s32 	%r2377, %r2284, %r515;
	mul.wide.s32 	%rd1285, %r2377, 4;
	add.s64 	%rd1286, %rd5, %rd1285;
	ld.global.u32 	%r2378, [%rd1286];
	setp.lt.s32 	%p488, %r2376, %r2378;
	selp.b32 	%r2379, %r2284, %r2332, %p488;
	selp.b32 	%r2380, %r2332, %r2284, %p488;
	add.s32 	%r2381, %r2338, %r515;
	mul.wide.s32 	%rd1287, %r2381, 4;
	add.s64 	%rd1288, %rd5, %rd1287;
	ld.global.u32 	%r2382, [%rd1288];
	add.s32 	%r2383, %r2331, %r515;
	mul.wide.s32 	%rd1289, %r2383, 4;
	add.s64 	%rd1290, %rd5, %rd1289;
	ld.global.u32 	%r2384, [%rd1290];
	setp.lt.s32 	%p489, %r2382, %r2384;
	selp.b32 	%r2385, %r2331, %r2338, %p489;
	selp.b32 	%r2386, %r2338, %r2331, %p489;
	add.s32 	%r2387, %r2344, %r515;
	mul.wide.s32 	%rd1291, %r2387, 4;
	add.s64 	%rd1292, %rd5, %rd1291;
	ld.global.u32 	%r2388, [%rd1292];
	add.s32 	%r2389, %r2337, %r515;
	mul.wide.s32 	%rd1293, %r2389, 4;
	add.s64 	%rd1294, %rd5, %rd1293;
	ld.global.u32 	%r2390, [%rd1294];
	setp.lt.s32 	%p490, %r2388, %r2390;
	selp.b32 	%r2391, %r2337, %r2344, %p490;
	selp.b32 	%r2392, %r2344, %r2337, %p490;
	add.s32 	%r2393, %r2350, %r515;
	mul.wide.s32 	%rd1295, %r2393, 4;
	add.s64 	%rd1296, %rd5, %rd1295;
	ld.global.u32 	%r2394, [%rd1296];
	add.s32 	%r2395, %r2343, %r515;
	mul.wide.s32 	%rd1297, %r2395, 4;
	add.s64 	%rd1298, %rd5, %rd1297;
	ld.global.u32 	%r2396, [%rd1298];
	setp.lt.s32 	%p491, %r2394, %r2396;
	selp.b32 	%r2397, %r2343, %r2350, %p491;
	selp.b32 	%r2398, %r2350, %r2343, %p491;
	add.s32 	%r2399, %r2356, %r515;
	mul.wide.s32 	%rd1299, %r2399, 4;
	add.s64 	%rd1300, %rd5, %rd1299;
	ld.global.u32 	%r2400, [%rd1300];
	add.s32 	%r2401, %r2349, %r515;
	mul.wide.s32 	%rd1301, %r2401, 4;
	add.s64 	%rd1302, %rd5, %rd1301;
	ld.global.u32 	%r2402, [%rd1302];
	setp.lt.s32 	%p492, %r2400, %r2402;
	selp.b32 	%r2403, %r2349, %r2356, %p492;
	selp.b32 	%r2404, %r2356, %r2349, %p492;
	add.s32 	%r2405, %r2362, %r515;
	mul.wide.s32 	%rd1303, %r2405, 4;
	add.s64 	%rd1304, %rd5, %rd1303;
	ld.global.u32 	%r2406, [%rd1304];
	add.s32 	%r2407, %r2355, %r515;
	mul.wide.s32 	%rd1305, %r2407, 4;
	add.s64 	%rd1306, %rd5, %rd1305;
	ld.global.u32 	%r2408, [%rd1306];
	setp.lt.s32 	%p493, %r2406, %r2408;
	selp.b32 	%r2409, %r2355, %r2362, %p493;
	selp.b32 	%r2410, %r2362, %r2355, %p493;
	add.s32 	%r2411, %r2368, %r515;
	mul.wide.s32 	%rd1307, %r2411, 4;
	add.s64 	%rd1308, %rd5, %rd1307;
	ld.global.u32 	%r2412, [%rd1308];
	add.s32 	%r2413, %r2361, %r515;
	mul.wide.s32 	%rd1309, %r2413, 4;
	add.s64 	%rd1310, %rd5, %rd1309;
	ld.global.u32 	%r2414, [%rd1310];
	setp.lt.s32 	%p494, %r2412, %r2414;
	selp.b32 	%r2415, %r2361, %r2368, %p494;
	selp.b32 	%r2416, %r2368, %r2361, %p494;
	add.s32 	%r2417, %r2374, %r515;
	mul.wide.s32 	%rd1311, %r2417, 4;
	add.s64 	%rd1312, %rd5, %rd1311;
	ld.global.u32 	%r2418, [%rd1312];
	add.s32 	%r2419, %r2367, %r515;
	mul.wide.s32 	%rd1313, %r2419, 4;
	add.s64 	%rd1314, %rd5, %rd1313;
	ld.global.u32 	%r2420, [%rd1314];
	setp.lt.s32 	%p495, %r2418, %r2420;
	selp.b32 	%r2421, %r2367, %r2374, %p495;
	selp.b32 	%r2422, %r2374, %r2367, %p495;
	add.s32 	%r2423, %r2386, %r515;
	mul.wide.s32 	%rd1315, %r2423, 4;
	add.s64 	%rd1316, %rd5, %rd1315;
	ld.global.u32 	%r2424, [%rd1316];
	add.s32 	%r2425, %r2379, %r515;
	mul.wide.s32 	%rd1317, %r2425, 4;
	add.s64 	%rd1318, %rd5, %rd1317;
	ld.global.u32 	%r2426, [%rd1318];
	setp.lt.s32 	%p496, %r2424, %r2426;
	selp.b32 	%r2427, %r2379, %r2386, %p496;
	selp.b32 	%r2428, %r2386, %r2379, %p496;
	add.s32 	%r2429, %r2392, %r515;
	mul.wide.s32 	%rd1319, %r2429, 4;
	add.s64 	%rd1320, %rd5, %rd1319;
	ld.global.u32 	%r2430, [%rd1320];
	add.s32 	%r2431, %r2385, %r515;
	mul.wide.s32 	%rd1321, %r2431, 4;
	add.s64 	%rd1322, %rd5, %rd1321;
	ld.global.u32 	%r2432, [%rd1322];
	setp.lt.s32 	%p497, %r2430, %r2432;
	selp.b32 	%r2433, %r2385, %r2392, %p497;
	selp.b32 	%r2434, %r2392, %r2385, %p497;
	add.s32 	%r2435, %r2398, %r515;
	mul.wide.s32 	%rd1323, %r2435, 4;
	add.s64 	%rd1324, %rd5, %rd1323;
	ld.global.u32 	%r2436, [%rd1324];
	add.s32 	%r2437, %r2391, %r515;
	mul.wide.s32 	%rd1325, %r2437, 4;
	add.s64 	%rd1326, %rd5, %rd1325;
	ld.global.u32 	%r2438, [%rd1326];
	setp.lt.s32 	%p498, %r2436, %r2438;
	selp.b32 	%r2439, %r2391, %r2398, %p498;
	selp.b32 	%r2440, %r2398, %r2391, %p498;
	add.s32 	%r2441, %r2404, %r515;
	mul.wide.s32 	%rd1327, %r2441, 4;
	add.s64 	%rd1328, %rd5, %rd1327;
	ld.global.u32 	%r2442, [%rd1328];
	add.s32 	%r2443, %r2397, %r515;
	mul.wide.s32 	%rd1329, %r2443, 4;
	add.s64 	%rd1330, %rd5, %rd1329;
	ld.global.u32 	%r2444, [%rd1330];
	setp.lt.s32 	%p499, %r2442, %r2444;
	selp.b32 	%r2445, %r2397, %r2404, %p499;
	selp.b32 	%r2446, %r2404, %r2397, %p499;
	add.s32 	%r2447, %r2410, %r515;
	mul.wide.s32 	%rd1331, %r2447, 4;
	add.s64 	%rd1332, %rd5, %rd1331;
	ld.global.u32 	%r2448, [%rd1332];
	add.s32 	%r2449, %r2403, %r515;
	mul.wide.s32 	%rd1333, %r2449, 4;
	add.s64 	%rd1334, %rd5, %rd1333;
	ld.global.u32 	%r2450, [%rd1334];
	setp.lt.s32 	%p500, %r2448, %r2450;
	selp.b32 	%r2451, %r2403, %r2410, %p500;
	selp.b32 	%r2452, %r2410, %r2403, %p500;
	add.s32 	%r2453, %r2416, %r515;
	mul.wide.s32 	%rd1335, %r2453, 4;
	add.s64 	%rd1336, %rd5, %rd1335;
	ld.global.u32 	%r2454, [%rd1336];
	add.s32 	%r2455, %r2409, %r515;
	mul.wide.s32 	%rd1337, %r2455, 4;
	add.s64 	%rd1338, %rd5, %rd1337;
	ld.global.u32 	%r2456, [%rd1338];
	setp.lt.s32 	%p501, %r2454, %r2456;
	selp.b32 	%r2457, %r2409, %r2416, %p501;
	selp.b32 	%r2458, %r2416, %r2409, %p501;
	add.s32 	%r2459, %r2422, %r515;
	mul.wide.s32 	%rd1339, %r2459, 4;
	add.s64 	%rd1340, %rd5, %rd1339;
	ld.global.u32 	%r2460, [%rd1340];
	add.s32 	%r2461, %r2415, %r515;
	mul.wide.s32 	%rd1341, %r2461, 4;
	add.s64 	%rd1342, %rd5, %rd1341;
	ld.global.u32 	%r2462, [%rd1342];
	setp.lt.s32 	%p502, %r2460, %r2462;
	selp.b32 	%r2463, %r2415, %r2422, %p502;
	selp.b32 	%r2464, %r2422, %r2415, %p502;
	add.s32 	%r2465, %r2373, %r515;
	mul.wide.s32 	%rd1343, %r2465, 4;
	add.s64 	%rd1344, %rd5, %rd1343;
	ld.global.u32 	%r2466, [%rd1344];
	add.s32 	%r2467, %r2421, %r515;
	mul.wide.s32 	%rd1345, %r2467, 4;
	add.s64 	%rd1346, %rd5, %rd1345;
	ld.global.u32 	%r2468, [%rd1346];
	setp.lt.s32 	%p503, %r2466, %r2468;
	selp.b32 	%r2825, %r2421, %r2373, %p503;
	selp.b32 	%r2469, %r2373, %r2421, %p503;
	add.s32 	%r2470, %r2428, %r515;
	mul.wide.s32 	%rd1347, %r2470, 4;
	add.s64 	%rd1348, %rd5, %rd1347;
	ld.global.u32 	%r2471, [%rd1348];
	add.s32 	%r2472, %r2380, %r515;
	mul.wide.s32 	%rd1349, %r2472, 4;
	add.s64 	%rd1350, %rd5, %rd1349;
	ld.global.u32 	%r2473, [%rd1350];
	setp.lt.s32 	%p504, %r2471, %r2473;
	selp.b32 	%r2787, %r2380, %r2428, %p504;
	selp.b32 	%r2788, %r2428, %r2380, %p504;
	add.s32 	%r2474, %r2434, %r515;
	mul.wide.s32 	%rd1351, %r2474, 4;
	add.s64 	%rd1352, %rd5, %rd1351;
	ld.global.u32 	%r2475, [%rd1352];
	add.s32 	%r2476, %r2427, %r515;
	mul.wide.s32 	%rd1353, %r2476, 4;
	add.s64 	%rd1354, %rd5, %rd1353;
	ld.global.u32 	%r2477, [%rd1354];
	setp.lt.s32 	%p505, %r2475, %r2477;
	selp.b32 	%r2785, %r2427, %r2434, %p505;
	selp.b32 	%r2786, %r2434, %r2427, %p505;
	add.s32 	%r2478, %r2440, %r515;
	mul.wide.s32 	%rd1355, %r2478, 4;
	add.s64 	%rd1356, %rd5, %rd1355;
	ld.global.u32 	%r2479, [%rd1356];
	add.s32 	%r2480, %r2433, %r515;
	mul.wide.s32 	%rd1357, %r2480, 4;
	add.s64 	%rd1358, %rd5, %rd1357;
	ld.global.u32 	%r2481, [%rd1358];
	setp.lt.s32 	%p506, %r2479, %r2481;
	selp.b32 	%r2783, %r2433, %r2440, %p506;
	selp.b32 	%r2784, %r2440, %r2433, %p506;
	add.s32 	%r2482, %r2446, %r515;
	mul.wide.s32 	%rd1359, %r2482, 4;
	add.s64 	%rd1360, %rd5, %rd1359;
	ld.global.u32 	%r2483, [%rd1360];
	add.s32 	%r2484, %r2439, %r515;
	mul.wide.s32 	%rd1361, %r2484, 4;
	add.s64 	%rd1362, %rd5, %rd1361;
	ld.global.u32 	%r2485, [%rd1362];
	setp.lt.s32 	%p507, %r2483, %r2485;
	selp.b32 	%r2781, %r2439, %r2446, %p507;
	selp.b32 	%r2782, %r2446, %r2439, %p507;
	add.s32 	%r2486, %r2452, %r515;
	mul.wide.s32 	%rd1363, %r2486, 4;
	add.s64 	%rd1364, %rd5, %rd1363;
	ld.global.u32 	%r2487, [%rd1364];
	add.s32 	%r2488, %r2445, %r515;
	mul.wide.s32 	%rd1365, %r2488, 4;
	add.s64 	%rd1366, %rd5, %rd1365;
	ld.global.u32 	%r2489, [%rd1366];
	setp.lt.s32 	%p508, %r2487, %r2489;
	selp.b32 	%r2779, %r2445, %r2452, %p508;
	selp.b32 	%r2780, %r2452, %r2445, %p508;
	add.s32 	%r2490, %r2458, %r515;
	mul.wide.s32 	%rd1367, %r2490, 4;
	add.s64 	%rd1368, %rd5, %rd1367;
	ld.global.u32 	%r2491, [%rd1368];
	add.s32 	%r2492, %r2451, %r515;
	mul.wide.s32 	%rd1369, %r2492, 4;
	add.s64 	%rd1370, %rd5, %rd1369;
	ld.global.u32 	%r2493, [%rd1370];
	setp.lt.s32 	%p509, %r2491, %r2493;
	selp.b32 	%r2777, %r2451, %r2458, %p509;
	selp.b32 	%r2778, %r2458, %r2451, %p509;
	add.s32 	%r2494, %r2464, %r515;
	mul.wide.s32 	%rd1371, %r2494, 4;
	add.s64 	%rd1372, %rd5, %rd1371;
	ld.global.u32 	%r2495, [%rd1372];
	add.s32 	%r2496, %r2457, %r515;
	mul.wide.s32 	%rd1373, %r2496, 4;
	add.s64 	%rd1374, %rd5, %rd1373;
	ld.global.u32 	%r2497, [%rd1374];
	setp.lt.s32 	%p510, %r2495, %r2497;
	selp.b32 	%r2775, %r2457, %r2464, %p510;
	selp.b32 	%r2776, %r2464, %r2457, %p510;
	add.s32 	%r2498, %r2469, %r515;
	mul.wide.s32 	%rd1375, %r2498, 4;
	add.s64 	%rd1376, %rd5, %rd1375;
	ld.global.u32 	%r2499, [%rd1376];
	add.s32 	%r2500, %r2463, %r515;
	mul.wide.s32 	%rd1377, %r2500, 4;
	add.s64 	%rd1378, %rd5, %rd1377;
	ld.global.u32 	%r2501, [%rd1378];
	setp.lt.s32 	%p511, %r2499, %r2501;
	selp.b32 	%r2773, %r2463, %r2469, %p511;
	selp.b32 	%r2774, %r2469, %r2463, %p511;
	mad.lo.s32 	%r25, %r2, 68, %r1684;
	mov.b32 	%r2789, 2;
$L__BB21_2:
	mov.u32 	%r43, %r2789;
	bar.sync 	0;
	add.s32 	%r2502, %r43, -1;
	shr.u32 	%r2503, %r43, 1;
	st.shared.u32 	[%r25], %r2788;
	st.shared.u32 	[%r25+4], %r2787;
	st.shared.u32 	[%r25+8], %r2786;
	st.shared.u32 	[%r25+12], %r2785;
	st.shared.u32 	[%r25+16], %r2784;
	st.shared.u32 	[%r25+20], %r2783;
	st.shared.u32 	[%r25+24], %r2782;
	st.shared.u32 	[%r25+28], %r2781;
	st.shared.u32 	[%r25+32], %r2780;
	st.shared.u32 	[%r25+36], %r2779;
	st.shared.u32 	[%r25+40], %r2778;
	st.shared.u32 	[%r25+44], %r2777;
	st.shared.u32 	[%r25+48], %r2776;
	st.shared.u32 	[%r25+52], %r2775;
	st.shared.u32 	[%r25+56], %r2774;
	st.shared.u32 	[%r25+60], %r2773;
	st.shared.u32 	[%r25+64], %r2825;
	bar.sync 	0;
	neg.s32 	%r2504, %r43;
	and.b32  	%r2505, %r2, %r2504;
	mul.lo.s32 	%r2506, %r2505, 17;
	mul.lo.s32 	%r2507, %r2503, 17;
	and.b32  	%r2508, %r2502, %r2;
	mul.lo.s32 	%r2509, %r2508, 17;
	min.u32 	%r44, %r2509, 4352;
	min.u32 	%r45, %r2506, 4352;
	add.s32 	%r2510, %r45, %r2507;
	min.u32 	%r46, %r2510, 4352;
	add.s32 	%r2511, %r46, %r2507;
	min.u32 	%r47, %r2511, 4352;
	sub.s32 	%r2512, %r46, %r45;
	sub.s32 	%r2513, %r47, %r46;
	setp.lt.s32 	%p512, %r44, %r2513;
	sub.s32 	%r2514, %r44, %r2513;
	selp.b32 	%r2792, 0, %r2514, %p512;
	min.s32 	%r2790, %r2512, %r44;
	setp.ge.s32 	%p513, %r2792, %r2790;
	@%p513 bra 	$L__BB21_5;
	add.s32 	%r50, %r46, %r44;
$L__BB21_4:
	sub.s32 	%r2515, %r2790, %r2792;
	shr.u32 	%r2516, %r2515, 31;
	add.s32 	%r2517, %r2515, %r2516;
	shr.s32 	%r2518, %r2517, 1;
	add.s32 	%r2519, %r2518, %r2792;
	add.s32 	%r2520, %r2519, %r45;
	shl.b32 	%r2521, %r2520, 2;
	mov.u32 	%r2522, _ZZN3cub18CUB_300001_SM_10006detail10merge_sort30DeviceMergeSortBlockSortKernelINS2_10policy_hubIN6thrust24THRUST_300001_SM_1000_NS10device_ptrIiEEE9Policy600ES8_PNS0_8NullTypeES8_SC_j12TupleLessColiSB_EEvbT0_T1_T2_T3_T4_PT6_PT7_T5_NS1_7vsmem_tEE19static_temp_storage;
	add.s32 	%r2523, %r2522, %r2521;
	ld.shared.u32 	%r2524, [%r2523];
	not.b32 	%r2525, %r2519;
	add.s32 	%r2526, %r50, %r2525;
	shl.b32 	%r2527, %r2526, 2;
	add.s32 	%r2528, %r2522, %r2527;
	ld.shared.u32 	%r2529, [%r2528];
	add.s32 	%r2530, %r2529, %r515;
	mul.wide.s32 	%rd1379, %r2530, 4;
	add.s64 	%rd1380, %rd5, %rd1379;
	ld.global.u32 	%r2531, [%rd1380];
	add.s32 	%r2532, %r2524, %r515;
	mul.wide.s32 	%rd1381, %r2532, 4;
	add.s64 	%rd1382, %rd5, %rd1381;
	ld.global.u32 	%r2533, [%rd1382];
	setp.lt.s32 	%p514, %r2531, %r2533;
	add.s32 	%r2534, %r2519, 1;
	selp.b32 	%r2792, %r2792, %r2534, %p514;
	selp.b32 	%r2790, %r2519, %r2790, %p514;
	setp.lt.s32 	%p515, %r2792, %r2790;
	@%p515 bra 	$L__BB21_4;
$L__BB21_5:
	add.s32 	%r56, %r2792, %r45;
	add.s32 	%r2535, %r46, %r44;
	sub.s32 	%r57, %r2535, %r2792;
	shl.b32 	%r2536, %r56, 2;
	mov.u32 	%r2537, _ZZN3cub18CUB_300001_SM_10006detail10merge_sort30DeviceMergeSortBlockSortKernelINS2_10policy_hubIN6thrust24THRUST_300001_SM_1000_NS10device_ptrIiEEE9Policy600ES8_PNS0_8NullTypeES8_SC_j12TupleLessColiSB_EEvbT0_T1_T2_T3_T4_PT6_PT7_T5_NS1_7vsmem_tEE19static_temp_storage;
	add.s32 	%r2538, %r2537, %r2536;
	ld.shared.u32 	%r2796, [%r2538];
	shl.b32 	%r2539, %r57, 2;
	add.s32 	%r2540, %r2537, %r2539;
	ld.shared.u32 	%r2793, [%r2540];
	setp.ge.s32 	%p517, %r57, %r47;
	mov.pred 	%p601, 0;
	@%p517 bra 	$L__BB21_8;
	setp.ge.s32 	%p519, %r56, %r46;
	mov.pred 	%p601, -1;
	@%p519 bra 	$L__BB21_8;
	add.s32 	%r2541, %r2793, %r515;
	mul.wide.s32 	%rd1383, %r2541, 4;
	add.s64 	%rd1384, %rd5, %rd1383;
	ld.global.u32 	%r2542, [%rd1384];
	add.s32 	%r2543, %r2796, %r515;
	mul.wide.s32 	%rd1385, %r2543, 4;
	add.s64 	%rd1386, %rd5, %rd1385;
	ld.global.u32 	%r2544, [%rd1386];
	setp.lt.s32 	%p601, %r2542, %r2544;
$L__BB21_8:
	selp.b32 	%r2788, %r2793, %r2796, %p601;
	selp.u32 	%r2545, 1, 0, %p601;
	add.s32 	%r61, %r57, %r2545;
	not.pred 	%p520, %p601;
	selp.u32 	%r2546, 1, 0, %p520;
	add.s32 	%r62, %r56, %r2546;
	@%p520 bra 	$L__BB21_10;
	shl.b32 	%r2550, %r61, 2;
	add.s32 	%r2552, %r2537, %r2550;
	ld.shared.u32 	%r2793, [%r2552];
	bra.uni 	$L__BB21_11;
$L__BB21_10:
	shl.b32 	%r2547, %r62, 2;
	add.s32 	%r2549, %r2537, %r2547;
	ld.shared.u32 	%r2796, [%r2549];
$L__BB21_11:
	setp.ge.s32 	%p522, %r61, %r47;
	mov.pred 	%p602, 0;
	@%p522 bra 	$L__BB21_14;
	setp.ge.s32 	%p524, %r62, %r46;
	mov.pred 	%p602, -1;
	@%p524 bra 	$L__BB21_14;
	add.s32 	%r2553, %r2793, %r515;
	mul.wide.s32 	%rd1387, %r2553, 4;
	add.s64 	%rd1388, %rd5, %rd1387;
	ld.global.u32 	%r2554, [%rd1388];
	add.s32 	%r2555, %r2796, %r515;
	mul.wide.s32 	%rd1389, %r2555, 4;
	add.s64 	%rd1390, %rd5, %rd1389;
	ld.global.u32 	%r2556, [%rd1390];
	setp.lt.s32 	%p602, %r2554, %r2556;
$L__BB21_14:
	selp.b32 	%r2787, %r2793, %r2796, %p602;
	selp.u32 	%r2557, 1, 0, %p602;
	add.s32 	%r68, %r61, %r2557;
	not.pred 	%p525, %p602;
	selp.u32 	%r2558, 1, 0, %p525;
	add.s32 	%r69, %r62, %r2558;
	@%p602 bra 	$L__BB21_16;
	shl.b32 	%r2559, %r69, 2;
	add.s32 	%r2561, %r2537, %r2559;
	ld.shared.u32 	%r2796, [%r2561];
	bra.uni 	$L__BB21_17;
$L__BB21_16:
	shl.b32 	%r2562, %r68, 2;
	add.s32 	%r2564, %r2537, %r2562;
	ld.shared.u32 	%r2793, [%r2564];
$L__BB21_17:
	setp.ge.s32 	%p527, %r68, %r47;
	mov.pred 	%p603, 0;
	@%p527 bra 	$L__BB21_20;
	setp.ge.s32 	%p529, %r69, %r46;
	mov.pred 	%p603, -1;
	@%p529 bra 	$L__BB21_20;
	add.s32 	%r2565, %r2793, %r515;
	mul.wide.s32 	%rd1391, %r2565, 4;
	add.s64 	%rd1392, %rd5, %rd1391;
	ld.global.u32 	%r2566, [%rd1392];
	add.s32 	%r2567, %r2796, %r515;
	mul.wide.s32 	%rd1393, %r2567, 4;
	add.s64 	%rd1394, %rd5, %rd1393;
	ld.global.u32 	%r2568, [%rd1394];
	setp.lt.s32 	%p603, %r2566, %r2568;
$L__BB21_20:
	selp.b32 	%r2786, %r2793, %r2796, %p603;
	selp.u32 	%r2569, 1, 0, %p603;
	add.s32 	%r75, %r68, %r2569;
	not.pred 	%p530, %p603;
	selp.u32 	%r2570, 1, 0, %p530;
	add.s32 	%r76, %r69, %r2570;
	@%p603 bra 	$L__BB21_22;
	shl.b32 	%r2571, %r76, 2;
	add.s32 	%r2573, %r2537, %r2571;
	ld.shared.u32 	%r2796, [%r2573];
	bra.uni 	$L__BB21_23;
$L__BB21_22:
	shl.b32 	%r2574, %r75, 2;
	add.s32 	%r2576, %r2537, %r2574;
	ld.shared.u32 	%r2793, [%r2576];
$L__BB21_23:
	setp.ge.s32 	%p532, %r75, %r47;
	mov.pred 	%p604, 0;
	@%p532 bra 	$L__BB21_26;
	setp.ge.s32 	%p534, %r76, %r46;
	mov.pred 	%p604, -1;
	@%p534 bra 	$L__BB21_26;
	add.s32 	%r2577, %r2793, %r515;
	mul.wide.s32 	%rd1395, %r2577, 4;
	add.s64 	%rd1396, %rd5, %rd1395;
	ld.global.u32 	%r2578, [%rd1396];
	add.s32 	%r2579, %r2796, %r515;
	mul.wide.s32 	%rd1397, %r2579, 4;
	add.s64 	%rd1398, %rd5, %rd1397;
	ld.global.u32 	%r2580, [%rd1398];
	setp.lt.s32 	%p604, %r2578, %r2580;
$L__BB21_26:
	selp.b32 	%r2785, %r2793, %r2796, %p604;
	selp.u32 	%r2581, 1, 0, %p604;
	add.s32 	%r82, %r75, %r2581;
	not.pred 	%p535, %p604;
	selp.u32 	%r2582, 1, 0, %p535;
	add.s32 	%r83, %r76, %r2582;
	@%p604 bra 	$L__BB21_28;
	shl.b32 	%r2583, %r83, 2;
	add.s32 	%r2585, %r2537, %r2583;
	ld.shared.u32 	%r2796, [%r2585];
	bra.uni 	$L__BB21_29;
$L__BB21_28:
	shl.b32 	%r2586, %r82, 2;
	add.s32 	%r2588, %r2537, %r2586;
	ld.shared.u32 	%r2793, [%r2588];
$L__BB21_29:
	setp.ge.s32 	%p537, %r82, %r47;
	mov.pred 	%p605, 0;
	@%p537 bra 	$L__BB21_32;
	setp.ge.s32 	%p539, %r83, %r46;
	mov.pred 	%p605, -1;
	@%p539 bra 	$L__BB21_32;
	add.s32 	%r2589, %r2793, %r515;
	mul.wide.s32 	%rd1399, %r2589, 4;
	add.s64 	%rd1400, %rd5, %rd1399;
	ld.global.u32 	%r2590, [%rd1400];
	add.s32 	%r2591, %r2796, %r515;
	mul.wide.s32 	%rd1401, %r2591, 4;
	add.s64 	%rd1402, %rd5, %rd1401;
	ld.global.u32 	%r2592, [%rd1402];
	setp.lt.s32 	%p605, %r2590, %r2592;
$L__BB21_32:
	selp.b32 	%r2784, %r2793, %r2796, %p605;
	selp.u32 	%r2593, 1, 0, %p605;
	add.s32 	%r89, %r82, %r2593;
	not.pred 	%p540, %p605;
	selp.u32 	%r2594, 1, 0, %p540;
	add.s32 	%r90, %r83, %r2594;
	@%p605 bra 	$L__BB21_34;
	shl.b32 	%r2595, %r90, 2;
	add.s32 	%r2597, %r2537, %r2595;
	ld.shared.u32 	%r2796, [%r2597];
	bra.uni 	$L__BB21_35;
$L__BB21_34:
	shl.b32 	%r2598, %r89, 2;
	add.s32 	%r2600, %r2537, %r2598;
	ld.shared.u32 	%r2793, [%r2600];
$L__BB21_35:
	setp.ge.s32 	%p542, %r89, %r47;
	mov.pred 	%p606, 0;
	@%p542 bra 	$L__BB21_38;
	setp.ge.s32 	%p544, %r90, %r46;
	mov.pred 	%p606, -1;
	@%p544 bra 	$L__BB21_38;
	add.s32 	%r2601, %r2793, %r515;
	mul.wide.s32 	%rd1403, %r2601, 4;
	add.s64 	%rd1404, %rd5, %rd1403;
	ld.global.u32 	%r2602, [%rd1404];
	add.s32 	%r2603, %r2796, %r515;
	mul.wide.s32 	%rd1405, %r2603, 4;
	add.s64 	%rd1406, %rd5, %rd1405;
	ld.global.u32 	%r2604, [%rd1406];
	setp.lt.s32 	%p606, %r2602, %r2604;
$L__BB21_38:
	selp.b32 	%r2783, %r2793, %r2796, %p606;
	selp.u32 	%r2605, 1, 0, %p606;
	add.s32 	%r96, %r89, %r2605;
	not.pred 	%p545, %p606;
	selp.u32 	%r2606, 1, 0, %p545;
	add.s32 	%r97, %r90, %r2606;
	@%p606 bra 	$L__BB21_40;
	shl.b32 	%r2607, %r97, 2;
	add.s32 	%r2609, %r2537, %r2607;
	ld.shared.u32 	%r2796, [%r2609];
	bra.uni 	$L__BB21_41;
$L__BB21_40:
	shl.b32 	%r2610, %r96, 2;
	add.s32 	%r2612, %r2537, %r2610;
	ld.shared.u32 	%r2793, [%r2612];
$L__BB21_41:
	setp.ge.s32 	%p547, %r96, %r47;
	mov.pred 	%p607, 0;
	@%p547 bra 	$L__BB21_44;
	setp.ge.s32 	%p549, %r97, %r46;
	mov.pred 	%p607, -1;
	@%p549 bra 	$L__BB21_44;
	add.s32 	%r2613, %r2793, %r515;
	mul.wide.s32 	%rd1407, %r2613, 4;
	add.s64 	%rd1408, %rd5, %rd1407;
	ld.global.u32 	%r2614, [%rd1408];
	add.s32 	%r2615, %r2796, %r515;
	mul.wide.s32 	%rd1409, %r2615, 4;
	add.s64 	%rd1410, %rd5, %rd1409;
	ld.global.u32 	%r2616, [%rd1410];
	setp.lt.s32 	%p607, %r2614, %r2616;
$L__BB21_44:
	selp.b32 	%r2782, %r2793, %r2796, %p607;
	selp.u32 	%r2617, 1, 0, %p607;
	add.s32 	%r103, %r96, %r2617;
	not.pred 	%p550, %p607;
	selp.u32 	%r2618, 1, 0, %p550;
	add.s32 	%r104, %r97, %r2618;
	@%p607 bra 	$L__BB21_46;
	shl.b32 	%r2619, %r104, 2;
	add.s32 	%r2621, %r2537, %r2619;
	ld.shared.u32 	%r2796, [%r2621];
	bra.uni 	$L__BB21_47;
$L__BB21_46:
	shl.b32 	%r2622, %r103, 2;
	add.s32 	%r2624, %r2537, %r2622;
	ld.shared.u32 	%r2793, [%r2624];
$L__BB21_47:
	setp.ge.s32 	%p552, %r103, %r47;
	mov.pred 	%p608, 0;
	@%p552 bra 	$L__BB21_50;
	setp.ge.s32 	%p554, %r104, %r46;
	mov.pred 	%p608, -1;
	@%p554 bra 	$L__BB21_50;
	add.s32 	%r2625, %r2793, %r515;
	mul.wide.s32 	%rd1411, %r2625, 4;
	add.s64 	%rd1412, %rd5, %rd1411;
	ld.global.u32 	%r2626, [%rd1412];
	add.s32 	%r2627, %r2796, %r515;
	mul.wide.s32 	%rd1413, %r2627, 4;
	add.s64 	%rd1414, %rd5, %rd1413;
	ld.global.u32 	%r2628, [%rd1414];
	setp.lt.s32 	%p608, %r2626, %r2628;
$L__BB21_50:
	selp.b32 	%r2781, %r2793, %r2796, %p608;
	selp.u32 	%r2629, 1, 0, %p608;
	add.s32 	%r110, %r103, %r2629;
	not.pred 	%p555, %p608;
	selp.u32 	%r2630, 1, 0, %p555;
	add.s32 	%r111, %r104, %r2630;
	@%p608 bra 	$L__BB21_52;
	shl.b32 	%r2631, %r111, 2;
	add.s32 	%r2633, %r2537, %r2631;
	ld.shared.u32 	%r2796, [%r2633];
	bra.uni 	$L__BB21_53;
$L__BB21_52:
	shl.b32 	%r2634, %r110, 2;
	add.s32 	%r2636, %r2537, %r2634;
	ld.shared.u32 	%r2793, [%r2636];
$L__BB21_53:
	setp.ge.s32 	%p557, %r110, %r47;
	mov.pred 	%p609, 0;
	@%p557 bra 	$L__BB21_56;
	setp.ge.s32 	%p559, %r111, %r46;
	mov.pred 	%p609, -1;
	@%p559 bra 	$L__BB21_56;
	add.s32 	%r2637, %r2793, %r515;
	mul.wide.s32 	%rd1415, %r2637, 4;
	add.s64 	%rd1416, %rd5, %rd1415;
	ld.global.u32 	%r2638, [%rd1416];
	add.s32 	%r2639, %r2796, %r515;
	mul.wide.s32 	%rd1417, %r2639, 4;
	add.s64 	%rd1418, %rd5, %rd1417;
	ld.global.u32 	%r2640, [%rd1418];
	setp.lt.s32 	%p609, %r2638, %r2640;
$L__BB21_56:
	selp.b32 	%r2780, %r2793, %r2796, %p609;
	selp.u32 	%r2641, 1, 0, %p609;
	add.s32 	%r117, %r110, %r2641;
	not.pred 	%p560, %p609;
	selp.u32 	%r2642, 1, 0, %p560;
	add.s32 	%r118, %r111, %r2642;
	@%p609 bra 	$L__BB21_58;
	shl.b32 	%r2643, %r118, 2;
	add.s32 	%r2645, %r2537, %r2643;
	ld.shared.u32 	%r2796, [%r2645];
	bra.uni 	$L__BB21_59;
$L__BB21_58:
	shl.b32 	%r2646, %r117, 2;
	add.s32 	%r2648, %r2537, %r2646;
	ld.shared.u32 	%r2793, [%r2648];
$L__BB21_59:
	setp.ge.s32 	%p562, %r117, %r47;
	mov.pred 	%p610, 0;
	@%p562 bra 	$L__BB21_62;
	setp.ge.s32 	%p564, %r118, %r46;
	mov.pred 	%p610, -1;
	@%p564 bra 	$L__BB21_62;
	add.s32 	%r2649, %r2793, %r515;
	mul.wide.s32 	%rd1419, %r2649, 4;
	add.s64 	%rd1420, %rd5, %rd1419;
	ld.global.u32 	%r2650, [%rd1420];
	add.s32 	%r2651, %r2796, %r515;
	mul.wide.s32 	%rd1421, %r2651, 4;
	add.s64 	%rd1422, %rd5, %rd1421;
	ld.global.u32 	%r2652, [%rd1422];
	setp.lt.s32 	%p610, %r2650, %r2652;
$L__BB21_62:
	selp.b32 	%r2779, %r2793, %r2796, %p610;
	selp.u32 	%r2653, 1, 0, %p610;
	add.s32 	%r124, %r117, %r2653;
	not.pred 	%p565, %p610;
	selp.u32 	%r2654, 1, 0, %p565;
	add.s32 	%r125, %r118, %r2654;
	@%p610 bra 	$L__BB21_64;
	shl.b32 	%r2655, %r125, 2;
	add.s32 	%r2657, %r2537, %r2655;
	ld.shared.u32 	%r2796, [%r2657];
	bra.uni 	$L__BB21_65;
$L__BB21_64:
	shl.b32 	%r2658, %r124, 2;
	add.s32 	%r2660, %r2537, %r2658;
	ld.shared.u32 	%r2793, [%r2660];
$L__BB21_65:
	setp.ge.s32 	%p567, %r124, %r47;
	mov.pred 	%p611, 0;
	@%p567 bra 	$L__BB21_68;
	setp.ge.s32 	%p569, %r125, %r46;
	mov.pred 	%p611, -1;
	@%p569 bra 	$L__BB21_68;
	add.s32 	%r2661, %r2793, %r515;
	mul.wide.s32 	%rd1423, %r2661, 4;
	add.s64 	%rd1424, %rd5, %rd1423;
	ld.global.u32 	%r2662, [%rd1424];
	add.s32 	%r2663, %r2796, %r515;
	mul.wide.s32 	%rd1425, %r2663, 4;
	add.s64 	%rd1426, %rd5, %rd1425;
	ld.global.u32 	%r2664, [%rd1426];
	setp.lt.s32 	%p611, %r2662, %r2664;
$L__BB21_68:
	selp.b32 	%r2778, %r2793, %r2796, %p611;
	selp.u32 	%r2665, 1, 0, %p611;
	add.s32 	%r131, %r124, %r2665;
	not.pred 	%p570, %p611;
	selp.u32 	%r2666, 1, 0, %p570;
	add.s32 	%r132, %r125, %r2666;
	@%p611 bra 	$L__BB21_70;
	shl.b32 	%r2667, %r132, 2;
	add.s32 	%r2669, %r2537, %r2667;
	ld.shared.u32 	%r2796, [%r2669];
	bra.uni 	$L__BB21_71;
$L__BB21_70:
	shl.b32 	%r2670, %r131, 2;
	add.s32 	%r2672, %r2537, %r2670;
	ld.shared.u32 	%r2793, [%r2672];
$L__BB21_71:
	setp.ge.s32 	%p572, %r131, %r47;
	mov.pred 	%p612, 0;
	@%p572 bra 	$L__BB21_74;
	setp.ge.s32 	%p574, %r132, %r46;
	mov.pred 	%p612, -1;
	@%p574 bra 	$L__BB21_74;
	add.s32 	%r2673, %r2793, %r515;
	mul.wide.s32 	%rd1427, %r2673, 4;
	add.s64 	%rd1428, %rd5, %rd1427;
	ld.global.u32 	%r2674, [%rd1428];
	add.s32 	%r2675, %r2796, %r515;
	mul.wide.s32 	%rd1429, %r2675, 4;
	add.s64 	%rd1430, %rd5, %rd1429;
	ld.global.u32 	%r2676, [%rd1430];
	setp.lt.s32 	%p612, %r2674, %r2676;
$L__BB21_74:
	selp.b32 	%r2777, %r2793, %r2796, %p612;
	selp.u32 	%r2677, 1, 0, %p612;
	add.s32 	%r138, %r131, %r2677;
	not.pred 	%p575, %p612;
	selp.u32 	%r2678, 1, 0, %p575;
	add.s32 	%r139, %r132, %r2678;
	@%p612 bra 	$L__BB21_76;
	shl.b32 	%r2679, %r139, 2;
	add.s32 	%r2681, %r2537, %r2679;
	ld.shared.u32 	%r2796, [%r2681];
	bra.uni 	$L__BB21_77;
$L__BB21_76:
	shl.b32 	%r2682, %r138, 2;
	add.s32 	%r2684, %r2537, %r2682;
	ld.shared.u32 	%r2793, [%r2684];
$L__BB21_77:
	setp.ge.s32 	%p577, %r138, %r47;
	mov.pred 	%p613, 0;
	@%p577 bra 	$L__BB21_80;
	setp.ge.s32 	%p579, %r139, %r46;
	mov.pred 	%p613, -1;
	@%p579 bra 	$L__BB21_80;
	add.s32 	%r2685, %r2793, %r515;
	mul.wide.s32 	%rd1431, %r2685, 4;
	add.s64 	%rd1432, %rd5, %rd1431;
	ld.global.u32 	%r2686, [%rd1432];
	add.s32 	%r2687, %r2796, %r515;
	mul.wide.s32 	%rd1433, %r2687, 4;
	add.s64 	%rd1434, %rd5, %rd1433;
	ld.global.u32 	%r2688, [%rd1434];
	setp.lt.s32 	%p613, %r2686, %r2688;
$L__BB21_80:
	selp.b32 	%r2776, %r2793, %r2796, %p613;
	selp.u32 	%r2689, 1, 0, %p613;
	add.s32 	%r145, %r138, %r2689;
	not.pred 	%p580, %p613;
	selp.u32 	%r2690, 1, 0, %p580;
	add.s32 	%r146, %r139, %r2690;
	@%p613 bra 	$L__BB21_82;
	shl.b32 	%r2691, %r146, 2;
	mov.u32 	%r2692, _ZZN3cub18CUB_300001_SM_10006detail10merge_sort30DeviceMergeSortBlockSortKernelINS2_10policy_hubIN6thrust24THRUST_300001_SM_1000_NS10device_ptrIiEEE9Policy600ES8_PNS0_8NullTypeES8_SC_j12TupleLessColiSB_EEvbT0_T1_T2_T3_T4_PT6_PT7_T5_NS1_7vsmem_tEE19static_temp_storage;
	add.s32 	%r2693, %r2692, %r2691;
	ld.shared.u32 	%r2796, [%r2693];
	bra.uni 	$L__BB21_83;
$L__BB21_82:
	shl.b32 	%r2694, %r145, 2;
	mov.u32 	%r2695, _ZZN3cub18CUB_300001_SM_10006detail10merge_sort30DeviceMergeSortBlockSortKernelINS2_10policy_hubIN6thrust24THRUST_300001_SM_1000_NS10device_ptrIiEEE9Policy600ES8_PNS0_8NullTypeES8_SC_j12TupleLessColiSB_EEvbT0_T1_T2_T3_T4_PT6_PT7_T5_NS1_7vsmem_tEE19static_temp_storage;
	add.s32 	%r2696, %r2695, %r2694;
	ld.shared.u32 	%r2793, [%r2696];
$L__BB21_83:
	setp.ge.s32 	%p582, %r145, %r47;
	mov.pred 	%p614, 0;
	@%p582 bra 	$L__BB21_86;
	setp.ge.s32 	%p584, %r146, %r46;
	mov.pred 	%p614, -1;
	@%p584 bra 	$L__BB21_86;
	add.s32 	%r2697, %r2793, %r515;
	mul.wide.s32 	%rd1435, %r2697, 4;
	add.s64 	%rd1436, %rd5, %rd1435;
	ld.global.u32 	%r2698, [%rd1436];
	add.s32 	%r2699, %r2796, %r515;
	mul.wide.s32 	%rd1437, %r2699, 4;
	add.s64 	%rd1438, %rd5, %rd1437;
	ld.global.u32 	%r2700, [%rd1438];
	setp.lt.s32 	%p614, %r2698, %r2700;
$L__BB21_86:
	selp.b32 	%r2775, %r2793, %r2796, %p614;
	selp.u32 	%r2701, 1, 0, %p614;
	add.s32 	%r152, %r145, %r2701;
	not.pred 	%p585, %p614;
	selp.u32 	%r2702, 1, 0, %p585;
	add.s32 	%r153, %r146, %r2702;
	@%p614 bra 	$L__BB21_88;
	shl.b32 	%r2703, %r153, 2;
	mov.u32 	%r2704, _ZZN3cub18CUB_300001_SM_10006detail10merge_sort30DeviceMergeSortBlockSortKernelINS2_10policy_hubIN6thrust24THRUST_300001_SM_1000_NS10device_ptrIiEEE9Policy600ES8_PNS0_8NullTypeES8_SC_j12TupleLessColiSB_EEvbT0_T1_T2_T3_T4_PT6_PT7_T5_NS1_7vsmem_tEE19static_temp_storage;
	add.s32 	%r2705, %r2704, %r2703;
	ld.shared.u32 	%r2796, [%r2705];
	bra.uni 	$L__BB21_89;
$L__BB21_88:
	shl.b32 	%r2706, %r152, 2;
	mov.u32 	%r2707, _ZZN3cub18CUB_300001_SM_10006detail10merge_sort30DeviceMergeSortBlockSortKernelINS2_10policy_hubIN6thrust24THRUST_300001_SM_1000_NS10device_ptrIiEEE9Policy600ES8_PNS0_8NullTypeES8_SC_j12TupleLessColiSB_EEvbT0_T1_T2_T3_T4_PT6_PT7_T5_NS1_7vsmem_tEE19static_temp_storage;
	add.s32 	%r2708, %r2707, %r2706;
	ld.shared.u32 	%r2793, [%r2708];
$L__BB21_89:
	setp.ge.s32 	%p587, %r152, %r47;
	mov.pred 	%p615, 0;
	@%p587 bra 	$L__BB21_92;
	setp.ge.s32 	%p589, %r153, %r46;
	mov.pred 	%p615, -1;
	@%p589 bra 	$L__BB21_92;
	add.s32 	%r2709, %r2793, %r515;
	mul.wide.s32 	%rd1439, %r2709, 4;
	add.s64 	%rd1440, %rd5, %rd1439;
	ld.global.u32 	%r2710, [%rd1440];
	add.s32 	%r2711, %r2796, %r515;
	mul.wide.s32 	%rd1441, %r2711, 4;
	add.s64 	%rd1442, %rd5, %rd1441;
	ld.global.u32 	%r2712, [%rd1442];
	setp.lt.s32 	%p615, %r2710, %r2712;
$L__BB21_92:
	selp.b32 	%r2774, %r2793, %r2796, %p615;
	selp.u32 	%r2713, 1, 0, %p615;
	add.s32 	%r159, %r152, %r2713;
	not.pred 	%p590, %p615;
	selp.u32 	%r2714, 1, 0, %p590;
	add.s32 	%r160, %r153, %r2714;
	@%p615 bra 	$L__BB21_94;
	shl.b32 	%r2715, %r160, 2;
	mov.u32 	%r2716, _ZZN3cub18CUB_300001_SM_10006detail10merge_sort30DeviceMergeSortBlockSortKernelINS2_10policy_hubIN6thrust24THRUST_300001_SM_1000_NS10device_ptrIiEEE9Policy600ES8_PNS0_8NullTypeES8_SC_j12TupleLessColiSB_EEvbT0_T1_T2_T3_T4_PT6_PT7_T5_NS1_7vsmem_tEE19static_temp_storage;
	add.s32 	%r2717, %r2716, %r2715;
	ld.shared.u32 	%r2796, [%r2717];
	bra.uni 	$L__BB21_95;
$L__BB21_94:
	shl.b32 	%r2718, %r159, 2;
	mov.u32 	%r2719, _ZZN3cub18CUB_300001_SM_10006detail10merge_sort30DeviceMergeSortBlockSortKernelINS2_10policy_hubIN6thrust24THRUST_300001_SM_1000_NS10device_ptrIiEEE9Policy600ES8_PNS0_8NullTypeES8_SC_j12TupleLessColiSB_EEvbT0_T1_T2_T3_T4_PT6_PT7_T5_NS1_7vsmem_tEE19static_temp_storage;
	add.s32 	%r2720, %r2719, %r2718;
	ld.shared.u32 	%r2793, [%r2720];
$L__BB21_95:
	setp.ge.s32 	%p592, %r159, %r47;
	mov.pred 	%p616, 0;
	@%p592 bra 	$L__BB21_98;
	setp.ge.s32 	%p594, %r160, %r46;
	mov.pred 	%p616, -1;
	@%p594 bra 	$L__BB21_98;
	add.s32 	%r2721, %r2793, %r515;
	mul.wide.s32 	%rd1443, %r2721, 4;
	add.s64 	%rd1444, %rd5, %rd1443;
	ld.global.u32 	%r2722, [%rd1444];
	add.s32 	%r2723, %r2796, %r515;
	mul.wide.s32 	%rd1445, %r2723, 4;
	add.s64 	%rd1446, %rd5, %rd1445;
	ld.global.u32 	%r2724, [%rd1446];
	setp.lt.s32 	%p616, %r2722, %r2724;
$L__BB21_98:
	selp.b32 	%r2773, %r2793, %r2796, %p616;
	selp.u32 	%r2725, 1, 0, %p616;
	add.s32 	%r166, %r159, %r2725;
	not.pred 	%p595, %p616;
	selp.u32 	%r2726, 1, 0, %p595;
	add.s32 	%r167, %r160, %r2726;
	@%p616 bra 	$L__BB21_100;
	shl.b32 	%r2727, %r167, 2;
	mov.u32 	%r2728, _ZZN3cub18CUB_300001_SM_10006detail10merge_sort30DeviceMergeSortBlockSortKernelINS2_10policy_hubIN6thrust24THRUST_300001_SM_1000_NS10device_ptrIiEEE9Policy600ES8_PNS0_8NullTypeES8_SC_j12TupleLessColiSB_EEvbT0_T1_T2_T3_T4_PT6_PT7_T5_NS1_7vsmem_tEE19static_temp_storage;
	add.s32 	%r2729, %r2728, %r2727;
	ld.shared.u32 	%r2796, [%r2729];
	bra.uni 	$L__BB21_101;
$L__BB21_100:
	shl.b32 	%r2730, %r166, 2;
	mov.u32 	%r2731, _ZZN3cub18CUB_300001_SM_10006detail10merge_sort30DeviceMergeSortBlockSortKernelINS2_10policy_hubIN6thrust24THRUST_300001_SM_1000_NS10device_ptrIiEEE9Policy600ES8_PNS0_8NullTypeES8_SC_j12TupleLessColiSB_EEvbT0_T1_T2_T3_T4_PT6_PT7_T5_NS1_7vsmem_tEE19static_temp_storage;
	add.s32 	%r2732, %r2731, %r2730;
	ld.shared.u32 	%r2793, [%r2732];
$L__BB21_101:
	setp.ge.s32 	%p596, %r166, %r47;
	mov.u32 	%r2825, %r2796;
	@%p596 bra 	$L__BB21_104;
	setp.ge.s32 	%p597, %r167, %r46;
	mov.u32 	%r2825, %r2793;
	@%p597 bra 	$L__BB21_104;
	add.s32 	%r2733, %r2793, %r515;
	mul.wide.s32 	%rd1447, %r2733, 4;
	add.s64 	%rd1448, %rd5, %rd1447;
	ld.global.u32 	%r2734, [%rd1448];
	add.s32 	%r2735, %r2796, %r515;
	mul.wide.s32 	%rd1449, %r2735, 4;
	add.s64 	%rd1450, %rd5, %rd1449;
	ld.global.u32 	%r2736, [%rd1450];
	setp.lt.s32 	%p598, %r2734, %r2736;
	selp.b32 	%r2825, %r2793, %r2796, %p598;
$L__BB21_104:
	shl.b32 	%r2789, %r43, 1;
	setp.lt.u32 	%p599, %r43, 129;
	@%p599 bra 	$L__BB21_2;
	ld.param.s8 	%rs3, [_ZN3cub18CUB_300001_SM_10006detail10merge_sort30DeviceMergeSortBlockSortKernelINS2_10policy_hubIN6thrust24THRUST_300001_SM_1000_NS10device_ptrIiEEE9Policy600ES8_PNS0_8NullTypeES8_SC_j12TupleLessColiSB_EEvbT0_T1_T2_T3_T4_PT6_PT7_T5_NS1_7vsmem_tE_param_0];
	bar.sync 	0;
	setp.eq.s16 	%p600, %rs3, 0;
	@%p600 bra 	$L__BB21_107;
	st.shared.u32 	[%r6], %r2788;
	st.shared.u32 	[%r6+4], %r2787;
	st.shared.u32 	[%r6+8], %r2786;
	st.shared.u32 	[%r6+12], %r2785;
	st.shared.u32 	[%r6+16], %r2784;
	st.shared.u32 	[%r6+20], %r2783;
	st.shared.u32 	[%r6+24], %r2782;
	st.shared.u32 	[%r6+28], %r2781;
	st.shared.u32 	[%r6+32], %r2780;
	st.shared.u32 	[%r6+36], %r2779;
	st.shared.u32 	[%r6+40], %r2778;
	st.shared.u32 	[%r6+44], %r2777;
	st.shared.u32 	[%r6+48], %r2776;
	st.shared.u32 	[%r6+52], %r2775;
	st.shared.u32 	[%r6+56], %r2774;
	st.shared.u32 	[%r6+60], %r2773;
	st.shared.u32 	[%r6+64], %r2825;
	bar.warp.sync 	-1;
	ld.shared.u32 	%r2737, [%r5];
	ld.shared.u32 	%r2738, [%r5+128];
	ld.shared.u32 	%r2739, [%r5+256];
	ld.shared.u32 	%r2740, [%r5+384];
	ld.shared.u32 	%r2741, [%r5+512];
	ld.shared.u32 	%r2742, [%r5+640];
	ld.shared.u32 	%r2743, [%r5+768];
	ld.shared.u32 	%r2744, [%r5+896];
	ld.shared.u32 	%r2745, [%r5+1024];
	ld.shared.u32 	%r2746, [%r5+1152];
	ld.shared.u32 	%r2747, [%r5+1280];
	ld.shared.u32 	%r2748, [%r5+1408];
	ld.shared.u32 	%r2749, [%r5+1536];
	ld.shared.u32 	%r2750, [%r5+1664];
	ld.shared.u32 	%r2751, [%r5+1792];
	ld.shared.u32 	%r2752, [%r5+1920];
	ld.shared.u32 	%r2753, [%r5+2048];
	cvt.u64.u32 	%rd1451, %r4;
	add.s32 	%r2754, %r3, %r1;
	cvt.u64.u32 	%rd1452, %r2754;
	add.s64 	%rd1453, %rd1452, %rd1451;
	shl.b64 	%rd1454, %rd1453, 2;
	add.s64 	%rd1455, %rd3, %rd1454;
	st.global.u32 	[%rd1455], %r2737;
	st.global.u32 	[%rd1455+128], %r2738;
	st.global.u32 	[%rd1455+256], %r2739;
	st.global.u32 	[%rd1455+384], %r2740;
	st.global.u32 	[%rd1455+512], %r2741;
	st.global.u32 	[%rd1455+640], %r2742;
	st.global.u32 	[%rd1455+768], %r2743;
	st.global.u32 	[%rd1455+896], %r2744;
	st.global.u32 	[%rd1455+1024], %r2745;
	st.global.u32 	[%rd1455+1152], %r2746;
	st.global.u32 	[%rd1455+1280], %r2747;
	st.global.u32 	[%rd1455+1408], %r2748;
	st.global.u32 	[%rd1455+1536], %r2749;
	st.global.u32 	[%rd1455+1664], %r2750;
	st.global.u32 	[%rd1455+1792], %r2751;
	st.global.u32 	[%rd1455+1920], %r2752;
	st.global.u32 	[%rd1455+2048], %r2753;
	bra.uni 	$L__BB21_350;
$L__BB21_107:
	st.shared.u32 	[%r6], %r2788;
	st.shared.u32 	[%r6+4], %r2787;
	st.shared.u32 	[%r6+8], %r2786;
	st.shared.u32 	[%r6+12], %r2785;
	st.shared.u32 	[%r6+16], %r2784;
	st.shared.u32 	[%r6+20], %r2783;
	st.shared.u32 	[%r6+24], %r2782;
	st.shared.u32 	[%r6+28], %r2781;
	st.shared.u32 	[%r6+32], %r2780;
	st.shared.u32 	[%r6+36], %r2779;
	st.shared.u32 	[%r6+40], %r2778;
	st.shared.u32 	[%r6+44], %r2777;
	st.shared.u32 	[%r6+48], %r2776;
	st.shared.u32 	[%r6+52], %r2775;
	st.shared.u32 	[%r6+56], %r2774;
	st.shared.u32 	[%r6+60], %r2773;
	st.shared.u32 	[%r6+64], %r2825;
	bar.warp.sync 	-1;
	ld.shared.u32 	%r2755, [%r5];
	ld.shared.u32 	%r2756, [%r5+128];
	ld.shared.u32 	%r2757, [%r5+256];
	ld.shared.u32 	%r2758, [%r5+384];
	ld.shared.u32 	%r2759, [%r5+512];
	ld.shared.u32 	%r2760, [%r5+640];
	ld.shared.u32 	%r2761, [%r5+768];
	ld.shared.u32 	%r2762, [%r5+896];
	ld.shared.u32 	%r2763, [%r5+1024];
	ld.shared.u32 	%r2764, [%r5+1152];
	ld.shared.u32 	%r2765, [%r5+1280];
	ld.shared.u32 	%r2766, [%r5+1408];
	ld.shared.u32 	%r2767, [%r5+1536];
	ld.shared.u32 	%r2768, [%r5+1664];
	ld.shared.u32 	%r2769, [%r5+1792];
	ld.shared.u32 	%r2770, [%r5+1920];
	ld.shared.u32 	%r2771, [%r5+2048];
	add.s64 	%rd1457, %rd1, %rd833;
	st.global.u32 	[%rd1457], %r2755;
	st.global.u32 	[%rd1457+128], %r2756;
	st.global.u32 	[%rd1457+256], %r2757;
	st.global.u32 	[%rd1457+384], %r2758;
	st.global.u32 	[%rd1457+512], %r2759;
	st.global.u32 	[%rd1457+640], %r2760;
	st.global.u32 	[%rd1457+768], %r2761;
	st.global.u32 	[%rd1457+896], %r2762;
	st.global.u32 	[%rd1457+1024], %r2763;
	st.global.u32 	[%rd1457+1152], %r2764;
	st.global.u32 	[%rd1457+1280], %r2765;
	st.global.u32 	[%rd1457+1408], %r2766;
	st.global.u32 	[%rd1457+1536], %r2767;
	st.global.u32 	[%rd1457+1664], %r2768;
	st.global.u32 	[%rd1457+1792], %r2769;
	st.global.u32 	[%rd1457+1920], %r2770;
	st.global.u32 	[%rd1457+2048], %r2771;
	bra.uni 	$L__BB21_350;
$L__BB21_108:
	sub.s32 	%r519, %r514, %r1;
	min.s32 	%r175, %r519, 4352;
	// begin inline asm
	griddepcontrol.wait;
	// end inline asm
	cvt.u64.u32 	%rd6, %r1;
	mul.wide.u32 	%rd13, %r1, 4;
	add.s64 	%rd14, %rd2, %rd13;
	mov.u32 	%r176, %tid.x;
	ld.global.u32 	%r2842, [%rd14];
	and.b32  	%r520, %r176, 31;
	and.b32  	%r521, %r176, 992;
	mul.lo.s32 	%r522, %r521, 17;
	or.b32  	%r178, %r522, %r520;
	setp.ge.s32 	%p66, %r178, %r175;
	mov.u32 	%r2826, %r2842;
	@%p66 bra 	$L__BB21_110;
	cvt.u64.u32 	%rd15, %r178;
	add.s64 	%rd16, %rd15, %rd6;
	shl.b64 	%rd17, %rd16, 2;
	add.s64 	%rd18, %rd2, %rd17;
	ld.global.u32 	%r2826, [%rd18];
$L__BB21_110:
	add.s32 	%r523, %r178, 32;
	setp.ge.s32 	%p67, %r523, %r175;
	mov.u32 	%r2827, %r2842;
	@%p67 bra 	$L__BB21_112;
	cvt.u64.u32 	%rd19, %r178;
	add.s64 	%rd20, %rd19, %rd6;
	shl.b64 	%rd21, %rd20, 2;
	add.s64 	%rd22, %rd2, %rd21;
	ld.global.u32 	%r2827, [%rd22+128];
$L__BB21_112:
	add.s32 	%r524, %r178, 64;
	setp.ge.s32 	%p68, %r524, %r175;
	mov.u32 	%r2828, %r2842;
	@%p68 bra 	$L__BB21_114;
	cvt.u64.u32 	%rd23, %r178;
	add.s64 	%rd24, %rd23, %rd6;
	shl.b64 	%rd25, %rd24, 2;
	add.s64 	%rd26, %rd2, %rd25;
	ld.global.u32 	%r2828, [%rd26+256];
$L__BB21_114:
	add.s32 	%r525, %r178, 96;
	setp.ge.s32 	%p69, %r525, %r175;
	mov.u32 	%r2829, %r2842;
	@%p69 bra 	$L__BB21_116;
	cvt.u64.u32 	%rd27, %r178;
	add.s64 	%rd28, %rd27, %rd6;
	shl.b64 	%rd29, %rd28, 2;
	add.s64 	%rd30, %rd2, %rd29;
	ld.global.u32 	%r2829, [%rd30+384];
$L__BB21_116:
	add.s32 	%r526, %r178, 128;
	setp.ge.s32 	%p70, %r526, %r175;
	mov.u32 	%r2830, %r2842;
	@%p70 bra 	$L__BB21_118;
	cvt.u64.u32 	%rd31, %r178;
	add.s64 	%rd32, %rd31, %rd6;
	shl.b64 	%rd33, %rd32, 2;
	add.s64 	%rd34, %rd2, %rd33;
	ld.global.u32 	%r2830, [%rd34+512];
$L__BB21_118:
	add.s32 	%r527, %r178, 160;
	setp.ge.s32 	%p71, %r527, %r175;
	mov.u32 	%r2831, %r2842;
	@%p71 bra 	$L__BB21_120;
	cvt.u64.u32 	%rd35, %r178;
	add.s64 	%rd36, %rd35, %rd6;
	shl.b64 	%rd37, %rd36, 2;
	add.s64 	%rd38, %rd2, %rd37;
	ld.global.u32 	%r2831, [%rd38+640];
$L__BB21_120:
	add.s32 	%r191, %r178, 192;
	setp.ge.s32 	%p72, %r191, %r175;
	mov.u32 	%r2832, %r2842;
	@%p72 bra 	$L__BB21_122;
	cvt.u64.u32 	%rd39, %r178;
	add.s64 	%rd40, %rd39, %rd6;
	shl.b64 	%rd41, %rd40, 2;
	add.s64 	%rd42, %rd2, %rd41;
	ld.global.u32 	%r2832, [%rd42+768];
$L__BB21_122:
	add.s32 	%r194, %r178, 224;
	setp.ge.s32 	%p73, %r194, %r175;
	mov.u32 	%r2833, %r2842;
	@%p73 bra 	$L__BB21_124;
	cvt.u64.u32 	%rd43, %r178;
	add.s64 	%rd44, %rd43, %rd6;
	shl.b64 	%rd45, %rd44, 2;
	add.s64 	%rd46, %rd2, %rd45;
	ld.global.u32 	%r2833, [%rd46+896];
$L__BB21_124:
	add.s32 	%r197, %r178, 256;
	setp.ge.s32 	%p74, %r197, %r175;
	mov.u32 	%r2834, %r2842;
	@%p74 bra 	$L__BB21_126;
	cvt.u64.u32 	%rd47, %r178;
	add.s64 	%rd48, %rd47, %rd6;
	shl.b64 	%rd49, %rd48, 2;
	add.s64 	%rd50, %rd2, %rd49;
	ld.global.u32 	%r2834, [%rd50+1024];
$L__BB21_126:
	add.s32 	%r200, %r178, 288;
	setp.ge.s32 	%p75, %r200, %r175;
	mov.u32 	%r2835, %r2842;
	@%p75 bra 	$L__BB21_128;
	cvt.u64.u32 	%rd51, %r178;
	add.s64 	%rd52, %rd51, %rd6;
	shl.b64 	%rd53, %rd52, 2;
	add.s64 	%rd54, %rd2, %rd53;
	ld.global.u32 	%r2835, [%rd54+1152];
$L__BB21_128:
	add.s32 	%r528, %r178, 320;
	setp.ge.s32 	%p76, %r528, %r175;
	mov.u32 	%r2836, %r2842;
	@%p76 bra 	$L__BB21_130;
	cvt.u64.u32 	%rd55, %r178;
	add.s64 	%rd56, %rd55, %rd6;
	shl.b64 	%rd57, %rd56, 2;
	add.s64 	%rd58, %rd2, %rd57;
	ld.global.u32 	%r2836, [%rd58+1280];
$L__BB21_130:
	add.s32 	%r205, %r178, 352;
	setp.ge.s32 	%p77, %r205, %r175;
	mov.u32 	%r2837, %r2842;
	@%p77 bra 	$L__BB21_132;
	cvt.u64.u32 	%rd59, %r178;
	add.s64 	%rd60, %rd59, %rd6;
	shl.b64 	%rd61, %rd60, 2;
	add.s64 	%rd62, %rd2, %rd61;
	ld.global.u32 	%r2837, [%rd62+1408];
$L__BB21_132:
	add.s32 	%r529, %r178, 384;
	setp.ge.s32 	%p78, %r529, %r175;
	mov.u32 	%r2838, %r2842;
	@%p78 bra 	$L__BB21_134;
	cvt.u64.u32 	%rd63, %r178;
	add.s64 	%rd64, %rd63, %rd6;
	shl.b64 	%rd65, %rd64, 2;
	add.s64 	%rd66, %rd2, %rd65;
	ld.global.u32 	%r2838, [%rd66+1536];
$L__BB21_134:
	add.s32 	%r530, %r178, 416;
	setp.ge.s32 	%p79, %r530, %r175;
	mov.u32 	%r2839, %r2842;
	@%p79 bra 	$L__BB21_136;
	cvt.u64.u32 	%rd67, %r178;
	add.s64 	%rd68, %rd67, %rd6;
	shl.b64 	%rd69, %rd68, 2;
	add.s64 	%rd70, %rd2, %rd69;
	ld.global.u32 	%r2839, [%rd70+1664];
$L__BB21_136:
	add.s32 	%r531, %r178, 448;
	setp.ge.s32 	%p80, %r531, %r175;
	mov.u32 	%r2840, %r2842;
	@%p80 bra 	$L__BB21_138;
	cvt.u64.u32 	%rd71, %r178;
	add.s64 	%rd72, %rd71, %rd6;
	shl.b64 	%rd73, %rd72, 2;
	add.s64 	%rd74, %rd2, %rd73;
	ld.global.u32 	%r2840, [%rd74+1792];
$L__BB21_138:
	add.s32 	%r532, %r178, 480;
	setp.ge.s32 	%p81, %r532, %r175;
	mov.u32 	%r2841, %r2842;
	@%p81 bra 	$L__BB21_140;
	cvt.u64.u32 	%rd75, %r178;
	add.s64 	%rd76, %rd75, %rd6;
	shl.b64 	%rd77, %rd76, 2;
	add.s64 	%rd78, %rd2, %rd77;
	ld.global.u32 	%r2841, [%rd78+1920];
$L__BB21_140:
	add.s32 	%r216, %r178, 512;
	setp.ge.s32 	%p82, %r216, %r175;
	@%p82 bra 	$L__BB21_142;
	cvt.u64.u32 	%rd79, %r178;
	add.s64 	%rd80, %rd79, %rd6;
	shl.b64 	%rd81, %rd80, 2;
	add.s64 	%rd82, %rd2, %rd81;
	ld.global.u32 	%r2842, [%rd82+2048];
$L__BB21_142:
	// begin inline asm
	mov.u32 %r533, %laneid;
	// end inline asm
	shr.u32 	%r534, %r176, 5;
	mad.lo.s32 	%r535, %r534, 544, %r533;
	shl.b32 	%r536, %r535, 2;
	mov.u32 	%r537, _ZZN3cub18CUB_300001_SM_10006detail10merge_sort30DeviceMergeSortBlockSortKernelINS2_10policy_hubIN6thrust24THRUST_300001_SM_1000_NS10device_ptrIiEEE9Policy600ES8_PNS0_8NullTypeES8_SC_j12TupleLessColiSB_EEvbT0_T1_T2_T3_T4_PT6_PT7_T5_NS1_7vsmem_tEE19static_temp_storage;
	add.s32 	%r219, %r537, %r536;
	st.shared.u32 	[%r219], %r2826;
	st.shared.u32 	[%r219+128], %r2827;
	st.shared.u32 	[%r219+256], %r2828;
	st.shared.u32 	[%r219+384], %r2829;
	st.shared.u32 	[%r219+512], %r2830;
	st.shared.u32 	[%r219+640], %r2831;
	st.shared.u32 	[%r219+768], %r2832;
	st.shared.u32 	[%r219+896], %r2833;
	st.shared.u32 	[%r219+1024], %r2834;
	st.shared.u32 	[%r219+1152], %r2835;
	st.shared.u32 	[%r219+1280], %r2836;
	st.shared.u32 	[%r219+1408], %r2837;
	st.shared.u32 	[%r219+1536], %r2838;
	st.shared.u32 	[%r219+1664], %r2839;
	st.shared.u32 	[%r219+1792], %r2840;
	st.shared.u32 	[%r219+1920], %r2841;
	st.shared.u32 	[%r219+2048], %r2842;
	bar.warp.sync 	-1;
	shl.b32 	%r538, %r533, 4;
	add.s32 	%r539, %r535, %r538;
	shl.b32 	%r540, %r539, 2;
	add.s32 	%r220, %r537, %r540;
	ld.shared.u32 	%r2906, [%r220];
	ld.shared.u32 	%r222, [%r220+4];
	ld.shared.u32 	%r223, [%r220+8];
	ld.shared.u32 	%r224, [%r220+12];
	ld.shared.u32 	%r225, [%r220+16];
	ld.shared.u32 	%r226, [%r220+20];
	ld.shared.u32 	%r227, [%r220+24];
	ld.shared.u32 	%r228, [%r220+28];
	ld.shared.u32 	%r229, [%r220+32];
	ld.shared.u32 	%r230, [%r220+36];
	ld.shared.u32 	%r231, [%r220+40];
	ld.shared.u32 	%r232, [%r220+44];
	ld.shared.u32 	%r233, [%r220+48];
	ld.shared.u32 	%r234, [%r220+52];
	ld.shared.u32 	%r235, [%r220+56];
	ld.shared.u32 	%r236, [%r220+60];
	ld.shared.u32 	%r237, [%r220+64];
	bar.sync 	0;
	// begin inline asm
	griddepcontrol.launch_dependents;
	// end inline asm
	cvta.to.global.u64 	%rd7, %rd9;
	mul.lo.s32 	%r239, %r176, 17;
	add.s32 	%r541, %r239, 1;
	setp.ge.u32 	%p83, %r541, %r175;
	mov.u32 	%r2888, %r2906;
	mov.u32 	%r2845, %r2906;
	@%p83 bra 	$L__BB21_144;
	add.s32 	%r542, %r2906, %r515;
	mul.wide.s32 	%rd83, %r542, 4;
	add.s64 	%rd84, %rd7, %rd83;
	ld.global.u32 	%r543, [%rd84];
	add.s32 	%r544, %r222, %r515;
	mul.wide.s32 	%rd85, %r544, 4;
	add.s64 	%rd86, %rd7, %rd85;
	ld.global.u32 	%r545, [%rd86];
	setp.lt.s32 	%p84, %r543, %r545;
	selp.b32 	%r2845, %r222, %r2906, %p84;
	mov.u32 	%r2888, %r222;
$L__BB21_144:
	add.s32 	%r546, %r239, 2;
	setp.ge.u32 	%p85, %r546, %r175;
	mov.u32 	%r2847, %r2845;
	@%p85 bra 	$L__BB21_146;
	add.s32 	%r547, %r2845, %r515;
	mul.wide.s32 	%rd87, %r547, 4;
	add.s64 	%rd88, %rd7, %rd87;
	ld.global.u32 	%r548, [%rd88];
	add.s32 	%r549, %r223, %r515;
	mul.wide.s32 	%rd89, %r549, 4;
	add.s64 	%rd90, %rd7, %rd89;
	ld.global.u32 	%r550, [%rd90];
	setp.lt.s32 	%p86, %r548, %r550;
	selp.b32 	%r2847, %r223, %r2845, %p86;
	mov.u32 	%r2845, %r223;
$L__BB21_146:
	add.s32 	%r551, %r239, 3;
	setp.ge.u32 	%p87, %r551, %r175;
	mov.u32 	%r2849, %r2847;
	@%p87 bra 	$L__BB21_148;
	add.s32 	%r552, %r2847, %r515;
	mul.wide.s32 	%rd91, %r552, 4;
	add.s64 	%rd92, %rd7, %rd91;
	ld.global.u32 	%r553, [%rd92];
	add.s32 	%r554, %r224, %r515;
	mul.wide.s32 	%rd93, %r554, 4;
	add.s64 	%rd94, %rd7, %rd93;
	ld.global.u32 	%r555, [%rd94];
	setp.lt.s32 	%p88, %r553, %r555;
	selp.b32 	%r2849, %r224, %r2847, %p88;
	mov.u32 	%r2847, %r224;
$L__BB21_148:
	add.s32 	%r556, %r239, 4;
	setp.ge.u32 	%p89, %r556, %r175;
	mov.u32 	%r2851, %r2849;
	@%p89 bra 	$L__BB21_150;
	add.s32 	%r557, %r2849, %r515;
	mul.wide.s32 	%rd95, %r557, 4;
	add.s64 	%rd96, %rd7, %rd95;
	ld.global.u32 	%r558, [%rd96];
	add.s32 	%r559, %r225, %r515;
	mul.wide.s32 	%rd97, %r559, 4;
	add.s64 	%rd98, %rd7, %rd97;
	ld.global.u32 	%r560, [%rd98];
	setp.lt.s32 	%p90, %r558, %r560;
	selp.b32 	%r2851, %r225, %r2849, %p90;
	mov.u32 	%r2849, %r225;
$L__BB21_150:
	add.s32 	%r561, %r239, 5;
	setp.ge.u32 	%p91, %r561, %r175;
	mov.u32 	%r2853, %r2851;
	@%p91 bra 	$L__BB21_152;
	add.s32 	%r562, %r2851, %r515;
	mul.wide.s32 	%rd99, %r562, 4;
	add.s64 	%rd100, %rd7, %rd99;
	ld.global.u32 	%r563, [%rd100];
	add.s32 	%r564, %r226, %r515;
	mul.wide.s32 	%rd101, %r564, 4;
	add.s64 	%rd102, %rd7, %rd101;
	ld.global.u32 	%r565, [%rd102];
	setp.lt.s32 	%p92, %r563, %r565;
	selp.b32 	%r2853, %r226, %r2851, %p92;
	mov.u32 	%r2851, %r226;
$L__BB21_152:
	add.s32 	%r566, %r239, 6;
	setp.ge.u32 	%p93, %r566, %r175;
	mov.u32 	%r2855, %r2853;
	@%p93 bra 	$L__BB21_154;
	add.s32 	%r567, %r2853, %r515;
	mul.wide.s32 	%rd103, %r567, 4;
	add.s64 	%rd104, %rd7, %rd103;
	ld.global.u32 	%r568, [%rd104];
	add.s32 	%r569, %r227, %r515;
	mul.wide.s32 	%rd105, %r569, 4;
	add.s64 	%rd106, %rd7, %rd105;
	ld.global.u32 	%r570, [%rd106];
	setp.lt.s32 	%p94, %r568, %r570;
	selp.b32 	%r2855, %r227, %r2853, %p94;
	mov.u32 	%r2853, %r227;
$L__BB21_154:
	add.s32 	%r571, %r239, 7;
	setp.ge.u32 	%p95, %r571, %r175;
	mov.u32 	%r2857, %r2855;
	@%p95 bra 	$L__BB21_156;
	add.s32 	%r572, %r2855, %r515;
	mul.wide.s32 	%rd107, %r572, 4;
	add.s64 	%rd108, %rd7, %rd107;
	ld.global.u32 	%r573, [%rd108];
	add.s32 	%r574, %r228, %r515;
	mul.wide.s32 	%rd109, %r574, 4;
	add.s64 	%rd110, %rd7, %rd109;
	ld.global.u32 	%r575, [%rd110];
	setp.lt.s32 	%p96, %r573, %r575;
	selp.b32 	%r2857, %r228, %r2855, %p96;
	mov.u32 	%r2855, %r228;
$L__BB21_156:
	add.s32 	%r576, %r239, 8;
	setp.ge.u32 	%p97, %r576, %r175;
	mov.u32 	%r2859, %r2857;
	@%p97 bra 	$L__BB21_158;
	add.s32 	%r577, %r2857, %r515;
	mul.wide.s32 	%rd111, %r577, 4;
	add.s64 	%rd112, %rd7, %rd111;
	ld.global.u32 	%r578, [%rd112];
	add.s32 	%r579, %r229, %r515;
	mul.wide.s32 	%rd113, %r579, 4;
	add.s64 	%rd114, %rd7, %rd113;
	ld.global.u32 	%r580, [%rd114];
	setp.lt.s32 	%p98, %r578, %r580;
	selp.b32 	%r2859, %r229, %r2857, %p98;
	mov.u32 	%r2857, %r229;
$L__BB21_158:
	add.s32 	%r581, %r239, 9;
	setp.ge.u32 	%p99, %r581, %r175;
	mov.u32 	%r2861, %r2859;
	@%p99 bra 	$L__BB21_160;
	add.s32 	%r582, %r2859, %r515;
	mul.wide.s32 	%rd115, %r582, 4;
	add.s64 	%rd116, %rd7, %rd115;
	ld.global.u32 	%r583, [%rd116];
	add.s32 	%r584, %r230, %r515;
	mul.wide.s32 	%rd117, %r584, 4;
	add.s64 	%rd118, %rd7, %rd117;
	ld.global.u32 	%r585, [%rd118];
	setp.lt.s32 	%p100, %r583, %r585;
	selp.b32 	%r2861, %r230, %r2859, %p100;
	mov.u32 	%r2859, %r230;
$L__BB21_160:
	add.s32 	%r586, %r239, 10;
	setp.ge.u32 	%p101, %r586, %r175;
	mov.u32 	%r2863, %r2861;
	@%p101 bra 	$L__BB21_162;
	add.s32 	%r587, %r2861, %r515;
	mul.wide.s32 	%rd119, %r587, 4;
	add.s64 	%rd120, %rd7, %rd119;
	ld.global.u32 	%r588, [%rd120];
	add.s32 	%r589, %r231, %r515;
	mul.wide.s32 	%rd121, %r589, 4;
	add.s64 	%rd122, %rd7, %rd121;
	ld.global.u32 	%r590, [%rd122];
	setp.lt.s32 	%p102, %r588, %r590;
	selp.b32 	%r2863, %r231, %r2861, %p102;
	mov.u32 	%r2861, %r231;
$L__BB21_162:
	add.s32 	%r591, %r239, 11;
	setp.ge.u32 	%p103, %r591, %r175;
	mov.u32 	%r2865, %r2863;
	@%p103 bra 	$L__BB21_164;
	add.s32 	%r592, %r2863, %r515;
	mul.wide.s32 	%rd123, %r592, 4;
	add.s64 	%rd124, %rd7, %rd123;
	ld.global.u32 	%r593, [%rd124];
	add.s32 	%r594, %r232, %r515;
	mul.wide.s32 	%rd125, %r594, 4;
	add.s64 	%rd126, %rd7, %rd125;
	ld.global.u32 	%r595, [%rd126];
	setp.lt.s32 	%p104, %r593, %r595;
	selp.b32 	%r2865, %r232, %r2863, %p104;
	mov.u32 	%r2863, %r232;
$L__BB21_164:
	add.s32 	%r596, %r239, 12;
	setp.ge.u32 	%p105, %r596, %r175;
	mov.u32 	%r2867, %r2865;
	@%p105 bra 	$L__BB21_166;
	add.s32 	%r597, %r2865, %r515;
	mul.wide.s32 	%rd127, %r597, 4;
	add.s64 	%rd128, %rd7, %rd127;
	ld.global.u32 	%r598, [%rd128];
	add.s32 	%r599, %r233, %r515;
	mul.wide.s32 	%rd129, %r599, 4;
	add.s64 	%rd130, %rd7, %rd129;
	ld.global.u32 	%r600, [%rd130];
	setp.lt.s32 	%p106, %r598, %r600;
	selp.b32 	%r2867, %r233, %r2865, %p106;
	mov.u32 	%r2865, %r233;
$L__BB21_166:
	add.s32 	%r601, %r239, 13;
	setp.ge.u32 	%p107, %r601, %r175;
	mov.u32 	%r2869, %r2867;
	@%p107 bra 	$L__BB21_168;
	add.s32 	%r602, %r2867, %r515;
	mul.wide.s32 	%rd131, %r602, 4;
	add.s64 	%rd132, %rd7, %rd131;
	ld.global.u32 	%r603, [%rd132];
	add.s32 	%r604, %r234, %r515;
	mul.wide.s32 	%rd133, %r604, 4;
	add.s64 	%rd134, %rd7, %rd133;
	ld.global.u32 	%r605, [%rd134];
	setp.lt.s32 	%p108, %r603, %r605;
	selp.b32 	%r2869, %r234, %r2867, %p108;
	mov.u32 	%r2867, %r234;
$L__BB21_168:
	add.s32 	%r606, %r239, 14;
	setp.ge.u32 	%p109, %r606, %r175;
	mov.u32 	%r2871, %r2869;
	@%p109 bra 	$L__BB21_170;
	add.s32 	%r607, %r2869, %r515;
	mul.wide.s32 	%rd135, %r607, 4;
	add.s64 	%rd136, %rd7, %rd135;
	ld.global.u32 	%r608, [%rd136];
	add.s32 	%r609, %r235, %r515;
	mul.wide.s32 	%rd137, %r609, 4;
	add.s64 	%rd138, %rd7, %rd137;
	ld.global.u32 	%r610, [%rd138];
	setp.lt.s32 	%p110, %r608, %r610;
	selp.b32 	%r2871, %r235, %r2869, %p110;
	mov.u32 	%r2869, %r235;
$L__BB21_170:
	add.s32 	%r611, %r239, 15;
	setp.ge.u32 	%p111, %r611, %r175;
	mov.u32 	%r2872, %r2871;
	@%p111 bra 	$L__BB21_172;
	add.s32 	%r612, %r2871, %r515;
	mul.wide.s32 	%rd139, %r612, 4;
	add.s64 	%rd140, %rd7, %rd139;
	ld.global.u32 	%r613, [%rd140];
	add.s32 	%r614, %r236, %r515;
	mul.wide.s32 	%rd141, %r614, 4;
	add.s64 	%rd142, %rd7, %rd141;
	ld.global.u32 	%r615, [%rd142];
	setp.lt.s32 	%p112, %r613, %r615;
	selp.b32 	%r2872, %r236, %r2871, %p112;
	mov.u32 	%r2871, %r236;
$L__BB21_172:
	add.s32 	%r616, %r239, 16;
	setp.lt.u32 	%p113, %r616, %r175;
	selp.b32 	%r2943, %r237, %r2872, %p113;
	setp.ge.u32 	%p114, %r239, %r175;
	@%p114 bra 	$L__BB21_174;
	add.s32 	%r617, %r2888, %r515;
	mul.wide.s32 	%rd143, %r617, 4;
	add.s64 	%rd144, %rd7, %rd143;
	ld.global.u32 	%r618, [%rd144];
	add.s32 	%r619, %r2906, %r515;
	mul.wide.s32 	%rd145, %r619, 4;
	add.s64 	%rd146, %rd7, %rd145;
	ld.global.u32 	%r620, [%rd146];
	setp.lt.s32 	%p115, %r618, %r620;
	selp.b32 	%r621, %r2906, %r2888, %p115;
	selp.b32 	%r622, %r2888, %r2906, %p115;
	add.s32 	%r623, %r2847, %r515;
	mul.wide.s32 	%rd147, %r623, 4;
	add.s64 	%rd148, %rd7, %rd147;
	ld.global.u32 	%r624, [%rd148];
	add.s32 	%r625, %r2845, %r515;
	mul.wide.s32 	%rd149, %r625, 4;
	add.s64 	%rd150, %rd7, %rd149;
	ld.global.u32 	%r626, [%rd150];
	setp.lt.s32 	%p116, %r624, %r626;
	selp.b32 	%r627, %r2845, %r2847, %p116;
	selp.b32 	%r628, %r2847, %r2845, %p116;
	add.s32 	%r629, %r2851, %r515;
	mul.wide.s32 	%rd151, %r629, 4;
	add.s64 	%rd152, %rd7, %rd151;
	ld.global.u32 	%r630, [%rd152];
	add.s32 	%r631, %r2849, %r515;
	mul.wide.s32 	%rd153, %r631, 4;
	add.s64 	%rd154, %rd7, %rd153;
	ld.global.u32 	%r632, [%rd154];
	setp.lt.s32 	%p117, %r630, %r632;
	selp.b32 	%r633, %r2849, %r2851, %p117;
	selp.b32 	%r634, %r2851, %r2849, %p117;
	add.s32 	%r635, %r2855, %r515;
	mul.wide.s32 	%rd155, %r635, 4;
	add.s64 	%rd156, %rd7, %rd155;
	ld.global.u32 	%r636, [%rd156];
	add.s32 	%r637, %r2853, %r515;
	mul.wide.s32 	%rd157, %r637, 4;
	add.s64 	%rd158, %rd7, %rd157;
	ld.global.u32 	%r638, [%rd158];
	setp.lt.s32 	%p118, %r636, %r638;
	selp.b32 	%r639, %r2853, %r2855, %p118;
	selp.b32 	%r640, %r2855, %r2853, %p118;
	add.s32 	%r641, %r2859, %r515;
	mul.wide.s32 	%rd159, %r641, 4;
	add.s64 	%rd160, %rd7, %rd159;
	ld.global.u32 	%r642, [%rd160];
	add.s32 	%r643, %r2857, %r515;
	mul.wide.s32 	%rd161, %r643, 4;
	add.s64 	%rd162, %rd7, %rd161;
	ld.global.u32 	%r644, [%rd162];
	setp.lt.s32 	%p119, %r642, %r644;
	selp.b32 	%r645, %r2857, %r2859, %p119;
	selp.b32 	%r646, %r2859, %r2857, %p119;
	add.s32 	%r647, %r2863, %r515;
	mul.wide.s32 	%rd163, %r647, 4;
	add.s64 	%rd164, %rd7, %rd163;
	ld.global.u32 	%r648, [%rd164];
	add.s32 	%r649, %r2861, %r515;
	mul.wide.s32 	%rd165, %r649, 4;
	add.s64 	%rd166, %rd7, %rd165;
	ld.global.u32 	%r650, [%rd166];
	setp.lt.s32 	%p120, %r648, %r650;
	selp.b32 	%r651, %r2861, %r2863, %p120;
	selp.b32 	%r652, %r2863, %r2861, %p120;
	add.s32 	%r653, %r2867, %r515;
	mul.wide.s32 	%rd167, %r653, 4;
	add.s64 	%rd168, %rd7, %rd167;
	ld.global.u32 	%r654, [%rd168];
	add.s32 	%r655, %r2865, %r515;
	mul.wide.s32 	%rd169, %r655, 4;
	add.s64 	%rd170, %rd7, %rd169;
	ld.global.u32 	%r656, [%rd170];
	setp.lt.s32 	%p121, %r654, %r656;
	selp.b32 	%r657, %r2865, %r2867, %p121;
	selp.b32 	%r658, %r2867, %r2865, %p121;
	add.s32 	%r659, %r2871, %r515;
	mul.wide.s32 	%rd171, %r659, 4;
	add.s64 	%rd172, %rd7, %rd171;
	ld.global.u32 	%r660, [%rd172];
	add.s32 	%r661, %r2869, %r515;
	mul.wide.s32 	%rd173, %r661, 4;
	add.s64 	%rd174, %rd7, %rd173;
	ld.global.u32 	%r662, [%rd174];
	setp.lt.s32 	%p122, %r660, %r662;
	selp.b32 	%r663, %r2869, %r2871, %p122;
	selp.b32 	%r664, %r2871, %r2869, %p122;
	add.s32 	%r665, %r628, %r515;
	mul.wide.s32 	%rd175, %r665, 4;
	add.s64 	%rd176, %rd7, %rd175;
	ld.global.u32 	%r666, [%rd176];
	add.s32 	%r667, %r621, %r515;
	mul.wide.s32 	%rd177, %r667, 4;
	add.s64 	%rd178, %rd7, %rd177;
	ld.global.u32 	%r668, [%rd178];
	setp.lt.s32 	%p123, %r666, %r668;
	selp.b32 	%r669, %r621, %r628, %p123;
	selp.b32 	%r670, %r628, %r621, %p123;
	add.s32 	%r671, %r634, %r515;
	mul.wide.s32 	%rd179, %r671, 4;
	add.s64 	%rd180, %rd7, %rd179;
	ld.global.u32 	%r672, [%rd180];
	add.s32 	%r673, %r627, %r515;
	mul.wide.s32 	%rd181, %r673, 4;
	add.s64 	%rd182, %rd7, %rd181;
	ld.global.u32 	%r674, [%rd182];
	setp.lt.s32 	%p124, %r672, %r674;
	selp.b32 	%r675, %r627, %r634, %p124;
	selp.b32 	%r676, %r634, %r627, %p124;
	add.s32 	%r677, %r640, %r515;
	mul.wide.s32 	%rd183, %r677, 4;
	add.s64 	%rd184, %rd7, %rd183;
	ld.global.u32 	%r678, [%rd184];
	add.s32 	%r679, %r633, %r515;
	mul.wide.s32 	%rd185, %r679, 4;
	add.s64 	%rd186, %rd7, %rd185;
	ld.global.u32 	%r680, [%rd186];
	setp.lt.s32 	%p125, %r678, %r680;
	selp.b32 	%r681, %r633, %r640, %p125;
	selp.b32 	%r682, %r640, %r633, %p125;
	add.s32 	%r683, %r646, %r515;
	mul.wide.s32 	%rd187, %r683, 4;
	add.s64 	%rd188, %rd7, %rd187;
	ld.global.u32 	%r684, [%rd188];
	add.s32 	%r685, %r639, %r515;
	mul.wide.s32 	%rd189, %r685, 4;
	add.s64 	%rd190, %rd7, %rd189;
	ld.global.u32 	%r686, [%rd190];
	setp.lt.s32 	%p126, %r684, %r686;
	selp.b32 	%r687, %r639, %r646, %p126;
	selp.b32 	%r688, %r646, %r639, %p126;
	add.s32 	%r689, %r652, %r515;
	mul.wide.s32 	%rd191, %r689, 4;
	add.s64 	%rd192, %rd7, %rd191;
	ld.global.u32 	%r690, [%rd192];
	add.s32 	%r691, %r645, %r515;
	mul.wide.s32 	%rd193, %r691, 4;
	add.s64 	%rd194, %rd7, %rd193;
	ld.global.u32 	%r692, [%rd194];
	setp.lt.s32 	%p127, %r690, %r692;
	selp.b32 	%r693, %r645, %r652, %p127;
	selp.b32 	%r694, %r652, %r645, %p127;
	add.s32 	%r695, %r658, %r515;
	mul.wide.s32 	%rd195, %r695, 4;
	add.s64 	%rd196, %rd7, %rd195;
	ld.global.u32 	%r696, [%rd196];
	add.s32 	%r697, %r651, %r515;
	mul.wide.s32 	%rd197, %r697, 4;
	add.s64 	%rd198, %rd7, %rd197;
	ld.global.u32 	%r698, [%rd198];
	setp.lt.s32 	%p128, %r696, %r698;
	selp.b32 	%r699, %r651, %r658, %p128;
	selp.b32 	%r700, %r658, %r651, %p128;
	add.s32 	%r701, %r664, %r515;
	mul.wide.s32 	%rd199, %r701, 4;
	add.s64 	%rd200, %rd7, %rd199;
	ld.global.u32 	%r702, [%rd200];
	add.s32 	%r703, %r657, %r515;
	mul.wide.s32 	%rd201, %r703, 4;
	add.s64 	%rd202, %rd7, %rd201;
	ld.global.u32 	%r704, [%rd202];
	setp.lt.s32 	%p129, %r702, %r704;
	selp.b32 	%r705, %r657, %r664, %p129;
	selp.b32 	%r706, %r664, %r657, %p129;
	add.s32 	%r707, %r2943, %r515;
	mul.wide.s32 	%rd203, %r707, 4;
	add.s64 	%rd204, %rd7, %rd203;
	ld.global.u32 	%r708, [%rd204];
	add.s32 	%r709, %r663, %r515;
	mul.wide.s32 	%rd205, %r709, 4;
	add.s64 	%rd206, %rd7, %rd205;
	ld.global.u32 	%r710, [%rd206];
	setp.lt.s32 	%p130, %r708, %r710;
	selp.b32 	%r711, %r663, %r2943, %p130;
	selp.b32 	%r712, %r2943, %r663, %p130;
	add.s32 	%r713, %r670, %r515;
	mul.wide.s32 	%rd207, %r713, 4;
	add.s64 	%rd208, %rd7, %rd207;
	ld.global.u32 	%r714, [%rd208];
	add.s32 	%r715, %r622, %r515;
	mul.wide.s32 	%rd209, %r715, 4;
	add.s64 	%rd210, %rd7, %rd209;
	ld.global.u32 	%r716, [%rd210];
	setp.lt.s32 	%p131, %r714, %r716;
	selp.b32 	%r717, %r622, %r670, %p131;
	selp.b32 	%r718, %r670, %r622, %p131;
	add.s32 	%r719, %r676, %r515;
	mul.wide.s32 	%rd211, %r719, 4;
	add.s64 	%rd212, %rd7, %rd211;
	ld.global.u32 	%r720, [%rd212];
	add.s32 	%r721, %r669, %r515;
	mul.wide.s32 	%rd213, %r721, 4;
	add.s64 	%rd214, %rd7, %rd213;
	ld.global.u32 	%r722, [%rd214];
	setp.lt.s32 	%p132, %r720, %r722;
	selp.b32 	%r723, %r669, %r676, %p132;
	selp.b32 	%r724, %r676, %r669, %p132;
	add.s32 	%r725, %r682, %r515;
	mul.wide.s32 	%rd215, %r725, 4;
	add.s64 	%rd216, %rd7, %rd215;
	ld.global.u32 	%r726, [%rd216];
	add.s32 	%r727, %r675, %r515;
	mul.wide.s32 	%rd217, %r727, 4;
	add.s64 	%rd218, %rd7, %rd217;
	ld.global.u32 	%r728, [%rd218];
	setp.lt.s32 	%p133, %r726, %r728;
	selp.b32 	%r729, %r675, %r682, %p133;
	selp.b32 	%r730, %r682, %r675, %p133;
	add.s32 	%r731, %r688, %r515;
	mul.wide.s32 	%rd219, %r731, 4;
	add.s64 	%rd220, %rd7, %rd219;
	ld.global.u32 	%r732, [%rd220];
	add.s32 	%r733, %r681, %r515;
	mul.wide.s32 	%rd221, %r733, 4;
	add.s64 	%rd222, %rd7, %rd221;
	ld.global.u32 	%r734, [%rd222];
	setp.lt.s32 	%p134, %r732, %r734;
	selp.b32 	%r735, %r681, %r688, %p134;
	selp.b32 	%r736, %r688, %r681, %p134;
	add.s32 	%r737, %r694, %r515;
	mul.wide.s32 	%rd223, %r737, 4;
	add.s64 	%rd224, %rd7, %rd223;
	ld.global.u32 	%r738, [%rd224];
	add.s32 	%r739, %r687, %r515;
	mul.wide.s32 	%rd225, %r739, 4;
	add.s64 	%rd226, %rd7, %rd225;
	ld.global.u32 	%r740, [%rd226];
	setp.lt.s32 	%p135, %r738, %r740;
	selp.b32 	%r741, %r687, %r694, %p135;
	selp.b32 	%r742, %r694, %r687, %p135;
	add.s32 	%r743, %r700, %r515;
	mul.wide.s32 	%rd227, %r743, 4;
	add.s64 	%rd228, %rd7, %rd227;
	ld.global.u32 	%r744, [%rd228];
	add.s32 	%r745, %r693, %r515;
	mul.wide.s32 	%rd229, %r745, 4;
	add.s64 	%rd230, %rd7, %rd229;
	ld.global.u32 	%r746, [%rd230];
	setp.lt.s32 	%p136, %r744, %r746;
	selp.b32 	%r747, %r693, %r700, %p136;
	selp.b32 	%r748, %r700, %r693, %p136;
	add.s32 	%r749, %r706, %r515;
	mul.wide.s32 	%rd231, %r749, 4;
	add.s64 	%rd232, %rd7, %rd231;
	ld.global.u32 	%r750, [%rd232];
	add.s32 	%r751, %r699, %r515;
	mul.wide.s32 	%rd233, %r751, 4;
	add.s64 	%rd234, %rd7, %rd233;
	ld.global.u32 	%r752, [%rd234];
	setp.lt.s32 	%p137, %r750, %r752;
	selp.b32 	%r753, %r699, %r706, %p137;
	selp.b32 	%r754, %r706, %r699, %p137;
	add.s32 	%r755, %r712, %r515;
	mul.wide.s32 	%rd235, %r755, 4;
	add.s64 	%rd236, %rd7, %rd235;
	ld.global.u32 	%r756, [%rd236];
	add.s32 	%r757, %r705, %r515;
	mul.wide.s32 	%rd237, %r757, 4;
	add.s64 	%rd238, %rd7, %rd237;
	ld.global.u32 	%r758, [%rd238];
	setp.lt.s32 	%p138, %r756, %r758;
	selp.b32 	%r759, %r705, %r712, %p138;
	selp.b32 	%r760, %r712, %r705, %p138;
	add.s32 	%r761, %r724, %r515;
	mul.wide.s32 	%rd239, %r761, 4;
	add.s64 	%rd240, %rd7, %rd239;
	ld.global.u32 	%r762, [%rd240];
	add.s32 	%r763, %r717, %r515;
	mul.wide.s32 	%rd241, %r763, 4;
	add.s64 	%rd242, %rd7, %rd241;
	ld.global.u32 	%r764, [%rd242];
	setp.lt.s32 	%p139, %r762, %r764;
	selp.b32 	%r765, %r717, %r724, %p139;
	selp.b32 	%r766, %r724, %r717, %p139;
	add.s32 	%r767, %r730, %r515;
	mul.wide.s32 	%rd243, %r767, 4;
	add.s64 	%rd244, %rd7, %rd243;
	ld.global.u32 	%r768, [%rd244];
	add.s32 	%r769, %r723, %r515;
	mul.wide.s32 	%rd245, %r769, 4;
	add.s64 	%rd246, %rd7, %rd245;
	ld.global.u32 	%r770, [%rd246];
	setp.lt.s32 	%p140, %r768, %r770;
	selp.b32 	%r771, %r723, %r730, %p140;
	selp.b32 	%r772, %r730, %r723, %p140;
	add.s32 	%r773, %r736, %r515;
	mul.wide.s32 	%rd247, %r773, 4;
	add.s64 	%rd248, %rd7, %rd247;
	ld.global.u32 	%r774, [%rd248];
	add.s32 	%r775, %r729, %r515;
	mul.wide.s32 	%rd249, %r775, 4;
	add.s64 	%rd250, %rd7, %rd249;
	ld.global.u32 	%r776, [%rd250];
	setp.lt.s32 	%p141, %r774, %r776;
	selp.b32 	%r777, %r729, %r736, %p141;
	selp.b32 	%r778, %r736, %r729, %p141;
	add.s32 	%r779, %r742, %r515;
	mul.wide.s32 	%rd251, %r779, 4;
	add.s64 	%rd252, %rd7, %rd251;
	ld.global.u32 	%r780, [%rd252];
	add.s32 	%r781, %r735, %r515;
	mul.wide.s32 	%rd253, %r781, 4;
	add.s64 	%rd254, %rd7, %rd253;
	ld.global.u32 	%r782, [%rd254];
	setp.lt.s32 	%p142, %r780, %r782;
	selp.b32 	%r783, %r735, %r742, %p142;
	selp.b32 	%r784, %r742, %r735, %p142;
	add.s32 	%r785, %r748, %r515;
	mul.wide.s32 	%rd255, %r785, 4;
	add.s64 	%rd256, %rd7, %rd255;
	ld.global.u32 	%r786, [%rd256];
	add.s32 	%r787, %r741, %r515;
	mul.wide.s32 	%rd257, %r787, 4;
	add.s64 	%rd258, %rd7, %rd257;
	ld.global.u32 	%r788, [%rd258];
	setp.lt.s32 	%p143, %r786, %r788;
	selp.b32 	%r789, %r741, %r748, %p143;
	selp.b32 	%r790, %r748, %r741, %p143;
	add.s32 	%r791, %r754, %r515;
	mul.wide.s32 	%rd259, %r791, 4;
	add.s64 	%rd260, %rd7, %rd259;
	ld.global.u32 	%r792, [%rd260];
	add.s32 	%r793, %r747, %r515;
	mul.wide.s32 	%rd261, %r793, 4;
	add.s64 	%rd262, %rd7, %rd261;
	ld.global.u32 	%r794, [%rd262];
	setp.lt.s32 	%p144, %r792, %r794;
	selp.b32 	%r795, %r747, %r754, %p144;
	selp.b32 	%r796, %r754, %r747, %p144;
	add.s32 	%r797, %r760, %r515;
	mul.wide.s32 	%rd263, %r797, 4;
	add.s64 	%rd264, %rd7, %rd263;
	ld.global.u32 	%r798, [%rd264];
	add.s32 	%r799, %r753, %r515;
	mul.wide.s32 	%rd265, %r799, 4;
	add.s64 	%rd266, %rd7, %rd265;
	ld.global.u32 	%r800, [%rd266];
	setp.lt.s32 	%p145, %r798, %r800;
	selp.b32 	%r801, %r753, %r760, %p145;
	selp.b32 	%r802, %r760, %r753, %p145;
	add.s32 	%r803, %r711, %r515;
	mul.wide.s32 	%rd267, %r803, 4;
	add.s64 	%rd268, %rd7, %rd267;
	ld.global.u32 	%r804, [%rd268];
	add.s32 	%r805, %r759, %r515;
	mul.wide.s32 	%rd269, %r805, 4;
	add.s64 	%rd270, %rd7, %rd269;
	ld.global.u32 	%r806, [%rd270];
	setp.lt.s32 	%p146, %r804, %r806;
	selp.b32 	%r807, %r759, %r711, %p146;
	selp.b32 	%r808, %r711, %r759, %p146;
	add.s32 	%r809, %r766, %r515;
	mul.wide.s32 	%rd271, %r809, 4;
	add.s64 	%rd272, %rd7, %rd271;
	ld.global.u32 	%r810, [%rd272];
	add.s32 	%r811, %r718, %r515;
	mul.wide.s32 	%rd273, %r811, 4;
	add.s64 	%rd274, %rd7, %rd273;
	ld.global.u32 	%r812, [%rd274];
	setp.lt.s32 	%p147, %r810, %r812;
	selp.b32 	%r813, %r718, %r766, %p147;
	selp.b32 	%r814, %r766, %r718, %p147;
	add.s32 	%r815, %r772, %r515;
	mul.wide.s32 	%rd275, %r815, 4;
	add.s64 	%rd276, %rd7, %rd275;
	ld.global.u32 	%r816, [%rd276];
	add.s32 	%r817, %r765, %r515;
	mul.wide.s32 	%rd277, %r817, 4;
	add.s64 	%rd278, %rd7, %rd277;
	ld.global.u32 	%r818, [%rd278];
	setp.lt.s32 	%p148, %r816, %r818;
	selp.b32 	%r819, %r765, %r772, %p148;
	selp.b32 	%r820, %r772, %r765, %p148;
	add.s32 	%r821, %r778, %r515;
	mul.wide.s32 	%rd279, %r821, 4;
	add.s64 	%rd280, %rd7, %rd279;
	ld.global.u32 	%r822, [%rd280];
	add.s32 	%r823, %r771, %r515;
	mul.wide.s32 	%rd281, %r823, 4;
	add.s64 	%rd282, %rd7, %rd281;
	ld.global.u32 	%r824, [%rd282];
	setp.lt.s32 	%p149, %r822, %r824;
	selp.b32 	%r825, %r771, %r778, %p149;
	selp.b32 	%r826, %r778, %r771, %p149;
	add.s32 	%r827, %r784, %r515;
	mul.wide.s32 	%rd283, %r827, 4;
	add.s64 	%rd284, %rd7, %rd283;
	ld.global.u32 	%r828, [%rd284];
	add.s32 	%r829, %r777, %r515;
	mul.wide.s32 	%rd285, %r829, 4;
	add.s64 	%rd286, %rd7, %rd285;
	ld.global.u32 	%r830, [%rd286];
	setp.lt.s32 	%p150, %r828, %r830;
	selp.b32 	%r831, %r777, %r784, %p150;
	selp.b32 	%r832, %r784, %r777, %p150;
	add.s32 	%r833, %r790, %r515;
	mul.wide.s32 	%rd287, %r833, 4;
	add.s64 	%rd288, %rd7, %rd287;
	ld.global.u32 	%r834, [%rd288];
	add.s32 	%r835, %r783, %r515;
	mul.wide.s32 	%rd289, %r835, 4;
	add.s64 	%rd290, %rd7, %rd289;
	ld.global.u32 	%r836, [%rd290];
	setp.lt.s32 	%p151, %r834, %r836;
	selp.b32 	%r837, %r783, %r790, %p151;
	selp.b32 	%r838, %r790, %r783, %p151;
	add.s32 	%r839, %r796, %r515;
	mul.wide.s32 	%rd291, %r839, 4;
	add.s64 	%rd292, %rd7, %rd291;
	ld.global.u32 	%r840, [%rd292];
	add.s32 	%r841, %r789, %r515;
	mul.wide.s32 	%rd293, %r841, 4;
	add.s64 	%rd294, %rd7, %rd293;
	ld.global.u32 	%r842, [%rd294];
	setp.lt.s32 	%p152, %r840, %r842;
	selp.b32 	%r843, %r789, %r796, %p152;
	selp.b32 	%r844, %r796, %r789, %p152;
	add.s32 	%r845, %r802, %r515;
	mul.wide.s32 	%rd295, %r845, 4;
	add.s64 	%rd296, %rd7, %rd295;
	ld.global.u32 	%r846, [%rd296];
	add.s32 	%r847, %r795, %r515;
	mul.wide.s32 	%rd297, %r847, 4;
	add.s64 	%rd298, %rd7, %rd297;
	ld.global.u32 	%r848, [%rd298];
	setp.lt.s32 	%p153, %r846, %r848;
	selp.b32 	%r849, %r795, %r802, %p153;
	selp.b32 	%r850, %r802, %r795, %p153;
	add.s32 	%r851, %r808, %r515;
	mul.wide.s32 	%rd299, %r851, 4;
	add.s64 	%rd300, %rd7, %rd299;
	ld.global.u32 	%r852, [%rd300];
	add.s32 	%r853, %r801, %r515;
	mul.wide.s32 	%rd301, %r853, 4;
	add.s64 	%rd302, %rd7, %rd301;
	ld.global.u32 	%r854, [%rd302];
	setp.lt.s32 	%p154, %r852, %r854;
	selp.b32 	%r855, %r801, %r808, %p154;
	selp.b32 	%r856, %r808, %r801, %p154;
	add.s32 	%r857, %r820, %r515;
	mul.wide.s32 	%rd303, %r857, 4;
	add.s64 	%rd304, %rd7, %rd303;
	ld.global.u32 	%r858, [%rd304];
	add.s32 	%r859, %r813, %r515;
	mul.wide.s32 	%rd305, %r859, 4;
	add.s64 	%rd306, %rd7, %rd305;
	ld.global.u32 	%r860, [%rd306];
	setp.lt.s32 	%p155, %r858, %r860;
	selp.b32 	%r861, %r813, %r820, %p155;
	selp.b32 	%r862, %r820, %r813, %p155;
	add.s32 	%r863, %r826, %r515;
	mul.wide.s32 	%rd307, %r863, 4;
	add.s64 	%rd308, %rd7, %rd307;
	ld.global.u32 	%r864, [%rd308];
	add.s32 	%r865, %r819, %r515;
	mul.wide.s32 	%rd309, %r865, 4;
	add.s64 	%rd310, %rd7, %rd309;
	ld.global.u32 	%r866, [%rd310];
	setp.lt.s32 	%p156, %r864, %r866;
	selp.b32 	%r867, %r819, %r826, %p156;
	selp.b32 	%r868, %r826, %r819, %p156;
	add.s32 	%r869, %r832, %r515;
	mul.wide.s32 	%rd311, %r869, 4;
	add.s64 	%rd312, %rd7, %rd311;
	ld.global.u32 	%r870, [%rd312];
	add.s32 	%r871, %r825, %r515;
	mul.wide.s32 	%rd313, %r871, 4;
	add.s64 	%rd314, %rd7, %rd313;
	ld.global.u32 	%r872, [%rd314];
	setp.lt.s32 	%p157, %r870, %r872;
	selp.b32 	%r873, %r825, %r832, %p157;
	selp.b32 	%r874, %r832, %r825, %p157;
	add.s32 	%r875, %r838, %r515;
	mul.wide.s32 	%rd315, %r875, 4;
	add.s64 	%rd316, %rd7, %rd315;
	ld.global.u32 	%r876, [%rd316];
	add.s32 	%r877, %r831, %r515;
	mul.wide.s32 	%rd317, %r877, 4;
	add.s64 	%rd318, %rd7, %rd317;
	ld.global.u32 	%r878, [%rd318];
	setp.lt.s32 	%p158, %r876, %r878;
	selp.b32 	%r879, %r831, %r838, %p158;
	selp.b32 	%r880, %r838, %r831, %p158;
	add.s32 	%r881, %r844, %r515;
	mul.wide.s32 	%rd319, %r881, 4;
	add.s64 	%rd320, %rd7, %rd319;
	ld.global.u32 	%r882, [%rd320];
	add.s32 	%r883, %r837, %r515;
	mul.wide.s32 	%rd321, %r883, 4;
	add.s64 	%rd322, %rd7, %rd321;
	ld.global.u32 	%r884, [%rd322];
	setp.lt.s32 	%p159, %r882, %r884;
	selp.b32 	%r885, %r837, %r844, %p159;
	selp.b32 	%r886, %r844, %r837, %p159;
	add.s32 	%r887, %r850, %r515;
	mul.wide.s32 	%rd323, %r887, 4;
	add.s64 	%rd324, %rd7, %rd323;
	ld.global.u32 	%r888, [%rd324];
	add.s32 	%r889, %r843, %r515;
	mul.wide.s32 	%rd325, %r889, 4;
	add.s64 	%rd326, %rd7, %rd325;
	ld.global.u32 	%r890, [%rd326];
	setp.lt.s32 	%p160, %r888, %r890;
	selp.b32 	%r891, %r843, %r850, %p160;
	selp.b32 	%r892, %r850, %r843, %p160;
	add.s32 	%r893, %r856, %r515;
	mul.wide.s32 	%rd327, %r893, 4;
	add.s64 	%rd328, %rd7, %rd327;
	ld.global.u32 	%r894, [%rd328];
	add.s32 	%r895, %r849, %r515;
	mul.wide.s32 	%rd329, %r895, 4;
	add.s64 	%rd330, %rd7, %rd329;
	ld.global.u32 	%r896, [%rd330];
	setp.lt.s32 	%p161, %r894, %r896;
	selp.b32 	%r897, %r849, %r856, %p161;
	selp.b32 	%r898, %r856, %r849, %p161;
	add.s32 	%r899, %r807, %r515;
	mul.wide.s32 	%rd331, %r899, 4;
	add.s64 	%rd332, %rd7, %rd331;
	ld.global.u32 	%r900, [%rd332];
	add.s32 	%r901, %r855, %r515;
	mul.wide.s32 	%rd333, %r901, 4;
	add.s64 	%rd334, %rd7, %rd333;
	ld.global.u32 	%r902, [%rd334];
	setp.lt.s32 	%p162, %r900, %r902;
	selp.b32 	%r903, %r855, %r807, %p162;
	selp.b32 	%r904, %r807, %r855, %p162;
	add.s32 	%r905, %r862, %r515;
	mul.wide.s32 	%rd335, %r905, 4;
	add.s64 	%rd336, %rd7, %rd335;
	ld.global.u32 	%r906, [%rd336];
	add.s32 	%r907, %r814, %r515;
	mul.wide.s32 	%rd337, %r907, 4;
	add.s64 	%rd338, %rd7, %rd337;
	ld.global.u32 	%r908, [%rd338];
	setp.lt.s32 	%p163, %r906, %r908;
	selp.b32 	%r909, %r814, %r862, %p163;
	selp.b32 	%r910, %r862, %r814, %p163;
	add.s32 	%r911, %r868, %r515;
	mul.wide.s32 	%rd339, %r911, 4;
	add.s64 	%rd340, %rd7, %rd339;
	ld.global.u32 	%r912, [%rd340];
	add.s32 	%r913, %r861, %r515;
	mul.wide.s32 	%rd341, %r913, 4;
	add.s64 	%rd342, %rd7, %rd341;
	ld.global.u32 	%r914, [%rd342];
	setp.lt.s32 	%p164, %r912, %r914;
	selp.b32 	%r915, %r861, %r868, %p164;
	selp.b32 	%r916, %r868, %r861, %p164;
	add.s32 	%r917, %r874, %r515;
	mul.wide.s32 	%rd343, %r917, 4;
	add.s64 	%rd344, %rd7, %rd343;
	ld.global.u32 	%r918, [%rd344];
	add.s32 	%r919, %r867, %r515;
	mul.wide.s32 	%rd345, %r919, 4;
	add.s64 	%rd346, %rd7, %rd345;
	ld.global.u32 	%r920, [%rd346];
	setp.lt.s32 	%p165, %r918, %r920;
	selp.b32 	%r921, %r867, %r874, %p165;
	selp.b32 	%r922, %r874, %r867, %p165;
	add.s32 	%r923, %r880, %r515;
	mul.wide.s32 	%rd347, %r923, 4;
	add.s64 	%rd348, %rd7, %rd347;
	ld.global.u32 	%r924, [%rd348];
	add.s32 	%r925, %r873, %r515;
	mul.wide.s32 	%rd349, %r925, 4;
	add.s64 	%rd350, %rd7, %rd349;
	ld.global.u32 	%r926, [%rd350];
	setp.lt.s32 	%p166, %r924, %r926;
	selp.b32 	%r927, %r873, %r880, %p166;
	selp.b32 	%r928, %r880, %r873, %p166;
	add.s32 	%r929, %r886, %r515;
	mul.wide.s32 	%rd351, %r929, 4;
	add.s64 	%rd352, %rd7, %rd351;
	ld.global.u32 	%r930, [%rd352];
	add.s32 	%r931, %r879, %r515;
	mul.wide.s32 	%rd353, %r931, 4;
	add.s64 	%rd354, %rd7, %rd353;
	ld.global.u32 	%r932, [%rd354];
	setp.lt.s32 	%p167, %r930, %r932;
	selp.b32 	%r933, %r879, %r886, %p167;
	selp.b32 	%r934, %r886, %r879, %p167;
	add.s32 	%r935, %r892, %r515;
	mul.wide.s32 	%rd355, %r935, 4;
	add.s64 	%rd356, %rd7, %rd355;
	ld.global.u32 	%r936, [%rd356];
	add.s32 	%r937, %r885, %r515;
	mul.wide.s32 	%rd357, %r937, 4;
	add.s64 	%rd358, %rd7, %rd357;
	ld.global.u32 	%r938, [%rd358];
	setp.lt.s32 	%p168, %r936, %r938;
	selp.b32 	%r939, %r885, %r892, %p168;
	selp.b32 	%r940, %r892, %r885, %p168;
	add.s32 	%r941, %r898, %r515;
	mul.wide.s32 	%rd359, %r941, 4;
	add.s64 	%rd360, %rd7, %rd359;
	ld.global.u32 	%r942, [%rd360];
	add.s32 	%r943, %r891, %r515;
	mul.wide.s32 	%rd361, %r943, 4;
	add.s64 	%rd362, %rd7, %rd361;
	ld.global.u32 	%r944, [%rd362];
	setp.lt.s32 	%p169, %r942, %r944;
	selp.b32 	%r945, %r891, %r898, %p169;
	selp.b32 	%r946, %r898, %r891, %p169;
	add.s32 	%r947, %r904, %r515;
	mul.wide.s32 	%rd363, %r947, 4;
	add.s64 	%rd364, %rd7, %rd363;
	ld.global.u32 	%r948, [%rd364];
	add.s32 	%r949, %r897, %r515;
	mul.wide.s32 	%rd365, %r949, 4;
	add.s64 	%rd366, %rd7, %rd365;
	ld.global.u32 	%r950, [%rd366];
	setp.lt.s32 	%p170, %r948, %r950;
	selp.b32 	%r951, %r897, %r904, %p170;
	selp.b32 	%r952, %r904, %r897, %p170;
	add.s32 	%r953, %r916, %r515;
	mul.wide.s32 	%rd367, %r953, 4;
	add.s64 	%rd368, %rd7, %rd367;
	ld.global.u32 	%r954, [%rd368];
	add.s32 	%r955, %r909, %r515;
	mul.wide.s32 	%rd369, %r955, 4;
	add.s64 	%rd370, %rd7, %rd369;
	ld.global.u32 	%r956, [%rd370];
	setp.lt.s32 	%p171, %r954, %r956;
	selp.b32 	%r957, %r909, %r916, %p171;
	selp.b32 	%r958, %r916, %r909, %p171;
	add.s32 	%r959, %r922, %r515;
	mul.wide.s32 	%rd371, %r959, 4;
	add.s64 	%rd372, %rd7, %rd371;
	ld.global.u32 	%r960, [%rd372];
	add.s32 	%r961, %r915, %r515;
	mul.wide.s32 	%rd373, %r961, 4;
	add.s64 	%rd374, %rd7, %rd373;
	ld.global.u32 	%r962, [%rd374];
	setp.lt.s32 	%p172, %r960, %r962;
	selp.b32 	%r963, %r915, %r922, %p172;
	selp.b32 	%r964, %r922, %r915, %p172;
	add.s32 	%r965, %r928, %r515;
	mul.wide.s32 	%rd375, %r965, 4;
	add.s64 	%rd376, %rd7, %rd375;
	ld.global.u32 	%r966, [%rd376];
	add.s32 	%r967, %r921, %r515;
	mul.wide.s32 	%rd377, %r967, 4;
	add.s64 	%rd378, %rd7, %rd377;
	ld.global.u32 	%r968, [%rd378];
	setp.lt.s32 	%p173, %r966, %r968;
	selp.b32 	%r969, %r921, %r928, %p173;
	selp.b32 	%r970, %r928, %r921, %p173;
	add.s32 	%r971, %r934, %r515;
	mul.wide.s32 	%rd379, %r971, 4;
	add.s64 	%rd380, %rd7, %rd379;
	ld.global.u32 	%r972, [%rd380];
	add.s32 	%r973, %r927, %r515;
	mul.wide.s32 	%rd381, %r973, 4;
	add.s64 	%rd382, %rd7, %rd381;
	ld.global.u32 	%r974, [%rd382];
	setp.lt.s32 	%p174, %r972, %r974;
	selp.b32 	%r975, %r927, %r934, %p174;
	selp.b32 	%r976, %r934, %r927, %p174;
	add.s32 	%r977, %r940, %r515;
	mul.wide.s32 	%rd383, %r977, 4;
	add.s64 	%rd384, %rd7, %rd383;
	ld.global.u32 	%r978, [%rd384];
	add.s32 	%r979, %r933, %r515;
	mul.wide.s32 	%rd385, %r979, 4;
	add.s64 	%rd386, %rd7, %rd385;
	ld.global.u32 	%r980, [%rd386];
	setp.lt.s32 	%p175, %r978, %r980;
	selp.b32 	%r981, %r933, %r940, %p175;
	selp.b32 	%r982, %r940, %r933, %p175;
	add.s32 	%r983, %r946, %r515;
	mul.wide.s32 	%rd387, %r983, 4;
	add.s64 	%rd388, %rd7, %rd387;
	ld.global.u32 	%r984, [%rd388];
	add.s32 	%r985, %r939, %r515;
	mul.wide.s32 	%rd389, %r985, 4;
	add.s64 	%rd390, %rd7, %rd389;
	ld.global.u32 	%r986, [%rd390];
	setp.lt.s32 	%p176, %r984, %r986;
	selp.b32 	%r987, %r939, %r946, %p176;
	selp.b32 	%r988, %r946, %r939, %p176;
	add.s32 	%r989, %r952, %r515;
	mul.wide.s32 	%rd391, %r989, 4;
	add.s64 	%rd392, %rd7, %rd391;
	ld.global.u32 	%r990, [%rd392];
	add.s32 	%r991, %r945, %r515;
	mul.wide.s32 	%rd393, %r991, 4;
	add.s64 	%rd394, %rd7, %rd393;
	ld.global.u32 	%r992, [%rd394];
	setp.lt.s32 	%p177, %r990, %r992;
	selp.b32 	%r993, %r945, %r952, %p177;
	selp.b32 	%r994, %r952, %r945, %p177;
	add.s32 	%r995, %r903, %r515;
	mul.wide.s32 	%rd395, %r995, 4;
	add.s64 	%rd396, %rd7, %rd395;
	ld.global.u32 	%r996, [%rd396];
	add.s32 	%r997, %r951, %r515;
	mul.wide.s32 	%rd397, %r997, 4;
	add.s64 	%rd398, %rd7, %rd397;
	ld.global.u32 	%r998, [%rd398];
	setp.lt.s32 	%p178, %r996, %r998;
	selp.b32 	%r999, %r951, %r903, %p178;
	selp.b32 	%r1000, %r903, %r951, %p178;
	add.s32 	%r1001, %r958, %r515;
	mul.wide.s32 	%rd399, %r1001, 4;
	add.s64 	%rd400, %rd7, %rd399;
	ld.global.u32 	%r1002, [%rd400];
	add.s32 	%r1003, %r910, %r515;
	mul.wide.s32 	%rd401, %r1003, 4;
	add.s64 	%rd402, %rd7, %rd401;
	ld.global.u32 	%r1004, [%rd402];
	setp.lt.s32 	%p179, %r1002, %r1004;
	selp.b32 	%r1005, %r910, %r958, %p179;
	selp.b32 	%r1006, %r958, %r910, %p179;
	add.s32 	%r1007, %r964, %r515;
	mul.wide.s32 	%rd403, %r1007, 4;
	add.s64 	%rd404, %rd7, %rd403;
	ld.global.u32 	%r1008, [%rd404];
	add.s32 	%r1009, %r957, %r515;
	mul.wide.s32 	%rd405, %r1009, 4;
	add.s64 	%rd406, %rd7, %rd405;
	ld.global.u32 	%r1010, [%rd406];
	setp.lt.s32 	%p180, %r1008, %r1010;
	selp.b32 	%r1011, %r957, %r964, %p180;
	selp.b32 	%r1012, %r964, %r957, %p180;
	add.s32 	%r1013, %r970, %r515;
	mul.wide.s32 	%rd407, %r1013, 4;
	add.s64 	%rd408, %rd7, %rd407;
	ld.global.u32 	%r1014, [%rd408];
	add.s32 	%r1015, %r963, %r515;
	mul.wide.s32 	%rd409, %r1015, 4;
	add.s64 	%rd410, %rd7, %rd409;
	ld.global.u32 	%r1016, [%rd410];
	setp.lt.s32 	%p181, %r1014, %r1016;
	selp.b32 	%r1017, %r963, %r970, %p181;
	selp.b32 	%r1018, %r970, %r963, %p181;
	add.s32 	%r1019, %r976, %r515;
	mul.wide.s32 	%rd411, %r1019, 4;
	add.s64 	%rd412, %rd7, %rd411;
	ld.global.u32 	%r1020, [%rd412];
	add.s32 	%r1021, %r969, %r515;
	mul.wide.s32 	%rd413, %r1021, 4;
	add.s64 	%rd414, %rd7, %rd413;
	ld.global.u32 	%r1022, [%rd414];
	setp.lt.s32 	%p182, %r1020, %r1022;
	selp.b32 	%r1023, %r969, %r976, %p182;
	selp.b32 	%r1024, %r976, %r969, %p182;
	add.s32 	%r1025, %r982, %r515;
	mul.wide.s32 	%rd415, %r1025, 4;
	add.s64 	%rd416, %rd7, %rd415;
	ld.global.u32 	%r1026, [%rd416];
	add.s32 	%r1027, %r975, %r515;
	mul.wide.s32 	%rd417, %r1027, 4;
	add.s64 	%rd418, %rd7, %rd417;
	ld.global.u32 	%r1028, [%rd418];
	setp.lt.s32 	%p183, %r1026, %r1028;
	selp.b32 	%r1029, %r975, %r982, %p183;
	selp.b32 	%r1030, %r982, %r975, %p183;
	add.s32 	%r1031, %r988, %r515;
	mul.wide.s32 	%rd419, %r1031, 4;
	add.s64 	%rd420, %rd7, %rd419;
	ld.global.u32 	%r1032, [%rd420];
	add.s32 	%r1033, %r981, %r515;
	mul.wide.s32 	%rd421, %r1033, 4;
	add.s64 	%rd422, %rd7, %rd421;
	ld.global.u32 	%r1034, [%rd422];
	setp.lt.s32 	%p184, %r1032, %r1034;
	selp.b32 	%r1035, %r981, %r988, %p184;
	selp.b32 	%r1036, %r988, %r981, %p184;
	add.s32 	%r1037, %r994, %r515;
	mul.wide.s32 	%rd423, %r1037, 4;
	add.s64 	%rd424, %rd7, %rd423;
	ld.global.u32 	%r1038, [%rd424];
	add.s32 	%r1039, %r987, %r515;
	mul.wide.s32 	%rd425, %r1039, 4;
	add.s64 	%rd426, %rd7, %rd425;
	ld.global.u32 	%r1040, [%rd426];
	setp.lt.s32 	%p185, %r1038, %r1040;
	selp.b32 	%r1041, %r987, %r994, %p185;
	selp.b32 	%r1042, %r994, %r987, %p185;
	add.s32 	%r1043, %r1000, %r515;
	mul.wide.s32 	%rd427, %r1043, 4;
	add.s64 	%rd428, %rd7, %rd427;
	ld.global.u32 	%r1044, [%rd428];
	add.s32 	%r1045, %r993, %r515;
	mul.wide.s32 	%rd429, %r1045, 4;
	add.s64 	%rd430, %rd7, %rd429;
	ld.global.u32 	%r1046, [%rd430];
	setp.lt.s32 	%p186, %r1044, %r1046;
	selp.b32 	%r1047, %r993, %r1000, %p186;
	selp.b32 	%r1048, %r1000, %r993, %p186;
	add.s32 	%r1049, %r1012, %r515;
	mul.wide.s32 	%rd431, %r1049, 4;
	add.s64 	%rd432, %rd7, %rd431;
	ld.global.u32 	%r1050, [%rd432];
	add.s32 	%r1051, %r1005, %r515;
	mul.wide.s32 	%rd433, %r1051, 4;
	add.s64 	%rd434, %rd7, %rd433;
	ld.global.u32 	%r1052, [%rd434];
	setp.lt.s32 	%p187, %r1050, %r1052;
	selp.b32 	%r1053, %r1005, %r1012, %p187;
	selp.b32 	%r1054, %r1012, %r1005, %p187;
	add.s32 	%r1055, %r1018, %r515;
	mul.wide.s32 	%rd435, %r1055, 4;
	add.s64 	%rd436, %rd7, %rd435;
	ld.global.u32 	%r1056, [%rd436];
	add.s32 	%r1057, %r1011, %r515;
	mul.wide.s32 	%rd437, %r1057, 4;
	add.s64 	%rd438, %rd7, %rd437;
	ld.global.u32 	%r1058, [%rd438];
	setp.lt.s32 	%p188, %r1056, %r1058;
	selp.b32 	%r1059, %r1011, %r1018, %p188;
	selp.b32 	%r1060, %r1018, %r1011, %p188;
	add.s32 	%r1061, %r1024, %r515;
	mul.wide.s32 	%rd439, %r1061, 4;
	add.s64 	%rd440, %rd7, %rd439;
	ld.global.u32 	%r1062, [%rd440];
	add.s32 	%r1063, %r1017, %r515;
	mul.wide.s32 	%rd441, %r1063, 4;
	add.s64 	%rd442, %rd7, %rd441;
	ld.global.u32 	%r1064, [%rd442];
	setp.lt.s32 	%p189, %r1062, %r1064;
	selp.b32 	%r1065, %r1017, %r1024, %p189;
	selp.b32 	%r1066, %r1024, %r1017, %p189;
	add.s32 	%r1067, %r1030, %r515;
	mul.wide.s32 	%rd443, %r1067, 4;
	add.s64 	%rd444, %rd7, %rd443;
	ld.global.u32 	%r1068, [%rd444];
	add.s32 	%r1069, %r1023, %r515;
	mul.wide.s32 	%rd445, %r1069, 4;
	add.s64 	%rd446, %rd7, %rd445;
	ld.global.u32 	%r1070, [%rd446];
	setp.lt.s32 	%p190, %r1068, %r1070;
	selp.b32 	%r1071, %r1023, %r1030, %p190;
	selp.b32 	%r1072, %r1030, %r1023, %p190;
	add.s32 	%r1073, %r1036, %r515;
	mul.wide.s32 	%rd447, %r1073, 4;
	add.s64 	%rd448, %rd7, %rd447;
	ld.global.u32 	%r1074, [%rd448];
	add.s32 	%r1075, %r1029, %r515;
	mul.wide.s32 	%rd449, %r1075, 4;
	add.s64 	%rd450, %rd7, %rd449;
	ld.global.u32 	%r1076, [%rd450];
	setp.lt.s32 	%p191, %r1074, %r1076;
	selp.b32 	%r1077, %r1029, %r1036, %p191;
	selp.b32 	%r1078, %r1036, %r1029, %p191;
	add.s32 	%r1079, %r1042, %r515;
	mul.wide.s32 	%rd451, %r1079, 4;
	add.s64 	%rd452, %rd7, %rd451;
	ld.global.u32 	%r1080, [%rd452];
	add.s32 	%r1081, %r1035, %r515;
	mul.wide.s32 	%rd453, %r1081, 4;
	add.s64 	%rd454, %rd7, %rd453;
	ld.global.u32 	%r1082, [%rd454];
	setp.lt.s32 	%p192, %r1080, %r1082;
	selp.b32 	%r1083, %r1035, %r1042, %p192;
	selp.b32 	%r1084, %r1042, %r1035, %p192;
	add.s32 	%r1085, %r1048, %r515;
	mul.wide.s32 	%rd455, %r1085, 4;
	add.s64 	%rd456, %rd7, %rd455;
	ld.global.u32 	%r1086, [%rd456];
	add.s32 	%r1087, %r1041, %r515;
	mul.wide.s32 	%rd457, %r1087, 4;
	add.s64 	%rd458, %rd7, %rd457;
	ld.global.u32 	%r1088, [%rd458];
	setp.lt.s32 	%p193, %r1086, %r1088;
	selp.b32 	%r1089, %r1041, %r1048, %p193;
	selp.b32 	%r1090, %r1048, %r1041, %p193;
	add.s32 	%r1091, %r999, %r515;
	mul.wide.s32 	%rd459, %r1091, 4;
	add.s64 	%rd460, %rd7, %rd459;
	ld.global.u32 	%r1092, [%rd460];
	add.s32 	%r1093, %r1047, %r515;
	mul.wide.s32 	%rd461, %r1093, 4;
	add.s64 	%rd462, %rd7, %rd461;
	ld.global.u32 	%r1094, [%rd462];
	setp.lt.s32 	%p194, %r1092, %r1094;
	selp.b32 	%r1095, %r1047, %r999, %p194;
	selp.b32 	%r1096, %r999, %r1047, %p194;
	add.s32 	%r1097, %r1054, %r515;
	mul.wide.s32 	%rd463, %r1097, 4;
	add.s64 	%rd464, %rd7, %rd463;
	ld.global.u32 	%r1098, [%rd464];
	add.s32 	%r1099, %r1006, %r515;
	mul.wide.s32 	%rd465, %r1099, 4;
	add.s64 	%rd466, %rd7, %rd465;
	ld.global.u32 	%r1100, [%rd466];
	setp.lt.s32 	%p195, %r1098, %r1100;
	selp.b32 	%r1101, %r1006, %r1054, %p195;
	selp.b32 	%r1102, %r1054, %r1006, %p195;
	add.s32 	%r1103, %r1060, %r515;
	mul.wide.s32 	%rd467, %r1103, 4;
	add.s64 	%rd468, %rd7, %rd467;
	ld.global.u32 	%r1104, [%rd468];
	add.s32 	%r1105, %r1053, %r515;
	mul.wide.s32 	%rd469, %r1105, 4;
	add.s64 	%rd470, %rd7, %rd469;
	ld.global.u32 	%r1106, [%rd470];
	setp.lt.s32 	%p196, %r1104, %r1106;
	selp.b32 	%r1107, %r1053, %r1060, %p196;
	selp.b32 	%r1108, %r1060, %r1053, %p196;
	add.s32 	%r1109, %r1066, %r515;
	mul.wide.s32 	%rd471, %r1109, 4;
	add.s64 	%rd472, %rd7, %rd471;
	ld.global.u32 	%r1110, [%rd472];
	add.s32 	%r1111, %r1059, %r515;
	mul.wide.s32 	%rd473, %r1111, 4;
	add.s64 	%rd474, %rd7, %rd473;
	ld.global.u32 	%r1112, [%rd474];
	setp.lt.s32 	%p197, %r1110, %r1112;
	selp.b32 	%r1113, %r1059, %r1066, %p197;
	selp.b32 	%r1114, %r1066, %r1059, %p197;
	add.s32 	%r1115, %r1072, %r515;
	mul.wide.s32 	%rd475, %r1115, 4;
	add.s64 	%rd476, %rd7, %rd475;
	ld.global.u32 	%r1116, [%rd476];
	add.s32 	%r1117, %r1065, %r515;
	mul.wide.s32 	%rd477, %r1117, 4;
	add.s64 	%rd478, %rd7, %rd477;
	ld.global.u32 	%r1118, [%rd478];
	setp.lt.s32 	%p198, %r1116, %r1118;
	selp.b32 	%r1119, %r1065, %r1072, %p198;
	selp.b32 	%r1120, %r1072, %r1065, %p198;
	add.s32 	%r1121, %r1078, %r515;
	mul.wide.s32 	%rd479, %r1121, 4;
	add.s64 	%rd480, %rd7, %rd479;
	ld.global.u32 	%r1122, [%rd480];
	add.s32 	%r1123, %r1071, %r515;
	mul.wide.s32 	%rd481, %r1123, 4;
	add.s64 	%rd482, %rd7, %rd481;
	ld.global.u32 	%r1124, [%rd482];
	setp.lt.s32 	%p199, %r1122, %r1124;
	selp.b32 	%r1125, %r1071, %r1078, %p199;
	selp.b32 	%r1126, %r1078, %r1071, %p199;
	add.s32 	%r1127, %r1084, %r515;
	mul.wide.s32 	%rd483, %r1127, 4;
	add.s64 	%rd484, %rd7, %rd483;
	ld.global.u32 	%r1128, [%rd484];
	add.s32 	%r1129, %r1077, %r515;
	mul.wide.s32 	%rd485, %r1129, 4;
	add.s64 	%rd486, %rd7, %rd485;
	ld.global.u32 	%r1130, [%rd486];
	setp.lt.s32 	%p200, %r1128, %r1130;
	selp.b32 	%r1131, %r1077, %r1084, %p200;
	selp.b32 	%r1132, %r1084, %r1077, %p200;
	add.s32 	%r1133, %r1090, %r515;
	mul.wide.s32 	%rd487, %r1133, 4;
	add.s64 	%rd488, %rd7, %rd487;
	ld.global.u32 	%r1134, [%rd488];
	add.s32 	%r1135, %r1083, %r515;
	mul.wide.s32 	%rd489, %r1135, 4;
	add.s64 	%rd490, %rd7, %rd489;
	ld.global.u32 	%r1136, [%rd490];
	setp.lt.s32 	%p201, %r1134, %r1136;
	selp.b32 	%r1137, %r1083, %r1090, %p201;
	selp.b32 	%r1138, %r1090, %r1083, %p201;
	add.s32 	%r1139, %r1096, %r515;
	mul.wide.s32 	%rd491, %r1139, 4;
	add.s64 	%rd492, %rd7, %rd491;
	ld.global.u32 	%r1140, [%rd492];
	add.s32 	%r1141, %r1089, %r515;
	mul.wide.s32 	%rd493, %r1141, 4;
	add.s64 	%rd494, %rd7, %rd493;
	ld.global.u32 	%r1142, [%rd494];
	setp.lt.s32 	%p202, %r1140, %r1142;
	selp.b32 	%r1143, %r1089, %r1096, %p202;
	selp.b32 	%r1144, %r1096, %r1089, %p202;
	add.s32 	%r1145, %r1108, %r515;
	mul.wide.s32 	%rd495, %r1145, 4;
	add.s64 	%rd496, %rd7, %rd495;
	ld.global.u32 	%r1146, [%rd496];
	add.s32 	%r1147, %r1101, %r515;
	mul.wide.s32 	%rd497, %r1147, 4;
	add.s64 	%rd498, %rd7, %rd497;
	ld.global.u32 	%r1148, [%rd498];
	setp.lt.s32 	%p203, %r1146, %r1148;
	selp.b32 	%r1149, %r1101, %r1108, %p203;
	selp.b32 	%r1150, %r1108, %r1101, %p203;
	add.s32 	%r1151, %r1114, %r515;
	mul.wide.s32 	%rd499, %r1151, 4;
	add.s64 	%rd500, %rd7, %rd499;
	ld.global.u32 	%r1152, [%rd500];
	add.s32 	%r1153, %r1107, %r515;
	mul.wide.s32 	%rd501, %r1153, 4;
	add.s64 	%rd502, %rd7, %rd501;
	ld.global.u32 	%r1154, [%rd502];
	setp.lt.s32 	%p204, %r1152, %r1154;
	selp.b32 	%r1155, %r1107, %r1114, %p204;
	selp.b32 	%r1156, %r1114, %r1107, %p204;
	add.s32 	%r1157, %r1120, %r515;
	mul.wide.s32 	%rd503, %r1157, 4;
	add.s64 	%rd504, %rd7, %rd503;
	ld.global.u32 	%r1158, [%rd504];
	add.s32 	%r1159, %r1113, %r515;
	mul.wide.s32 	%rd505, %r1159, 4;
	add.s64 	%rd506, %rd7, %rd505;
	ld.global.u32 	%r1160, [%rd506];
	setp.lt.s32 	%p205, %r1158, %r1160;
	selp.b32 	%r1161, %r1113, %r1120, %p205;
	selp.b32 	%r1162, %r1120, %r1113, %p205;
	add.s32 	%r1163, %r1126, %r515;
	mul.wide.s32 	%rd507, %r1163, 4;
	add.s64 	%rd508, %rd7, %rd507;
	ld.global.u32 	%r1164, [%rd508];
	add.s32 	%r1165, %r1119, %r515;
	mul.wide.s32 	%rd509, %r1165, 4;
	add.s64 	%rd510, %rd7, %rd509;
	ld.global.u32 	%r1166, [%rd510];
	setp.lt.s32 	%p206, %r1164, %r1166;
	selp.b32 	%r1167, %r1119, %r1126, %p206;
	selp.b32 	%r1168, %r1126, %r1119, %p206;
	add.s32 	%r1169, %r1132, %r515;
	mul.wide.s32 	%rd511, %r1169, 4;
	add.s64 	%rd512, %rd7, %rd511;
	ld.global.u32 	%r1170, [%rd512];
	add.s32 	%r1171, %r1125, %r515;
	mul.wide.s32 	%rd513, %r1171, 4;
	add.s64 	%rd514, %rd7, %rd513;
	ld.global.u32 	%r1172, [%rd514];
	setp.lt.s32 	%p207, %r1170, %r1172;
	selp.b32 	%r1173, %r1125, %r1132, %p207;
	selp.b32 	%r1174, %r1132, %r1125, %p207;
	add.s32 	%r1175, %r1138, %r515;
	mul.wide.s32 	%rd515, %r1175, 4;
	add.s64 	%rd516, %rd7, %rd515;
	ld.global.u32 	%r1176, [%rd516];
	add.s32 	%r1177, %r1131, %r515;
	mul.wide.s32 	%rd517, %r1177, 4;
	add.s64 	%rd518, %rd7, %rd517;
	ld.global.u32 	%r1178, [%rd518];
	setp.lt.s32 	%p208, %r1176, %r1178;
	selp.b32 	%r1179, %r1131, %r1138, %p208;
	selp.b32 	%r1180, %r1138, %r1131, %p208;
	add.s32 	%r1181, %r1144, %r515;
	mul.wide.s32 	%rd519, %r1181, 4;
	add.s64 	%rd520, %rd7, %rd519;
	ld.global.u32 	%r1182, [%rd520];
	add.s32 	%r1183, %r1137, %r515;
	mul.wide.s32 	%rd521, %r1183, 4;
	add.s64 	%rd522, %rd7, %rd521;
	ld.global.u32 	%r1184, [%rd522];
	setp.lt.s32 	%p209, %r1182, %r1184;
	selp.b32 	%r1185, %r1137, %r1144, %p209;
	selp.b32 	%r1186, %r1144, %r1137, %p209;
	add.s32 	%r1187, %r1095, %r515;
	mul.wide.s32 	%rd523, %r1187, 4;
	add.s64 	%rd524, %rd7, %rd523;
	ld.global.u32 	%r1188, [%rd524];
	add.s32 	%r1189, %r1143, %r515;
	mul.wide.s32 	%rd525, %r1189, 4;
	add.s64 	%rd526, %rd7, %rd525;
	ld.global.u32 	%r1190, [%rd526];
	setp.lt.s32 	%p210, %r1188, %r1190;
	selp.b32 	%r1191, %r1143, %r1095, %p210;
	selp.b32 	%r1192, %r1095, %r1143, %p210;
	add.s32 	%r1193, %r1150, %r515;
	mul.wide.s32 	%rd527, %r1193, 4;
	add.s64 	%rd528, %rd7, %rd527;
	ld.global.u32 	%r1194, [%rd528];
	add.s32 	%r1195, %r1102, %r515;
	mul.wide.s32 	%rd529, %r1195, 4;
	add.s64 	%rd530, %rd7, %rd529;
	ld.global.u32 	%r1196, [%rd530];
	setp.lt.s32 	%p211, %r1194, %r1196;
	selp.b32 	%r1197, %r1102, %r1150, %p211;
	selp.b32 	%r1198, %r1150, %r1102, %p211;
	add.s32 	%r1199, %r1156, %r515;
	mul.wide.s32 	%rd531, %r1199, 4;
	add.s64 	%rd532, %rd7, %rd531;
	ld.global.u32 	%r1200, [%rd532];
	add.s32 	%r1201, %r1149, %r515;
	mul.wide.s32 	%rd533, %r1201, 4;
	add.s64 	%rd534, %rd7, %rd533;
	ld.global.u32 	%r1202, [%rd534];
	setp.lt.s32 	%p212, %r1200, %r1202;
	selp.b32 	%r1203, %r1149, %r1156, %p212;
	selp.b32 	%r1204, %r1156, %r1149, %p212;
	add.s32 	%r1205, %r1162, %r515;
	mul.wide.s32 	%rd535, %r1205, 4;
	add.s64 	%rd536, %rd7, %rd535;
	ld.global.u32 	%r1206, [%rd536];
	add.s32 	%r1207, %r1155, %r515;
	mul.wide.s32 	%rd537, %r1207, 4;
	add.s64 	%rd538, %rd7, %rd537;
	ld.global.u32 	%r1208, [%rd538];
	setp.lt.s32 	%p213, %r1206, %r1208;
	selp.b32 	%r1209, %r1155, %r1162, %p213;
	selp.b32 	%r1210, %r1162, %r1155, %p213;
	add.s32 	%r1211, %r1168, %r515;
	mul.wide.s32 	%rd539, %r1211, 4;
	add.s64 	%rd540, %rd7, %rd539;
	ld.global.u32 	%r1212, [%rd540];
	add.s32 	%r1213, %r1161, %r515;
	mul.wide.s32 	%rd541, %r1213, 4;
	add.s64 	%rd542, %rd7, %rd541;
	ld.global.u32 	%r1214, [%rd542];
	setp.lt.s32 	%p214, %r1212, %r1214;
	selp.b32 	%r1215, %r1161, %r1168, %p214;
	selp.b32 	%r1216, %r1168, %r1161, %p214;
	add.s32 	%r1217, %r1174, %r515;
	mul.wide.s32 	%rd543, %r1217, 4;
	add.s64 	%rd544, %rd7, %rd543;
	ld.global.u32 	%r1218, [%rd544];
	add.s32 	%r1219, %r1167, %r515;
	mul.wide.s32 	%rd545, %r1219, 4;
	add.s64 	%rd546, %rd7, %rd545;
	ld.global.u32 	%r1220, [%rd546];
	setp.lt.s32 	%p215, %r1218, %r1220;
	selp.b32 	%r1221, %r1167, %r1174, %p215;
	selp.b32 	%r1222, %r1174, %r1167, %p215;
	add.s32 	%r1223, %r1180, %r515;
	mul.wide.s32 	%rd547, %r1223, 4;
	add.s64 	%rd548, %rd7, %rd547;
	ld.global.u32 	%r1224, [%rd548];
	add.s32 	%r1225, %r1173, %r515;
	mul.wide.s32 	%rd549, %r1225, 4;
	add.s64 	%rd550, %rd7, %rd549;
	ld.global.u32 	%r1226, [%rd550];
	setp.lt.s32 	%p216, %r1224, %r1226;
	selp.b32 	%r1227, %r1173, %r1180, %p216;
	selp.b32 	%r1228, %r1180, %r1173, %p216;
	add.s32 	%r1229, %r1186, %r515;
	mul.wide.s32 	%rd551, %r1229, 4;
	add.s64 	%rd552, %rd7, %rd551;
	ld.global.u32 	%r1230, [%rd552];
	add.s32 	%r1231, %r1179, %r515;
	mul.wide.s32 	%rd553, %r1231, 4;
	add.s64 	%rd554, %rd7, %rd553;
	ld.global.u32 	%r1232, [%rd554];
	setp.lt.s32 	%p217, %r1230, %r1232;
	selp.b32 	%r1233, %r1179, %r1186, %p217;
	selp.b32 	%r1234, %r1186, %r1179, %p217;
	add.s32 	%r1235, %r1192, %r515;
	mul.wide.s32 	%rd555, %r1235, 4;
	add.s64 	%rd556, %rd7, %rd555;
	ld.global.u32 	%r1236, [%rd556];
	add.s32 	%r1237, %r1185, %r515;
	mul.wide.s32 	%rd557, %r1237, 4;
	add.s64 	%rd558, %rd7, %rd557;
	ld.global.u32 	%r1238, [%rd558];
	setp.lt.s32 	%p218, %r1236, %r1238;
	selp.b32 	%r1239, %r1185, %r1192, %p218;
	selp.b32 	%r1240, %r1192, %r1185, %p218;
	add.s32 	%r1241, %r1204, %r515;
	mul.wide.s32 	%rd559, %r1241, 4;
	add.s64 	%rd560, %rd7, %rd559;
	ld.global.u32 	%r1242, [%rd560];
	add.s32 	%r1243, %r1197, %r515;
	mul.wide.s32 	%rd561, %r1243, 4;
	add.s64 	%rd562, %rd7, %rd561;
	ld.global.u32 	%r1244, [%rd562];
	setp.lt.s32 	%p219, %r1242, %r1244;
	selp.b32 	%r1245, %r1197, %r1204, %p219;
	selp.b32 	%r1246, %r1204, %r1197, %p219;
	add.s32 	%r1247, %r1210, %r515;
	mul.wide.s32 	%rd563, %r1247, 4;
	add.s64 	%rd564, %rd7, %rd563;
	ld.global.u32 	%r1248, [%rd564];
	add.s32 	%r1249, %r1203, %r515;
	mul.wide.s32 	%rd565, %r1249, 4;
	add.s64 	%rd566, %rd7, %rd565;
	ld.global.u32 	%r1250, [%rd566];
	setp.lt.s32 	%p220, %r1248, %r1250;
	selp.b32 	%r1251, %r1203, %r1210, %p220;
	selp.b32 	%r1252, %r1210, %r1203, %p220;
	add.s32 	%r1253, %r1216, %r515;
	mul.wide.s32 	%rd567, %r1253, 4;
	add.s64 	%rd568, %rd7, %rd567;
	ld.global.u32 	%r1254, [%rd568];
	add.s32 	%r1255, %r1209, %r515;
	mul.wide.s32 	%rd569, %r1255, 4;
	add.s64 	%rd570, %rd7, %rd569;
	ld.global.u32 	%r1256, [%rd570];
	setp.lt.s32 	%p221, %r1254, %r1256;
	selp.b32 	%r1257, %r1209, %r1216, %p221;
	selp.b32 	%r1258, %r1216, %r1209, %p221;
	add.s32 	%r1259, %r1222, %r515;
	mul.wide.s32 	%rd571, %r1259, 4;
	add.s64 	%rd572, %rd7, %rd571;
	ld.global.u32 	%r1260, [%rd572];
	add.s32 	%r1261, %r1215, %r515;
	mul.wide.s32 	%rd573, %r1261, 4;
	add.s64 	%rd574, %rd7, %rd573;
	ld.global.u32 	%r1262, [%rd574];
	setp.lt.s32 	%p222, %r1260, %r1262;
	selp.b32 	%r1263, %r1215, %r1222, %p222;
	selp.b32 	%r1264, %r1222, %r1215, %p222;
	add.s32 	%r1265, %r1228, %r515;
	mul.wide.s32 	%rd575, %r1265, 4;
	add.s64 	%rd576, %rd7, %rd575;
	ld.global.u32 	%r1266, [%rd576];
	add.s32 	%r1267, %r1221, %r515;
	mul.wide.s32 	%rd577, %r1267, 4;
	add.s64 	%rd578, %rd7, %rd577;
	ld.global.u32 	%r1268, [%rd578];
	setp.lt.s32 	%p223, %r1266, %r1268;
	selp.b32 	%r1269, %r1221, %r1228, %p223;
	selp.b32 	%r1270, %r1228, %r1221, %p223;
	add.s32 	%r1271, %r1234, %r515;
	mul.wide.s32 	%rd579, %r1271, 4;
	add.s64 	%rd580, %rd7, %rd579;
	ld.global.u32 	%r1272, [%rd580];
	add.s32 	%r1273, %r1227, %r515;
	mul.wide.s32 	%rd581, %r1273, 4;
	add.s64 	%rd582, %rd7, %rd581;
	ld.global.u32 	%r1274, [%rd582];
	setp.lt.s32 	%p224, %r1272, %r1274;
	selp.b32 	%r1275, %r1227, %r1234, %p224;
	selp.b32 	%r1276, %r1234, %r1227, %p224;
	add.s32 	%r1277, %r1240, %r515;
	mul.wide.s32 	%rd583, %r1277, 4;
	add.s64 	%rd584, %rd7, %rd583;
	ld.global.u32 	%r1278, [%rd584];
	add.s32 	%r1279, %r1233, %r515;
	mul.wide.s32 	%rd585, %r1279, 4;
	add.s64 	%rd586, %rd7, %rd585;
	ld.global.u32 	%r1280, [%rd586];
	setp.lt.s32 	%p225, %r1278, %r1280;
	selp.b32 	%r1281, %r1233, %r1240, %p225;
	selp.b32 	%r1282, %r1240, %r1233, %p225;
	add.s32 	%r1283, %r1191, %r515;
	mul.wide.s32 	%rd587, %r1283, 4;
	add.s64 	%rd588, %rd7, %rd587;
	ld.global.u32 	%r1284, [%rd588];
	add.s32 	%r1285, %r1239, %r515;
	mul.wide.s32 	%rd589, %r1285, 4;
	add.s64 	%rd590, %rd7, %rd589;
	ld.global.u32 	%r1286, [%rd590];
	setp.lt.s32 	%p226, %r1284, %r1286;
	selp.b32 	%r1287, %r1239, %r1191, %p226;
	selp.b32 	%r1288, %r1191, %r1239, %p226;
	add.s32 	%r1289, %r1246, %r515;
	mul.wide.s32 	%rd591, %r1289, 4;
	add.s64 	%rd592, %rd7, %rd591;
	ld.global.u32 	%r1290, [%rd592];
	add.s32 	%r1291, %r1198, %r515;
	mul.wide.s32 	%rd593, %r1291, 4;
	add.s64 	%rd594, %rd7, %rd593;
	ld.global.u32 	%r1292, [%rd594];
	setp.lt.s32 	%p227, %r1290, %r1292;
	selp.b32 	%r1293, %r1198, %r1246, %p227;
	selp.b32 	%r1294, %r1246, %r1198, %p227;
	add.s32 	%r1295, %r1252, %r515;
	mul.wide.s32 	%rd595, %r1295, 4;
	add.s64 	%rd596, %rd7, %rd595;
	ld.global.u32 	%r1296, [%rd596];
	add.s32 	%r1297, %r1245, %r515;
	mul.wide.s32 	%rd597, %r1297, 4;
	add.s64 	%rd598, %rd7, %rd597;
	ld.global.u32 	%r1298, [%rd598];
	setp.lt.s32 	%p228, %r1296, %r1298;
	selp.b32 	%r1299, %r1245, %r1252, %p228;
	selp.b32 	%r1300, %r1252, %r1245, %p228;
	add.s32 	%r1301, %r1258, %r515;
	mul.wide.s32 	%rd599, %r1301, 4;
	add.s64 	%rd600, %rd7, %rd599;
	ld.global.u32 	%r1302, [%rd600];
	add.s32 	%r1303, %r1251, %r515;
	mul.wide.s32 	%rd601, %r1303, 4;
	add.s64 	%rd602, %rd7, %rd601;
	ld.global.u32 	%r1304, [%rd602];
	setp.lt.s32 	%p229, %r1302, %r1304;
	selp.b32 	%r1305, %r1251, %r1258, %p229;
	selp.b32 	%r1306, %r1258, %r1251, %p229;
	add.s32 	%r1307, %r1264, %r515;
	mul.wide.s32 	%rd603, %r1307, 4;
	add.s64 	%rd604, %rd7, %rd603;
	ld.global.u32 	%r1308, [%rd604];
	add.s32 	%r1309, %r1257, %r515;
	mul.wide.s32 	%rd605, %r1309, 4;
	add.s64 	%rd606, %rd7, %rd605;
	ld.global.u32 	%r1310, [%rd606];
	setp.lt.s32 	%p230, %r1308, %r1310;
	selp.b32 	%r1311, %r1257, %r1264, %p230;
	selp.b32 	%r1312, %r1264, %r1257, %p230;
	add.s32 	%r1313, %r1270, %r515;
	mul.wide.s32 	%rd607, %r1313, 4;
	add.s64 	%rd608, %rd7, %rd607;
	ld.global.u32 	%r1314, [%rd608];
	add.s32 	%r1315, %r1263, %r515;
	mul.wide.s32 	%rd609, %r1315, 4;
	add.s64 	%rd610, %rd7, %rd609;
	ld.global.u32 	%r1316, [%rd610];
	setp.lt.s32 	%p231, %r1314, %r1316;
	selp.b32 	%r1317, %r1263, %r1270, %p231;
	selp.b32 	%r1318, %r1270, %r1263, %p231;
	add.s32 	%r1319, %r1276, %r515;
	mul.wide.s32 	%rd611, %r1319, 4;
	add.s64 	%rd612, %rd7, %rd611;
	ld.global.u32 	%r1320, [%rd612];
	add.s32 	%r1321, %r1269, %r515;
	mul.wide.s32 	%rd613, %r1321, 4;
	add.s64 	%rd614, %rd7, %rd613;
	ld.global.u32 	%r1322, [%rd614];
	setp.lt.s32 	%p232, %r1320, %r1322;
	selp.b32 	%r1323, %r1269, %r1276, %p232;
	selp.b32 	%r1324, %r1276, %r1269, %p232;
	add.s32 	%r1325, %r1282, %r515;
	mul.wide.s32 	%rd615, %r1325, 4;
	add.s64 	%rd616, %rd7, %rd615;
	ld.global.u32 	%r1326, [%rd616];
	add.s32 	%r1327, %r1275, %r515;
	mul.wide.s32 	%rd617, %r1327, 4;
	add.s64 	%rd618, %rd7, %rd617;
	ld.global.u32 	%r1328, [%rd618];
	setp.lt.s32 	%p233, %r1326, %r1328;
	selp.b32 	%r1329, %r1275, %r1282, %p233;
	selp.b32 	%r1330, %r1282, %r1275, %p233;
	add.s32 	%r1331, %r1288, %r515;
	mul.wide.s32 	%rd619, %r1331, 4;
	add.s64 	%rd620, %rd7, %rd619;
	ld.global.u32 	%r1332, [%rd620];
	add.s32 	%r1333, %r1281, %r515;
	mul.wide.s32 	%rd621, %r1333, 4;
	add.s64 	%rd622, %rd7, %rd621;
	ld.global.u32 	%r1334, [%rd622];
	setp.lt.s32 	%p234, %r1332, %r1334;
	selp.b32 	%r1335, %r1281, %r1288, %p234;
	selp.b32 	%r1336, %r1288, %r1281, %p234;
	add.s32 	%r1337, %r1300, %r515;
	mul.wide.s32 	%rd623, %r1337, 4;
	add.s64 	%rd624, %rd7, %rd623;
	ld.global.u32 	%r1338, [%rd624];
	add.s32 	%r1339, %r1293, %r515;
	mul.wide.s32 	%rd625, %r1339, 4;
	add.s64 	%rd626, %rd7, %rd625;
	ld.global.u32 	%r1340, [%rd626];
	setp.lt.s32 	%p235, %r1338, %r1340;
	selp.b32 	%r1341, %r1293, %r1300, %p235;
	selp.b32 	%r1342, %r1300, %r1293, %p235;
	add.s32 	%r1343, %r1306, %r515;
	mul.wide.s32 	%rd627, %r1343, 4;
	add.s64 	%rd628, %rd7, %rd627;
	ld.global.u32 	%r1344, [%rd628];
	add.s32 	%r1345, %r1299, %r515;
	mul.wide.s32 	%rd629, %r1345, 4;
	add.s64 	%rd630, %rd7, %rd629;
	ld.global.u32 	%r1346, [%rd630];
	setp.lt.s32 	%p236, %r1344, %r1346;
	selp.b32 	%r1347, %r1299, %r1306, %p236;
	selp.b32 	%r1348, %r1306, %r1299, %p236;
	add.s32 	%r1349, %r1312, %r515;
	mul.wide.s32 	%rd631, %r1349, 4;
	add.s64 	%rd632, %rd7, %rd631;
	ld.global.u32 	%r1350, [%rd632];
	add.s32 	%r1351, %r1305, %r515;
	mul.wide.s32 	%rd633, %r1351, 4;
	add.s64 	%rd634, %rd7, %rd633;
	ld.global.u32 	%r1352, [%rd634];
	setp.lt.s32 	%p237, %r1350, %r1352;
	selp.b32 	%r1353, %r1305, %r1312, %p237;
	selp.b32 	%r1354, %r1312, %r1305, %p237;
	add.s32 	%r1355, %r1318, %r515;
	mul.wide.s32 	%rd635, %r1355, 4;
	add.s64 	%rd636, %rd7, %rd635;
	ld.global.u32 	%r1356, [%rd636];
	add.s32 	%r1357, %r1311, %r515;
	mul.wide.s32 	%rd637, %r1357, 4;
	add.s64 	%rd638, %rd7, %rd637;
	ld.global.u32 	%r1358, [%rd638];
	setp.lt.s32 	%p238, %r1356, %r1358;
	selp.b32 	%r1359, %r1311, %r1318, %p238;
	selp.b32 	%r1360, %r1318, %r1311, %p238;
	add.s32 	%r1361, %r1324, %r515;
	mul.wide.s32 	%rd639, %r1361, 4;
	add.s64 	%rd640, %rd7, %rd639;
	ld.global.u32 	%r1362, [%rd640];
	add.s32 	%r1363, %r1317, %r515;
	mul.wide.s32 	%rd641, %r1363, 4;
	add.s64 	%rd642, %rd7, %rd641;
	ld.global.u32 	%r1364, [%rd642];
	setp.lt.s32 	%p239, %r1362, %r1364;
	selp.b32 	%r1365, %r1317, %r1324, %p239;
	selp.b32 	%r1366, %r1324, %r1317, %p239;
	add.s32 	%r1367, %r1330, %r515;
	mul.wide.s32 	%rd643, %r1367, 4;
	add.s64 	%rd644, %rd7, %rd643;
	ld.global.u32 	%r1368, [%rd644];
	add.s32 	%r1369, %r1323, %r515;
	mul.wide.s32 	%rd645, %r1369, 4;
	add.s64 	%rd646, %rd7, %rd645;
	ld.global.u32 	%r1370, [%rd646];
	setp.lt.s32 	%p240, %r1368, %r1370;
	selp.b32 	%r1371, %r1323, %r1330, %p240;
	selp.b32 	%r1372, %r1330, %r1323, %p240;
	add.s32 	%r1373, %r1336, %r515;
	mul.wide.s32 	%rd647, %r1373, 4;
	add.s64 	%rd648, %rd7, %rd647;
	ld.global.u32 	%r1374, [%rd648];
	add.s32 	%r1375, %r1329, %r515;
	mul.wide.s32 	%rd649, %r1375, 4;
	add.s64 	%rd650, %rd7, %rd649;
	ld.global.u32 	%r1376, [%rd650];
	setp.lt.s32 	%p241, %r1374, %r1376;
	selp.b32 	%r1377, %r1329, %r1336, %p241;
	selp.b32 	%r1378, %r1336, %r1329, %p241;
	add.s32 	%r1379, %r1287, %r515;
	mul.wide.s32 	%rd651, %r1379, 4;
	add.s64 	%rd652, %rd7, %rd651;
	ld.global.u32 	%r1380, [%rd652];
	add.s32 	%r1381, %r1335, %r515;
	mul.wide.s32 	%rd653, %r1381, 4;
	add.s64 	%rd654, %rd7, %rd653;
	ld.global.u32 	%r1382, [%rd654];
	setp.lt.s32 	%p242, %r1380, %r1382;
	selp.b32 	%r2943, %r1335, %r1287, %p242;
	selp.b32 	%r1383, %r1287, %r1335, %p242;
	add.s32 	%r1384, %r1342, %r515;
	mul.wide.s32 	%rd655, %r1384, 4;
	add.s64 	%rd656, %rd7, %rd655;
	ld.global.u32 	%r1385, [%rd656];
	add.s32 	%r1386, %r1294, %r515;
	mul.wide.s32 	%rd657, %r1386, 4;
	add.s64 	%rd658, %rd7, %rd657;
	ld.global.u32 	%r1387, [%rd658];
	setp.lt.s32 	%p243, %r1385, %r1387;
	selp.b32 	%r2888, %r1294, %r1342, %p243;
	selp.b32 	%r2906, %r1342, %r1294, %p243;
	add.s32 	%r1388, %r1348, %r515;
	mul.wide.s32 	%rd659, %r1388, 4;
	add.s64 	%rd660, %rd7, %rd659;
	ld.global.u32 	%r1389, [%rd660];
	add.s32 	%r1390, %r1341, %r515;
	mul.wide.s32 	%rd661, %r1390, 4;
	add.s64 	%rd662, %rd7, %rd661;
	ld.global.u32 	%r1391, [%rd662];
	setp.lt.s32 	%p244, %r1389, %r1391;
	selp.b32 	%r2847, %r1341, %r1348, %p244;
	selp.b32 	%r2845, %r1348, %r1341, %p244;
	add.s32 	%r1392, %r1354, %r515;
	mul.wide.s32 	%rd663, %r1392, 4;
	add.s64 	%rd664, %rd7, %rd663;
	ld.global.u32 	%r1393, [%rd664];
	add.s32 	%r1394, %r1347, %r515;
	mul.wide.s32 	%rd665, %r1394, 4;
	add.s64 	%rd666, %rd7, %rd665;
	ld.global.u32 	%r1395, [%rd666];
	setp.lt.s32 	%p245, %r1393, %r1395;
	selp.b32 	%r2851, %r1347, %r1354, %p245;
	selp.b32 	%r2849, %r1354, %r1347, %p245;
	add.s32 	%r1396, %r1360, %r515;
	mul.wide.s32 	%rd667, %r1396, 4;
	add.s64 	%rd668, %rd7, %rd667;
	ld.global.u32 	%r1397, [%rd668];
	add.s32 	%r1398, %r1353, %r515;
	mul.wide.s32 	%rd669, %r1398, 4;
	add.s64 	%rd670, %rd7, %rd669;
	ld.global.u32 	%r1399, [%rd670];
	setp.lt.s32 	%p246, %r1397, %r1399;
	selp.b32 	%r2855, %r1353, %r1360, %p246;
	selp.b32 	%r2853, %r1360, %r1353, %p246;
	add.s32 	%r1400, %r1366, %r515;
	mul.wide.s32 	%rd671, %r1400, 4;
	add.s64 	%rd672, %rd7, %rd671;
	ld.global.u32 	%r1401, [%rd672];
	add.s32 	%r1402, %r1359, %r515;
	mul.wide.s32 	%rd673, %r1402, 4;
	add.s64 	%rd674, %rd7, %rd673;
	ld.global.u32 	%r1403, [%rd674];
	setp.lt.s32 	%p247, %r1401, %r1403;
	selp.b32 	%r2859, %r1359, %r1366, %p247;
	selp.b32 	%r2857, %r1366, %r1359, %p247;
	add.s32 	%r1404, %r1372, %r515;
	mul.wide.s32 	%rd675, %r1404, 4;
	add.s64 	%rd676, %rd7, %rd675;
	ld.global.u32 	%r1405, [%rd676];
	add.s32 	%r1406, %r1365, %r515;
	mul.wide.s32 	%rd677, %r1406, 4;
	add.s64 	%rd678, %rd7, %rd677;
	ld.global.u32 	%r1407, [%rd678];
	setp.lt.s32 	%p248, %r1405, %r1407;
	selp.b32 	%r2863, %r1365, %r1372, %p248;
	selp.b32 	%r2861, %r1372, %r1365, %p248;
	add.s32 	%r1408, %r1378, %r515;
	mul.wide.s32 	%rd679, %r1408, 4;
	add.s64 	%rd680, %rd7, %rd679;
	ld.global.u32 	%r1409, [%rd680];
	add.s32 	%r1410, %r1371, %r515;
	mul.wide.s32 	%rd681, %r1410, 4;
	add.s64 	%rd682, %rd7, %rd681;
	ld.global.u32 	%r1411, [%rd682];
	setp.lt.s32 	%p249, %r1409, %r1411;
	selp.b32 	%r2867, %r1371, %r1378, %p249;
	selp.b32 	%r2865, %r1378, %r1371, %p249;
	add.s32 	%r1412, %r1383, %r515;
	mul.wide.s32 	%rd683, %r1412, 4;
	add.s64 	%rd684, %rd7, %rd683;
	ld.global.u32 	%r1413, [%rd684];
	add.s32 	%r1414, %r1377, %r515;
	mul.wide.s32 	%rd685, %r1414, 4;
	add.s64 	%rd686, %rd7, %rd685;
	ld.global.u32 	%r1415, [%rd686];
	setp.lt.s32 	%p250, %r1413, %r1415;
	selp.b32 	%r2871, %r1377, %r1383, %p250;
	selp.b32 	%r2869, %r1383, %r1377, %p250;
$L__BB21_174:
	mov.b32 	%r2907, 2;
$L__BB21_175:
	mov.u32 	%r337, %r2907;
	bar.sync 	0;
	add.s32 	%r1417, %r337, -1;
	shr.u32 	%r1418, %r337, 1;
	mov.u32 	%r1419, _ZZN3cub18CUB_300001_SM_10006detail10merge_sort30DeviceMergeSortBlockSortKernelINS2_10policy_hubIN6thrust24THRUST_300001_SM_1000_NS10device_ptrIiEEE9Policy600ES8_PNS0_8NullTypeES8_SC_j12TupleLessColiSB_EEvbT0_T1_T2_T3_T4_PT6_PT7_T5_NS1_7vsmem_tEE19static_temp_storage;
	mad.lo.s32 	%r1420, %r176, 68, %r1419;
	st.shared.u32 	[%r1420], %r2906;
	st.shared.u32 	[%r1420+4], %r2888;
	st.shared.u32 	[%r1420+8], %r2845;
	st.shared.u32 	[%r1420+12], %r2847;
	st.shared.u32 	[%r1420+16], %r2849;
	st.shared.u32 	[%r1420+20], %r2851;
	st.shared.u32 	[%r1420+24], %r2853;
	st.shared.u32 	[%r1420+28], %r2855;
	st.shared.u32 	[%r1420+32], %r2857;
	st.shared.u32 	[%r1420+36], %r2859;
	st.shared.u32 	[%r1420+40], %r2861;
	st.shared.u32 	[%r1420+44], %r2863;
	st.shared.u32 	[%r1420+48], %r2865;
	st.shared.u32 	[%r1420+52], %r2867;
	st.shared.u32 	[%r1420+56], %r2869;
	st.shared.u32 	[%r1420+60], %r2871;
	st.shared.u32 	[%r1420+64], %r2943;
	bar.sync 	0;
	neg.s32 	%r1421, %r337;
	and.b32  	%r1422, %r176, %r1421;
	mul.lo.s32 	%r1423, %r1422, 17;
	mul.lo.s32 	%r1424, %r1418, 17;
	and.b32  	%r1425, %r1417, %r176;
	mul.lo.s32 	%r1426, %r1425, 17;
	min.s32 	%r338, %r1426, %r175;
	min.s32 	%r339, %r1423, %r175;
	add.s32 	%r1427, %r339, %r1424;
	min.s32 	%r340, %r1427, %r175;
	add.s32 	%r1428, %r340, %r1424;
	min.s32 	%r341, %r1428, %r175;
	sub.s32 	%r1429, %r340, %r339;
	sub.s32 	%r1430, %r341, %r340;
	setp.lt.s32 	%p251, %r338, %r1430;
	sub.s32 	%r1431, %r338, %r1430;
	selp.b32 	%r2910, 0, %r1431, %p251;
	min.s32 	%r2908, %r1429, %r338;
	setp.ge.s32 	%p252, %r2910, %r2908;
	@%p252 bra 	$L__BB21_177;
$L__BB21_176:
	sub.s32 	%r1432, %r2908, %r2910;
	shr.u32 	%r1433, %r1432, 31;
	add.s32 	%r1434, %r1432, %r1433;
	shr.s32 	%r1435, %r1434, 1;
	add.s32 	%r1436, %r1435, %r2910;
	add.s32 	%r1437, %r1436, %r339;
	shl.b32 	%r1438, %r1437, 2;
	add.s32 	%r1440, %r1419, %r1438;
	ld.shared.u32 	%r1441, [%r1440];
	not.b32 	%r1442, %r1436;
	add.s32 	%r1443, %r340, %r338;
	add.s32 	%r1444, %r1443, %r1442;
	shl.b32 	%r1445, %r1444, 2;
	add.s32 	%r1446, %r1419, %r1445;
	ld.shared.u32 	%r1447, [%r1446];
	add.s32 	%r1448, %r1447, %r515;
	mul.wide.s32 	%rd687, %r1448, 4;
	add.s64 	%rd688, %rd7, %rd687;
	ld.global.u32 	%r1449, [%rd688];
	add.s32 	%r1450, %r1441, %r515;
	mul.wide.s32 	%rd689, %r1450, 4;
	add.s64 	%rd690, %rd7, %rd689;
	ld.global.u32 	%r1451, [%rd690];
	setp.lt.s32 	%p253, %r1449, %r1451;
	add.s32 	%r1452, %r1436, 1;
	selp.b32 	%r2910, %r2910, %r1452, %p253;
	selp.b32 	%r2908, %r1436, %r2908, %p253;
	setp.lt.s32 	%p254, %r2910, %r2908;
	@%p254 bra 	$L__BB21_176;
$L__BB21_177:
	add.s32 	%r349, %r2910, %r339;
	add.s32 	%r1453, %r340, %r338;
	sub.s32 	%r350, %r1453, %r2910;
	shl.b32 	%r1454, %r349, 2;
	add.s32 	%r1456, %r1419, %r1454;
	ld.shared.u32 	%r2914, [%r1456];
	shl.b32 	%r1457, %r350, 2;
	add.s32 	%r1458, %r1419, %r1457;
	ld.shared.u32 	%r2911, [%r1458];
	setp.ge.s32 	%p256, %r350, %r341;
	mov.pred 	%p617, 0;
	@%p256 bra 	$L__BB21_180;
	setp.ge.s32 	%p258, %r349, %r340;
	mov.pred 	%p617, -1;
	@%p258 bra 	$L__BB21_180;
	add.s32 	%r1459, %r2911, %r515;
	mul.wide.s32 	%rd691, %r1459, 4;
	add.s64 	%rd692, %rd7, %rd691;
	ld.global.u32 	%r1460, [%rd692];
	add.s32 	%r1461, %r2914, %r515;
	mul.wide.s32 	%rd693, %r1461, 4;
	add.s64 	%rd694, %rd7, %rd693;
	ld.global.u32 	%r1462, [%rd694];
	setp.lt.s32 	%p617, %r1460, %r1462;
$L__BB21_180:
	selp.b32 	%r2906, %r2911, %r2914, %p617;
	selp.u32 	%r1463, 1, 0, %p617;
	add.s32 	%r354, %r350, %r1463;
	not.pred 	%p259, %p617;
	selp.u32 	%r1464, 1, 0, %p259;
	add.s32 	%r355, %r349, %r1464;
	@%p259 bra 	$L__BB21_182;
	shl.b32 	%r1468, %r354, 2;
	add.s32 	%r1470, %r1419, %r1468;
	ld.shared.u32 	%r2911, [%r1470];
	bra.uni 	$L__BB21_183;
$L__BB21_182:
	shl.b32 	%r1465, %r355, 2;
	add.s32 	%r1467, %r1419, %r1465;
	ld.shared.u32 	%r2914, [%r1467];
$L__BB21_183:
	setp.ge.s32 	%p261, %r354, %r341;
	mov.pred 	%p618, 0;
	@%p261 bra 	$L__BB21_186;
	setp.ge.s32 	%p263, %r355, %r340;
	mov.pred 	%p618, -1;
	@%p263 bra 	$L__BB21_186;
	add.s32 	%r1471, %r2911, %r515;
	mul.wide.s32 	%rd695, %r1471, 4;
	add.s64 	%rd696, %rd7, %rd695;
	ld.global.u32 	%r1472, [%rd696];
	add.s32 	%r1473, %r2914, %r515;
	mul.wide.s32 	%rd697, %r1473, 4;
	add.s64 	%rd698, %rd7, %rd697;
	ld.global.u32 	%r1474, [%rd698];
	setp.lt.s32 	%p618, %r1472, %r1474;
$L__BB21_186:
	selp.b32 	%r2888, %r2911, %r2914, %p618;
	selp.u32 	%r1475, 1, 0, %p618;
	add.s32 	%r361, %r354, %r1475;
	not.pred 	%p264, %p618;
	selp.u32 	%r1476, 1, 0, %p264;
	add.s32 	%r362, %r355, %r1476;
	@%p618 bra 	$L__BB21_188;
	shl.b32 	%r1477, %r362, 2;
	add.s32 	%r1479, %r1419, %r1477;
	ld.shared.u32 	%r2914, [%r1479];
	bra.uni 	$L__BB21_189;
$L__BB21_188:
	shl.b32 	%r1480, %r361, 2;
	add.s32 	%r1482, %r1419, %r1480;
	ld.shared.u32 	%r2911, [%r1482];
$L__BB21_189:
	setp.ge.s32 	%p266, %r361, %r341;
	mov.pred 	%p619, 0;
	@%p266 bra 	$L__BB21_192;
	setp.ge.s32 	%p268, %r362, %r340;
	mov.pred 	%p619, -1;
	@%p268 bra 	$L__BB21_192;
	add.s32 	%r1483, %r2911, %r515;
	mul.wide.s32 	%rd699, %r1483, 4;
	add.s64 	%rd700, %rd7, %rd699;
	ld.global.u32 	%r1484, [%rd700];
	add.s32 	%r1485, %r2914, %r515;
	mul.wide.s32 	%rd701, %r1485, 4;
	add.s64 	%rd702, %rd7, %rd701;
	ld.global.u32 	%r1486, [%rd702];
	setp.lt.s32 	%p619, %r1484, %r1486;
$L__BB21_192:
	selp.b32 	%r2845, %r2911, %r2914, %p619;
	selp.u32 	%r1487, 1, 0, %p619;
	add.s32 	%r368, %r361, %r1487;
	not.pred 	%p269, %p619;
	selp.u32 	%r1488, 1, 0, %p269;
	add.s32 	%r369, %r362, %r1488;
	@%p619 bra 	$L__BB21_194;
	shl.b32 	%r1489, %r369, 2;
	add.s32 	%r1491, %r1419, %r1489;
	ld.shared.u32 	%r2914, [%r1491];
	bra.uni 	$L__BB21_195;
$L__BB21_194:
	shl.b32 	%r1492, %r368, 2;
	add.s32 	%r1494, %r1419, %r1492;
	ld.shared.u32 	%r2911, [%r1494];
$L__BB21_195:
	setp.ge.s32 	%p271, %r368, %r341;
	mov.pred 	%p620, 0;
	@%p271 bra 	$L__BB21_198;
	setp.ge.s32 	%p273, %r369, %r340;
	mov.pred 	%p620, -1;
	@%p273 bra 	$L__BB21_198;
	add.s32 	%r1495, %r2911, %r515;
	mul.wide.s32 	%rd703, %r1495, 4;
	add.s64 	%rd704, %rd7, %rd703;
	ld.global.u32 	%r1496, [%rd704];
	add.s32 	%r1497, %r2914, %r515;
	mul.wide.s32 	%rd705, %r1497, 4;
	add.s64 	%rd706, %rd7, %rd705;
	ld.global.u32 	%r1498, [%rd706];
	setp.lt.s32 	%p620, %r1496, %r1498;
$L__BB21_198:
	selp.b32 	%r2847, %r2911, %r2914, %p620;
	selp.u32 	%r1499, 1, 0, %p620;
	add.s32 	%r375, %r368, %r1499;
	not.pred 	%p274, %p620;
	selp.u32 	%r1500, 1, 0, %p274;
	add.s32 	%r376, %r369, %r1500;
	@%p620 bra 	$L__BB21_200;
	shl.b32 	%r1501, %r376, 2;
	add.s32 	%r1503, %r1419, %r1501;
	ld.shared.u32 	%r2914, [%r1503];
	bra.uni 	$L__BB21_201;
$L__BB21_200:
	shl.b32 	%r1504, %r375, 2;
	add.s32 	%r1506, %r1419, %r1504;
	ld.shared.u32 	%r2911, [%r1506];
$L__BB21_201:
	setp.ge.s32 	%p276, %r375, %r341;
	mov.pred 	%p621, 0;
	@%p276 bra 	$L__BB21_204;
	setp.ge.s32 	%p278, %r376, %r340;
	mov.pred 	%p621, -1;
	@%p278 bra 	$L__BB21_204;
	add.s32 	%r1507, %r2911, %r515;
	mul.wide.s32 	%rd707, %r1507, 4;
	add.s64 	%rd708, %rd7, %rd707;
	ld.global.u32 	%r1508, [%rd708];
	add.s32 	%r1509, %r2914, %r515;
	mul.wide.s32 	%rd709, %r1509, 4;
	add.s64 	%rd710, %rd7, %rd709;
	ld.global.u32 	%r1510, [%rd710];
	setp.lt.s32 	%p621, %r1508, %r1510;
$L__BB21_204:
	selp.b32 	%r2849, %r2911, %r2914, %p621;
	selp.u32 	%r1511, 1, 0, %p621;
	add.s32 	%r382, %r375, %r1511;
	not.pred 	%p279, %p621;
	selp.u32 	%r1512, 1, 0, %p279;
	add.s32 	%r383, %r376, %r1512;
	@%p621 bra 	$L__BB21_206;
	shl.b32 	%r1513, %r383, 2;
	add.s32 	%r1515, %r1419, %r1513;
	ld.shared.u32 	%r2914, [%r1515];
	bra.uni 	$L__BB21_207;
$L__BB21_206:
	shl.b32 	%r1516, %r382, 2;
	add.s32 	%r1518, %r1419, %r1516;
	ld.shared.u32 	%r2911, [%r1518];
$L__BB21_207:
	setp.ge.s32 	%p281, %r382, %r341;
	mov.pred 	%p622, 0;
	@%p281 bra 	$L__BB21_210;
	setp.ge.s32 	%p283, %r383, %r340;
	mov.pred 	%p622, -1;
	@%p283 bra 	$L__BB21_210;
	add.s32 	%r1519, %r2911, %r515;
	mul.wide.s32 	%rd711, %r1519, 4;
	add.s64 	%rd712, %rd7, %rd711;
	ld.global.u32 	%r1520, [%rd712];
	add.s32 	%r1521, %r2914, %r515;
	mul.wide.s32 	%rd713, %r1521, 4;
	add.s64 	%rd714, %rd7, %rd713;
	ld.global.u32 	%r1522, [%rd714];
	setp.lt.s32 	%p622, %r1520, %r1522;
$L__BB21_210:
	selp.b32 	%r2851, %r2911, %r2914, %p622;
	selp.u32 	%r1523, 1, 0, %p622;
	add.s32 	%r389, %r382, %r1523;
	not.pred 	%p284, %p622;
	selp.u32 	%r1524, 1, 0, %p284;
	add.s32 	%r390, %r383, %r1524;
	@%p622 bra 	$L__BB21_212;
	shl.b32 	%r1525, %r390, 2;
	add.s32 	%r1527, %r1419, %r1525;
	ld.shared.u32 	%r2914, [%r1527];
	bra.uni 	$L__BB21_213;
$L__BB21_212:
	shl.b32 	%r1528, %r389, 2;
	add.s32 	%r1530, %r1419, %r1528;
	ld.shared.u32 	%r2911, [%r1530];
$L__BB21_213:
	setp.ge.s32 	%p286, %r389, %r341;
	mov.pred 	%p623, 0;
	@%p286 bra 	$L__BB21_216;
	setp.ge.s32 	%p288, %r390, %r340;
	mov.pred 	%p623, -1;
	@%p288 bra 	$L__BB21_216;
	add.s32 	%r1531, %r2911, %r515;
	mul.wide.s32 	%rd715, %r1531, 4;
	add.s64 	%rd716, %rd7, %rd715;
	ld.global.u32 	%r1532, [%rd716];
	add.s32 	%r1533, %r2914, %r515;
	mul.wide.s32 	%rd717, %r1533, 4;
	add.s64 	%rd718, %rd7, %rd717;
	ld.global.u32 	%r1534, [%rd718];
	setp.lt.s32 	%p623, %r1532, %r1534;
$L__BB21_216:
	selp.b32 	%r2853, %r2911, %r2914, %p623;
	selp.u32 	%r1535, 1, 0, %p623;
	add.s32 	%r396, %r389, %r1535;
	not.pred 	%p289, %p623;
	selp.u32 	%r1536, 1, 0, %p289;
	add.s32 	%r397, %r390, %r1536;
	@%p623 bra 	$L__BB21_218;
	shl.b32 	%r1537, %r397, 2;
	add.s32 	%r1539, %r1419, %r1537;
	ld.shared.u32 	%r2914, [%r1539];
	bra.uni 	$L__BB21_219;
$L__BB21_218:
	shl.b32 	%r1540, %r396, 2;
	add.s32 	%r1542, %r1419, %r1540;
	ld.shared.u32 	%r2911, [%r1542];
$L__BB21_219:
	setp.ge.s32 	%p291, %r396, %r341;
	mov.pred 	%p624, 0;
	@%p291 bra 	$L__BB21_222;
	setp.ge.s32 	%p293, %r397, %r340;
	mov.pred 	%p624, -1;
	@%p293 bra 	$L__BB21_222;
	add.s32 	%r1543, %r2911, %r515;
	mul.wide.s32 	%rd719, %r1543, 4;
	add.s64 	%rd720, %rd7, %rd719;
	ld.global.u32 	%r1544, [%rd720];
	add.s32 	%r1545, %r2914, %r515;
	mul.wide.s32 	%rd721, %r1545, 4;
	add.s64 	%rd722, %rd7, %rd721;
	ld.global.u32 	%r1546, [%rd722];
	setp.lt.s32 	%p624, %r1544, %r1546;
$L__BB21_222:
	selp.b32 	%r2855, %r2911, %r2914, %p624;
	selp.u32 	%r1547, 1, 0, %p624;
	add.s32 	%r403, %r396, %r1547;
	not.pred 	%p294, %p624;
	selp.u32 	%r1548, 1, 0, %p294;
	add.s32 	%r404, %r397, %r1548;
	@%p624 bra 	$L__BB21_224;
	shl.b32 	%r1549, %r404, 2;
	mov.u32 	%r1550, _ZZN3cub18CUB_300001_SM_10006detail10merge_sort30DeviceMergeSortBlockSortKernelINS2_10policy_hubIN6thrust24THRUST_300001_SM_1000_NS10device_ptrIiEEE9Policy600ES8_PNS0_8NullTypeES8_SC_j12TupleLessColiSB_EEvbT0_T1_T2_T3_T4_PT6_PT7_T5_NS1_7vsmem_tEE19static_temp_storage;
	add.s32 	%r1551, %r1550, %r1549;
	ld.shared.u32 	%r2914, [%r1551];
	bra.uni 	$L__BB21_225;
$L__BB21_224:
	shl.b32 	%r1552, %r403, 2;
	mov.u32 	%r1553, _ZZN3cub18CUB_300001_SM_10006detail10merge_sort30DeviceMergeSortBlockSortKernelINS2_10policy_hubIN6thrust24THRUST_300001_SM_1000_NS10device_ptrIiEEE9Policy600ES8_PNS0_8NullTypeES8_SC_j12TupleLessColiSB_EEvbT0_T1_T2_T3_T4_PT6_PT7_T5_NS1_7vsmem_tEE19static_temp_storage;
	add.s32 	%r1554, %r1553, %r1552;
	ld.shared.u32 	%r2911, [%r1554];
$L__BB21_225:
	setp.ge.s32 	%p296, %r403, %r341;
	mov.pred 	%p625, 0;
	@%p296 bra 	$L__BB21_228;
	setp.ge.s32 	%p298, %r404, %r340;
	mov.pred 	%p625, -1;
	@%p298 bra 	$L__BB21_228;
	add.s32 	%r1555, %r2911, %r515;
	mul.wide.s32 	%rd723, %r1555, 4;
	add.s64 	%rd724, %rd7, %rd723;
	ld.global.u32 	%r1556, [%rd724];
	add.s32 	%r1557, %r2914, %r515;
	mul.wide.s32 	%rd725, %r1557, 4;
	add.s64 	%rd726, %rd7, %rd725;
	ld.global.u32 	%r1558, [%rd726];
	setp.lt.s32 	%p625, %r1556, %r1558;
$L__BB21_228:
	selp.b32 	%r2857, %r2911, %r2914, %p625;
	selp.u32 	%r1559, 1, 0, %p625;
	add.s32 	%r410, %r403, %r1559;
	not.pred 	%p299, %p625;
	selp.u32 	%r1560, 1, 0, %p299;
	add.s32 	%r411, %r404, %r1560;
	@%p625 bra 	$L__BB21_230;
	shl.b32 	%r1561, %r411, 2;
	mov.u32 	%r1562, _ZZN3cub18CUB_300001_SM_10006detail10merge_sort30DeviceMergeSortBlockSortKernelINS2_10policy_hubIN6thrust24THRUST_300001_SM_1000_NS10device_ptrIiEEE9Policy600ES8_PNS0_8NullTypeES8_SC_j12TupleLessColiSB_EEvbT0_T1_T2_T3_T4_PT6_PT7_T5_NS1_7vsmem_tEE19static_temp_storage;
	add.s32 	%r1563, %r1562, %r1561;
	ld.shared.u32 	%r2914, [%r1563];
	bra.uni 	$L__BB21_231;
$L__BB21_230:
	shl.b32 	%r1564, %r410, 2;
	mov.u32 	%r1565, _ZZN3cub18CUB_300001_SM_10006detail10merge_sort30DeviceMergeSortBlockSortKernelINS2_10policy_hubIN6thrust24THRUST_300001_SM_1000_NS10device_ptrIiEEE9Policy600ES8_PNS0_8NullTypeES8_SC_j12TupleLessColiSB_EEvbT0_T1_T2_T3_T4_PT6_PT7_T5_NS1_7vsmem_tEE19static_temp_storage;
	add.s32 	%r1566, %r1565, %r1564;
	ld.shared.u32 	%r2911, [%r1566];
$L__BB21_231:
	setp.ge.s32 	%p301, %r410, %r341;
	mov.pred 	%p626, 0;
	@%p301 bra 	$L__BB21_234;
	setp.ge.s32 	%p303, %r411, %r340;
	mov.pred 	%p626, -1;
	@%p303 bra 	$L__BB21_234;
	add.s32 	%r1567, %r2911, %r515;
	mul.wide.s32 	%rd727, %r1567, 4;
	add.s64 	%rd728, %rd7, %rd727;
	ld.global.u32 	%r1568, [%rd728];
	add.s32 	%r1569, %r2914, %r515;
	mul.wide.s32 	%rd729, %r1569, 4;
	add.s64 	%rd730, %rd7, %rd729;
	ld.global.u32 	%r1570, [%rd730];
	setp.lt.s32 	%p626, %r1568, %r1570;
$L__BB21_234:
	selp.b32 	%r2859, %r2911, %r2914, %p626;
	selp.u32 	%r1571, 1, 0, %p626;
	add.s32 	%r417, %r410, %r1571;
	not.pred 	%p304, %p626;
	selp.u32 	%r1572, 1, 0, %p304;
	add.s32 	%r418, %r411, %r1572;
	@%p626 bra 	$L__BB21_236;
	shl.b32 	%r1573, %r418, 2;
	mov.u32 	%r1574, _ZZN3cub18CUB_300001_SM_10006detail10merge_sort30DeviceMergeSortBlockSortKernelINS2_10policy_hubIN6thrust24THRUST_300001_SM_1000_NS10device_ptrIiEEE9Policy600ES8_PNS0_8NullTypeES8_SC_j12TupleLessColiSB_EEvbT0_T1_T2_T3_T4_PT6_PT7_T5_NS1_7vsmem_tEE19static_temp_storage;
	add.s32 	%r1575, %r1574, %r1573;
	ld.shared.u32 	%r2914, [%r1575];
	bra.uni 	$L__BB21_237;
$L__BB21_236:
	shl.b32 	%r1576, %r417, 2;
	mov.u32 	%r1577, _ZZN3cub18CUB_300001_SM_10006detail10merge_sort30DeviceMergeSortBlockSortKernelINS2_10policy_hubIN6thrust24THRUST_300001_SM_1000_NS10device_ptrIiEEE9Policy600ES8_PNS0_8NullTypeES8_SC_j12TupleLessColiSB_EEvbT0_T1_T2_T3_T4_PT6_PT7_T5_NS1_7vsmem_tEE19static_temp_storage;
	add.s32 	%r1578, %r1577, %r1576;
	ld.shared.u32 	%r2911, [%r1578];
$L__BB21_237:
	setp.ge.s32 	%p306, %r417, %r341;
	mov.pred 	%p627, 0;
	@%p306 bra 	$L__BB21_240;
	setp.ge.s32 	%p308, %r418, %r340;
	mov.pred 	%p627, -1;
	@%p308 bra 	$L__BB21_240;
	add.s32 	%r1579, %r2911, %r515;
	mul.wide.s32 	%rd731, %r1579, 4;
	add.s64 	%rd732, %rd7, %rd731;
	ld.global.u32 	%r1580, [%rd732];
	add.s32 	%r1581, %r2914, %r515;
	mul.wide.s32 	%rd733, %r1581, 4;
	add.s64 	%rd734, %rd7, %rd733;
	ld.global.u32 	%r1582, [%rd734];
	setp.lt.s32 	%p627, %r1580, %r1582;
$L__BB21_240:
	selp.b32 	%r2861, %r2911, %r2914, %p627;
	selp.u32 	%r1583, 1, 0, %p627;
	add.s32 	%r424, %r417, %r1583;
	not.pred 	%p309, %p627;
	selp.u32 	%r1584, 1, 0, %p309;
	add.s32 	%r425, %r418, %r1584;
	@%p627 bra 	$L__BB21_242;
	shl.b32 	%r1585, %r425, 2;
	mov.u32 	%r1586, _ZZN3cub18CUB_300001_SM_10006detail10merge_sort30DeviceMergeSortBlockSortKernelINS2_10policy_hubIN6thrust24THRUST_300001_SM_1000_NS10device_ptrIiEEE9Policy600ES8_PNS0_8NullTypeES8_SC_j12TupleLessColiSB_EEvbT0_T1_T2_T3_T4_PT6_PT7_T5_NS1_7vsmem_tEE19static_temp_storage;
	add.s32 	%r1587, %r1586, %r1585;
	ld.shared.u32 	%r2914, [%r1587];
	bra.uni 	$L__BB21_243;
$L__BB21_242:
	shl.b32 	%r1588, %r424, 2;
	mov.u32 	%r1589, _ZZN3cub18CUB_300001_SM_10006detail10merge_sort30DeviceMergeSortBlockSortKernelINS2_10policy_hubIN6thrust24THRUST_300001_SM_1000_NS10device_ptrIiEEE9Policy600ES8_PNS0_8NullTypeES8_SC_j12TupleLessColiSB_EEvbT0_T1_T2_T3_T4_PT6_PT7_T5_NS1_7vsmem_tEE19static_temp_storage;
	add.s32 	%r1590, %r1589, %r1588;
	ld.shared.u32 	%r2911, [%r1590];
$L__BB21_243:
	setp.ge.s32 	%p311, %r424, %r341;
	mov.pred 	%p628, 0;
	@%p311 bra 	$L__BB21_246;
	setp.ge.s32 	%p313, %r425, %r340;
	mov.pred 	%p628, -1;
	@%p313 bra 	$L__BB21_246;
	add.s32 	%r1591, %r2911, %r515;
	mul.wide.s32 	%rd735, %r1591, 4;
	add.s64 	%rd736, %rd7, %rd735;
	ld.global.u32 	%r1592, [%rd736];
	add.s32 	%r1593, %r2914, %r515;
	mul.wide.s32 	%rd737, %r1593, 4;
	add.s64 	%rd738, %rd7, %rd737;
	ld.global.u32 	%r1594, [%rd738];
	setp.lt.s32 	%p628, %r1592, %r1594;
$L__BB21_246:
	selp.b32 	%r2863, %r2911, %r2914, %p628;
	selp.u32 	%r1595, 1, 0, %p628;
	add.s32 	%r431, %r424, %r1595;
	not.pred 	%p314, %p628;
	selp.u32 	%r1596, 1, 0, %p314;
	add.s32 	%r432, %r425, %r1596;
	@%p628 bra 	$L__BB21_248;
	shl.b32 	%r1597, %r432, 2;
	mov.u32 	%r1598, _ZZN3cub18CUB_300001_SM_10006detail10merge_sort30DeviceMergeSortBlockSortKernelINS2_10policy_hubIN6thrust24THRUST_300001_SM_1000_NS10device_ptrIiEEE9Policy600ES8_PNS0_8NullTypeES8_SC_j12TupleLessColiSB_EEvbT0_T1_T2_T3_T4_PT6_PT7_T5_NS1_7vsmem_tEE19static_temp_storage;
	add.s32 	%r1599, %r1598, %r1597;
	ld.shared.u32 	%r2914, [%r1599];
	bra.uni 	$L__BB21_249;
$L__BB21_248:
	shl.b32 	%r1600, %r431, 2;
	mov.u32 	%r1601, _ZZN3cub18CUB_300001_SM_10006detail10merge_sort30DeviceMergeSortBlockSortKernelINS2_10policy_hubIN6thrust24THRUST_300001_SM_1000_NS10device_ptrIiEEE9Policy600ES8_PNS0_8NullTypeES8_SC_j12TupleLessColiSB_EEvbT0_T1_T2_T3_T4_PT6_PT7_T5_NS1_7vsmem_tEE19static_temp_storage;
	add.s32 	%r1602, %r1601, %r1600;
	ld.shared.u32 	%r2911, [%r1602];
$L__BB21_249:
	setp.ge.s32 	%p316, %r431, %r341;
	mov.pred 	%p629, 0;
	@%p316 bra 	$L__BB21_252;
	setp.ge.s32 	%p318, %r432, %r340;
	mov.pred 	%p629, -1;
	@%p318 bra 	$L__BB21_252;
	add.s32 	%r1603, %r2911, %r515;
	mul.wide.s32 	%rd739, %r1603, 4;
	add.s64 	%rd740, %rd7, %rd739;
	ld.global.u32 	%r1604, [%rd740];
	add.s32 	%r1605, %r2914, %r515;
	mul.wide.s32 	%rd741, %r1605, 4;
	add.s64 	%rd742, %rd7, %rd741;
	ld.global.u32 	%r1606, [%rd742];
	setp.lt.s32 	%p629, %r1604, %r1606;
$L__BB21_252:
	selp.b32 	%r2865, %r2911, %r2914, %p629;
	selp.u32 	%r1607, 1, 0, %p629;
	add.s32 	%r438, %r431, %r1607;
	not.pred 	%p319, %p629;
	selp.u32 	%r1608, 1, 0, %p319;
	add.s32 	%r439, %r432, %r1608;
	@%p629 bra 	$L__BB21_254;
	shl.b32 	%r1609, %r439, 2;
	mov.u32 	%r1610, _ZZN3cub18CUB_300001_SM_10006detail10merge_sort30DeviceMergeSortBlockSortKernelINS2_10policy_hubIN6thrust24THRUST_300001_SM_1000_NS10device_ptrIiEEE9Policy600ES8_PNS0_8NullTypeES8_SC_j12TupleLessColiSB_EEvbT0_T1_T2_T3_T4_PT6_PT7_T5_NS1_7vsmem_tEE19static_temp_storage;
	add.s32 	%r1611, %r1610, %r1609;
	ld.shared.u32 	%r2914, [%r1611];
	bra.uni 	$L__BB21_255;
$L__BB21_254:
	shl.b32 	%r1612, %r438, 2;
	mov.u32 	%r1613, _ZZN3cub18CUB_300001_SM_10006detail10merge_sort30DeviceMergeSortBlockSortKernelINS2_10policy_hubIN6thrust24THRUST_300001_SM_1000_NS10device_ptrIiEEE9Policy600ES8_PNS0_8NullTypeES8_SC_j12TupleLessColiSB_EEvbT0_T1_T2_T3_T4_PT6_PT7_T5_NS1_7vsmem_tEE19static_temp_storage;
	add.s32 	%r1614, %r1613, %r1612;
	ld.shared.u32 	%r2911, [%r1614];
$L__BB21_255:
	setp.ge.s32 	%p321, %r438, %r341;
	mov.pred 	%p630, 0;
	@%p321 bra 	$L__BB21_258;
	setp.ge.s32 	%p323, %r439, %r340;
	mov.pred 	%p630, -1;
	@%p323 bra 	$L__BB21_258;
	add.s32 	%r1615, %r2911, %r515;
	mul.wide.s32 	%rd743, %r1615, 4;
	add.s64 	%rd744, %rd7, %rd743;
	ld.global.u32 	%r1616, [%rd744];
	add.s32 	%r1617, %r2914, %r515;
	mul.wide.s32 	%rd745, %r1617, 4;
	add.s64 	%rd746, %rd7, %rd745;
	ld.global.u32 	%r1618, [%rd746];
	setp.lt.s32 	%p630, %r1616, %r1618;
$L__BB21_258:
	selp.b32 	%r2867, %r2911, %r2914, %p630;
	selp.u32 	%r1619, 1, 0, %p630;
	add.s32 	%r445, %r438, %r1619;
	not.pred 	%p324, %p630;
	selp.u32 	%r1620, 1, 0, %p324;
	add.s32 	%r446, %r439, %r1620;
	@%p630 bra 	$L__BB21_260;
	shl.b32 	%r1621, %r446, 2;
	mov.u32 	%r1622, _ZZN3cub18CUB_300001_SM_10006detail10merge_sort30DeviceMergeSortBlockSortKernelINS2_10policy_hubIN6thrust24THRUST_300001_SM_1000_NS10device_ptrIiEEE9Policy600ES8_PNS0_8NullTypeES8_SC_j12TupleLessColiSB_EEvbT0_T1_T2_T3_T4_PT6_PT7_T5_NS1_7vsmem_tEE19static_temp_storage;
	add.s32 	%r1623, %r1622, %r1621;
	ld.shared.u32 	%r2914, [%r1623];
	bra.uni 	$L__BB21_261;
$L__BB21_260:
	shl.b32 	%r1624, %r445, 2;
	mov.u32 	%r1625, _ZZN3cub18CUB_300001_SM_10006detail10merge_sort30DeviceMergeSortBlockSortKernelINS2_10policy_hubIN6thrust24THRUST_300001_SM_1000_NS10device_ptrIiEEE9Policy600ES8_PNS0_8NullTypeES8_SC_j12TupleLessColiSB_EEvbT0_T1_T2_T3_T4_PT6_PT7_T5_NS1_7vsmem_tEE19static_temp_storage;
	add.s32 	%r1626, %r1625, %r1624;
	ld.shared.u32 	%r2911, [%r1626];
$L__BB21_261:
	setp.ge.s32 	%p326, %r445, %r341;
	mov.pred 	%p631, 0;
	@%p326 bra 	$L__BB21_264;
	setp.ge.s32 	%p328, %r446, %r340;
	mov.pred 	%p631, -1;
	@%p328 bra 	$L__BB21_264;
	add.s32 	%r1627, %r2911, %r515;
	mul.wide.s32 	%rd747, %r1627, 4;
	add.s64 	%rd748, %rd7, %rd747;
	ld.global.u32 	%r1628, [%rd748];
	add.s32 	%r1629, %r2914, %r515;
	mul.wide.s32 	%rd749, %r1629, 4;
	add.s64 	%rd750, %rd7, %rd749;
	ld.global.u32 	%r1630, [%rd750];
	setp.lt.s32 	%p631, %r1628, %r1630;
$L__BB21_264:
	selp.b32 	%r2869, %r2911, %r2914, %p631;
	selp.u32 	%r1631, 1, 0, %p631;
	add.s32 	%r452, %r445, %r1631;
	not.pred 	%p329, %p631;
	selp.u32 	%r1632, 1, 0, %p329;
	add.s32 	%r453, %r446, %r1632;
	@%p631 bra 	$L__BB21_266;
	shl.b32 	%r1633, %r453, 2;
	mov.u32 	%r1634, _ZZN3cub18CUB_300001_SM_10006detail10merge_sort30DeviceMergeSortBlockSortKernelINS2_10policy_hubIN6thrust24THRUST_300001_SM_1000_NS10device_ptrIiEEE9Policy600ES8_PNS0_8NullTypeES8_SC_j12TupleLessColiSB_EEvbT0_T1_T2_T3_T4_PT6_PT7_T5_NS1_7vsmem_tEE19static_temp_storage;
	add.s32 	%r1635, %r1634, %r1633;
	ld.shared.u32 	%r2914, [%r1635];
	bra.uni 	$L__BB21_267;
$L__BB21_266:
	shl.b32 	%r1636, %r452, 2;
	mov.u32 	%r1637, _ZZN3cub18CUB_300001_SM_10006detail10merge_sort30DeviceMergeSortBlockSortKernelINS2_10policy_hubIN6thrust24THRUST_300001_SM_1000_NS10device_ptrIiEEE9Policy600ES8_PNS0_8NullTypeES8_SC_j12TupleLessColiSB_EEvbT0_T1_T2_T3_T4_PT6_PT7_T5_NS1_7vsmem_tEE19static_temp_storage;
	add.s32 	%r1638, %r1637, %r1636;
	ld.shared.u32 	%r2911, [%r1638];
$L__BB21_267:
	setp.ge.s32 	%p331, %r452, %r341;
	mov.pred 	%p632, 0;
	@%p331 bra 	$L__BB21_270;
	setp.ge.s32 	%p333, %r453, %r340;
	mov.pred 	%p632, -1;
	@%p333 bra 	$L__BB21_270;
	add.s32 	%r1639, %r2911, %r515;
	mul.wide.s32 	%rd751, %r1639, 4;
	add.s64 	%rd752, %rd7, %rd751;
	ld.global.u32 	%r1640, [%rd752];
	add.s32 	%r1641, %r2914, %r515;
	mul.wide.s32 	%rd753, %r1641, 4;
	add.s64 	%rd754, %rd7, %rd753;
	ld.global.u32 	%r1642, [%rd754];
	setp.lt.s32 	%p632, %r1640, %r1642;
$L__BB21_270:
	selp.b32 	%r2871, %r2911, %r2914, %p632;
	selp.u32 	%r1643, 1, 0, %p632;
	add.s32 	%r459, %r452, %r1643;
	not.pred 	%p334, %p632;
	selp.u32 	%r1644, 1, 0, %p334;
	add.s32 	%r460, %r453, %r1644;
	@%p632 bra 	$L__BB21_272;
	shl.b32 	%r1645, %r460, 2;
	mov.u32 	%r1646, _ZZN3cub18CUB_300001_SM_10006detail10merge_sort30DeviceMergeSortBlockSortKernelINS2_10policy_hubIN6thrust24THRUST_300001_SM_1000_NS10device_ptrIiEEE9Policy600ES8_PNS0_8NullTypeES8_SC_j12TupleLessColiSB_EEvbT0_T1_T2_T3_T4_PT6_PT7_T5_NS1_7vsmem_tEE19static_temp_storage;
	add.s32 	%r1647, %r1646, %r1645;
	ld.shared.u32 	%r2914, [%r1647];
	bra.uni 	$L__BB21_273;
$L__BB21_272:
	shl.b32 	%r1648, %r459, 2;
	mov.u32 	%r1649, _ZZN3cub18CUB_300001_SM_10006detail10merge_sort30DeviceMergeSortBlockSortKernelINS2_10policy_hubIN6thrust24THRUST_300001_SM_1000_NS10device_ptrIiEEE9Policy600ES8_PNS0_8NullTypeES8_SC_j12TupleLessColiSB_EEvbT0_T1_T2_T3_T4_PT6_PT7_T5_NS1_7vsmem_tEE19static_temp_storage;
	add.s32 	%r1650, %r1649, %r1648;
	ld.shared.u32 	%r2911, [%r1650];
$L__BB21_273:
	setp.ge.s32 	%p335, %r459, %r341;
	mov.u32 	%r2943, %r2914;
	@%p335 bra 	$L__BB21_276;
	setp.ge.s32 	%p336, %r460, %r340;
	mov.u32 	%r2943, %r2911;
	@%p336 bra 	$L__BB21_276;
	add.s32 	%r1651, %r2911, %r515;
	mul.wide.s32 	%rd755, %r1651, 4;
	add.s64 	%rd756, %rd7, %rd755;
	ld.global.u32 	%r1652, [%rd756];
	add.s32 	%r1653, %r2914, %r515;
	mul.wide.s32 	%rd757, %r1653, 4;
	add.s64 	%rd758, %rd7, %rd757;
	ld.global.u32 	%r1654, [%rd758];
	setp.lt.s32 	%p337, %r1652, %r1654;
	selp.b32 	%r2943, %r2911, %r2914, %p337;
$L__BB21_276:
	shl.b32 	%r2907, %r337, 1;
	setp.lt.u32 	%p338, %r337, 129;
	@%p338 bra 	$L__BB21_175;
	ld.param.s8 	%rs2, [_ZN3cub18CUB_300001_SM_10006detail10merge_sort30DeviceMergeSortBlockSortKernelINS2_10policy_hubIN6thrust24THRUST_300001_SM_1000_NS10device_ptrIiEEE9Policy600ES8_PNS0_8NullTypeES8_SC_j12TupleLessColiSB_EEvbT0_T1_T2_T3_T4_PT6_PT7_T5_NS1_7vsmem_tE_param_0];
	add.s32 	%r468, %r178, 320;
	add.s32 	%r469, %r178, 384;
	add.s32 	%r470, %r178, 32;
	add.s32 	%r471, %r178, 416;
	add.s32 	%r472, %r178, 448;
	add.s32 	%r473, %r178, 480;
	add.s32 	%r474, %r178, 96;
	add.s32 	%r475, %r178, 64;
	add.s32 	%r476, %r178, 128;
	add.s32 	%r477, %r178, 160;
	bar.sync 	0;
	setp.eq.s16 	%p339, %rs2, 0;
	@%p339 bra 	$L__BB21_314;
	st.shared.u32 	[%r220], %r2906;
	st.shared.u32 	[%r220+4], %r2888;
	st.shared.u32 	[%r220+8], %r2845;
	st.shared.u32 	[%r220+12], %r2847;
	st.shared.u32 	[%r220+16], %r2849;
	st.shared.u32 	[%r220+20], %r2851;
	st.shared.u32 	[%r220+24], %r2853;
	st.shared.u32 	[%r220+28], %r2855;
	st.shared.u32 	[%r220+32], %r2857;
	st.shared.u32 	[%r220+36], %r2859;
	st.shared.u32 	[%r220+40], %r2861;
	st.shared.u32 	[%r220+44], %r2863;
	st.shared.u32 	[%r220+48], %r2865;
	st.shared.u32 	[%r220+52], %r2867;
	st.shared.u32 	[%r220+56], %r2869;
	st.shared.u32 	[%r220+60], %r2871;
	st.shared.u32 	[%r220+64], %r2943;
	bar.warp.sync 	-1;
	ld.shared.u32 	%r478, [%r219];
	ld.shared.u32 	%r479, [%r219+128];
	ld.shared.u32 	%r480, [%r219+256];
	ld.shared.u32 	%r481, [%r219+384];
	ld.shared.u32 	%r482, [%r219+512];
	ld.shared.u32 	%r483, [%r219+640];
	ld.shared.u32 	%r484, [%r219+768];
	ld.shared.u32 	%r485, [%r219+896];
	ld.shared.u32 	%r486, [%r219+1024];
	ld.shared.u32 	%r487, [%r219+1152];
	ld.shared.u32 	%r488, [%r219+1280];
	ld.shared.u32 	%r489, [%r219+1408];
	ld.shared.u32 	%r490, [%r219+1536];
	ld.shared.u32 	%r491, [%r219+1664];
	ld.shared.u32 	%r492, [%r219+1792];
	ld.shared.u32 	%r493, [%r219+1920];
	ld.shared.u32 	%r494, [%r219+2048];
	setp.eq.s32 	%p340, %r176, 0;
	@%p340 bra 	$L__BB21_279;
	bra.uni 	$L__BB21_280;
$L__BB21_279:
	st.volatile.shared.u32 	[_ZZN3cub18CUB_300001_SM_10006detail10merge_sort30DeviceMergeSortBlockSortKernelINS2_10policy_hubIN6thrust24THRUST_300001_SM_1000_NS10device_ptrIiEEE9Policy600ES8_PNS0_8NullTypeES8_SC_j12TupleLessColiSB_EEvbT0_T1_T2_T3_T4_PT6_PT7_T5_NS1_7vsmem_tEE19static_temp_storage+17408], %r175;
$L__BB21_280:
	bar.sync 	0;
	ld.volatile.shared.u32 	%r512, [_ZZN3cub18CUB_300001_SM_10006detail10merge_sort30DeviceMergeSortBlockSortKernelINS2_10policy_hubIN6thrust24THRUST_300001_SM_1000_NS10device_ptrIiEEE9Policy600ES8_PNS0_8NullTypeES8_SC_j12TupleLessColiSB_EEvbT0_T1_T2_T3_T4_PT6_PT7_T5_NS1_7vsmem_tEE19static_temp_storage+17408];
	mov.u32 	%r1655, %tid.x;
	and.b32  	%r1656, %r1655, 992;
	mul.lo.s32 	%r1657, %r1656, 17;
	cvt.u64.u32 	%rd759, %r1657;
	and.b32  	%r1658, %r1655, 31;
	add.s32 	%r1659, %r1658, %r1;
	cvt.u64.u32 	%rd760, %r1659;
	add.s64 	%rd761, %rd760, %rd759;
	setp.ge.s32 	%p341, %r178, %r512;
	shl.b64 	%rd762, %rd761, 2;
	add.s64 	%rd8, %rd3, %rd762;
	@%p341 bra 	$L__BB21_282;
	st.global.u32 	[%rd8], %r478;
$L__BB21_282:
	setp.ge.s32 	%p342, %r470, %r512;
	@%p342 bra 	$L__BB21_284;
	st.global.u32 	[%rd8+128], %r479;
$L__BB21_284:
	setp.ge.s32 	%p343, %r475, %r512;
	@%p343 bra 	$L__BB21_286;
	st.global.u32 	[%rd8+256], %r480;
$L__BB21_286:
	setp.ge.s32 	%p344, %r474, %r512;
	@%p344 bra 	$L__BB21_288;
	st.global.u32 	[%rd8+384], %r481;
$L__BB21_288:
	setp.ge.s32 	%p345, %r476, %r512;
	@%p345 bra 	$L__BB21_290;
	st.global.u32 	[%rd8+512], %r482;
$L__BB21_290:
	setp.ge.s32 	%p346, %r477, %r512;
	@%p346 bra 	$L__BB21_292;
	st.global.u32 	[%rd8+640], %r483;
$L__BB21_292:
	setp.ge.s32 	%p347, %r191, %r512;
	@%p347 bra 	$L__BB21_294;
	st.global.u32 	[%rd8+768], %r484;
$L__BB21_294:
	setp.ge.s32 	%p348, %r194, %r512;
	@%p348 bra 	$L__BB21_296;
	st.global.u32 	[%rd8+896], %r485;
$L__BB21_296:
	setp.ge.s32 	%p349, %r197, %r512;
	@%p349 bra 	$L__BB21_298;
	st.global.u32 	[%rd8+1024], %r486;
$L__BB21_298:
	setp.ge.s32 	%p350, %r200, %r512;
	@%p350 bra 	$L__BB21_300;
	st.global.u32 	[%rd8+1152], %r487;
$L__BB21_300:
	setp.ge.s32 	%p351, %r468, %r512;
	@%p351 bra 	$L__BB21_302;
	st.global.u32 	[%rd8+1280], %r488;
$L__BB21_302:
	setp.ge.s32 	%p352, %r205, %r512;
	@%p352 bra 	$L__BB21_304;
	st.global.u32 	[%rd8+1408], %r489;
$L__BB21_304:
	setp.ge.s32 	%p353, %r469, %r512;
	@%p353 bra 	$L__BB21_306;
	st.global.u32 	[%rd8+1536], %r490;
$L__BB21_306:
	setp.ge.s32 	%p354, %r471, %r512;
	@%p354 bra 	$L__BB21_308;
	st.global.u32 	[%rd8+1664], %r491;
$L__BB21_308:
	setp.ge.s32 	%p355, %r472, %r512;
	@%p355 bra 	$L__BB21_310;
	st.global.u32 	[%rd8+1792], %r492;
$L__BB21_310:
	setp.ge.s32 	%p356, %r473, %r512;
	@%p356 bra 	$L__BB21_312;
	st.global.u32 	[%rd8+1920], %r493;
$L__BB21_312:
	setp.ge.s32 	%p357, %r216, %r512;
	@%p357 bra 	$L__BB21_350;
	st.global.u32 	[%rd8+2048], %r494;
	bra.uni 	$L__BB21_350;
$L__BB21_314:
	st.shared.u32 	[%r220], %r2906;
	st.shared.u32 	[%r220+4], %r2888;
	st.shared.u32 	[%r220+8], %r2845;
	st.shared.u32 	[%r220+12], %r2847;
	st.shared.u32 	[%r220+16], %r2849;
	st.shared.u32 	[%r220+20], %r2851;
	st.shared.u32 	[%r220+24], %r2853;
	st.shared.u32 	[%r220+28], %r2855;
	st.shared.u32 	[%r220+32], %r2857;
	st.shared.u32 	[%r220+36], %r2859;
	st.shared.u32 	[%r220+40], %r2861;
	st.shared.u32 	[%r220+44], %r2863;
	st.shared.u32 	[%r220+48], %r2865;
	st.shared.u32 	[%r220+52], %r2867;
	st.shared.u32 	[%r220+56], %r2869;
	st.shared.u32 	[%r220+60], %r2871;
	st.shared.u32 	[%r220+64], %r2943;
	bar.warp.sync 	-1;
	ld.shared.u32 	%r495, [%r219];
	ld.shared.u32 	%r496, [%r219+128];
	ld.shared.u32 	%r497, [%r219+256];
	ld.shared.u32 	%r498, [%r219+384];
	ld.shared.u32 	%r499, [%r219+512];
	ld.shared.u32 	%r500, [%r219+640];
	ld.shared.u32 	%r501, [%r219+768];
	ld.shared.u32 	%r502, [%r219+896];
	ld.shared.u32 	%r503, [%r219+1024];
	ld.shared.u32 	%r504, [%r219+1152];
	ld.shared.u32 	%r505, [%r219+1280];
	ld.shared.u32 	%r506, [%r219+1408];
	ld.shared.u32 	%r507, [%r219+1536];
	ld.shared.u32 	%r508, [%r219+1664];
	ld.shared.u32 	%r509, [%r219+1792];
	ld.shared.u32 	%r510, [%r219+1920];
	ld.shared.u32 	%r511, [%r219+2048];
	setp.eq.s32 	%p358, %r176, 0;
	@%p358 bra 	$L__BB21_315;
	bra.uni 	$L__BB21_316;
$L__BB21_315:
	st.volatile.shared.u32 	[_ZZN3cub18CUB_300001_SM_10006detail10merge_sort30DeviceMergeSortBlockSortKernelINS2_10policy_hubIN6thrust24THRUST_300001_SM_1000_NS10device_ptrIiEEE9Policy600ES8_PNS0_8NullTypeES8_SC_j12TupleLessColiSB_EEvbT0_T1_T2_T3_T4_PT6_PT7_T5_NS1_7vsmem_tEE19static_temp_storage+17408], %r175;
$L__BB21_316:
	bar.sync 	0;
	ld.volatile.shared.u32 	%r513, [_ZZN3cub18CUB_300001_SM_10006detail10merge_sort30DeviceMergeSortBlockSortKernelINS2_10policy_hubIN6thrust24THRUST_300001_SM_1000_NS10device_ptrIiEEE9Policy600ES8_PNS0_8NullTypeES8_SC_j12TupleLessColiSB_EEvbT0_T1_T2_T3_T4_PT6_PT7_T5_NS1_7vsmem_tEE19static_temp_storage+17408];
	setp.ge.s32 	%p359, %r178, %r513;
	@%p359 bra 	$L__BB21_318;
	cvt.u64.u32 	%rd763, %r178;
	add.s64 	%rd764, %rd763, %rd6;
	shl.b64 	%rd765, %rd764, 2;
	add.s64 	%rd766, %rd1, %rd765;
	st.global.u32 	[%rd766], %r495;
$L__BB21_318:
	setp.ge.s32 	%p360, %r470, %r513;
	@%p360 bra 	$L__BB21_320;
	cvt.u64.u32 	%rd767, %r178;
	add.s64 	%rd768, %rd767, %rd6;
	shl.b64 	%rd769, %rd768, 2;
	add.s64 	%rd770, %rd1, %rd769;
	st.global.u32 	[%rd770+128], %r496;
$L__BB21_320:
	setp.ge.s32 	%p361, %r475, %r513;
	@%p361 bra 	$L__BB21_322;
	cvt.u64.u32 	%rd771, %r178;
	add.s64 	%rd772, %rd771, %rd6;
	shl.b64 	%rd773, %rd772, 2;
	add.s64 	%rd774, %rd1, %rd773;
	st.global.u32 	[%rd774+256], %r497;
$L__BB21_322:
	setp.ge.s32 	%p362, %r474, %r513;
	@%p362 bra 	$L__BB21_324;
	cvt.u64.u32 	%rd775, %r178;
	add.s64 	%rd776, %rd775, %rd6;
	shl.b64 	%rd777, %rd776, 2;
	add.s64 	%rd778, %rd1, %rd777;
	st.global.u32 	[%rd778+384], %r498;
$L__BB21_324:
	setp.ge.s32 	%p363, %r476, %r513;
	@%p363 bra 	$L__BB21_326;
	cvt.u64.u32 	%rd779, %r178;
	add.s64 	%rd780, %rd779, %rd6;
	shl.b64 	%rd781, %rd780, 2;
	add.s64 	%rd782, %rd1, %rd781;
	st.global.u32 	[%rd782+512], %r499;
$L__BB21_326:
	setp.ge.s32 	%p364, %r477, %r513;
	@%p364 bra 	$L__BB21_328;
	cvt.u64.u32 	%rd783, %r178;
	add.s64 	%rd784, %rd783, %rd6;
	shl.b64 	%rd785, %rd784, 2;
	add.s64 	%rd786, %rd1, %rd785;
	st.global.u32 	[%rd786+640], %r500;
$L__BB21_328:
	setp.ge.s32 	%p365, %r191, %r513;
	@%p365 bra 	$L__BB21_330;
	cvt.u64.u32 	%rd787, %r178;
	add.s64 	%rd788, %rd787, %rd6;
	shl.b64 	%rd789, %rd788, 2;
	add.s64 	%rd790, %rd1, %rd789;
	st.global.u32 	[%rd790+768], %r501;
$L__BB21_330:
	setp.ge.s32 	%p366, %r194, %r513;
	@%p366 bra 	$L__BB21_332;
	cvt.u64.u32 	%rd791, %r178;
	add.s64 	%rd792, %rd791, %rd6;
	shl.b64 	%rd793, %rd792, 2;
	add.s64 	%rd794, %rd1, %rd793;
	st.global.u32 	[%rd794+896], %r502;
$L__BB21_332:
	setp.ge.s32 	%p367, %r197, %r513;
	@%p367 bra 	$L__BB21_334;
	cvt.u64.u32 	%rd795, %r178;
	add.s64 	%rd796, %rd795, %rd6;
	shl.b64 	%rd797, %rd796, 2;
	add.s64 	%rd798, %rd1, %rd797;
	st.global.u32 	[%rd798+1024], %r503;
$L__BB21_334:
	setp.ge.s32 	%p368, %r200, %r513;
	@%p368 bra 	$L__BB21_336;
	cvt.u64.u32 	%rd799, %r178;
	add.s64 	%rd800, %rd799, %rd6;
	shl.b64 	%rd801, %rd800, 2;
	add.s64 	%rd802, %rd1, %rd801;
	st.global.u32 	[%rd802+1152], %r504;
$L__BB21_336:
	setp.ge.s32 	%p369, %r468, %r513;
	@%p369 bra 	$L__BB21_338;
	cvt.u64.u32 	%rd803, %r178;
	add.s64 	%rd804, %rd803, %rd6;
	shl.b64 	%rd805, %rd804, 2;
	add.s64 	%rd806, %rd1, %rd805;
	st.global.u32 	[%rd806+1280], %r505;
$L__BB21_338:
	setp.ge.s32 	%p370, %r205, %r513;
	@%p370 bra 	$L__BB21_340;
	cvt.u64.u32 	%rd807, %r178;
	add.s64 	%rd808, %rd807, %rd6;
	shl.b64 	%rd809, %rd808, 2;
	add.s64 	%rd810, %rd1, %rd809;
	st.global.u32 	[%rd810+1408], %r506;
$L__BB21_340:
	setp.ge.s32 	%p371, %r469, %r513;
	@%p371 bra 	$L__BB21_342;
	cvt.u64.u32 	%rd811, %r178;
	add.s64 	%rd812, %rd811, %rd6;
	shl.b64 	%rd813, %rd812, 2;
	add.s64 	%rd814, %rd1, %rd813;
	st.global.u32 	[%rd814+1536], %r507;
$L__BB21_342:
	setp.ge.s32 	%p372, %r471, %r513;
	@%p372 bra 	$L__BB21_344;
	cvt.u64.u32 	%rd815, %r178;
	add.s64 	%rd816, %rd815, %rd6;
	shl.b64 	%rd817, %rd816, 2;
	add.s64 	%rd818, %rd1, %rd817;
	st.global.u32 	[%rd818+1664], %r508;
$L__BB21_344:
	setp.ge.s32 	%p373, %r472, %r513;
	@%p373 bra 	$L__BB21_346;
	cvt.u64.u32 	%rd819, %r178;
	add.s64 	%rd820, %rd819, %rd6;
	shl.b64 	%rd821, %rd820, 2;
	add.s64 	%rd822, %rd1, %rd821;
	st.global.u32 	[%rd822+1792], %r509;
$L__BB21_346:
	setp.ge.s32 	%p374, %r473, %r513;
	@%p374 bra 	$L__BB21_348;
	cvt.u64.u32 	%rd823, %r178;
	add.s64 	%rd824, %rd823, %rd6;
	shl.b64 	%rd825, %rd824, 2;
	add.s64 	%rd826, %rd1, %rd825;
	st.global.u32 	[%rd826+1920], %r510;
$L__BB21_348:
	setp.ge.s32 	%p375, %r216, %r513;
	@%p375 bra 	$L__BB21_350;
	cvt.u64.u32 	%rd827, %r178;
	add.s64 	%rd828, %rd827, %rd6;
	shl.b64 	%rd829, %rd828, 2;
	add.s64 	%rd830, %rd1, %rd829;
	st.global.u32 	[%rd830+2048], %r511;
$L__BB21_350:
	ret;

}
	// .globl	_ZN3cub18CUB_300001_SM_10006detail10merge_sort30DeviceMergeSortPartitionKernelIN6thrust24THRUST_300001_SM_1000_NS10device_ptrIiEEj12TupleLessColiEEvbT_PT2_T0_SC_PSC_T1_SC_i
.visible .entry _ZN3cub18CUB_300001_SM_10006detail10merge_sort30DeviceMergeSortPartitionKernelIN6thrust24THRUST_300001_SM_1000_NS10device_ptrIiEEj12TupleLessColiEEvbT_PT2_T0_SC_PSC_T1_SC_i(
	.param .u8 _ZN3cub18CUB_300001_SM_10006detail10merge_sort30DeviceMergeSortPartitionKernelIN6thrust24THRUST_300001_SM_1000_NS10device_ptrIiEEj12TupleLessColiEEvbT_PT2_T0_SC_PSC_T1_SC_i_param_0,
	.param .align 8 .b8 _ZN3cub18CUB_300001_SM_10006detail10merge_sort30DeviceMergeSortPartitionKernelIN6thrust24THRUST_300001_SM_1000_NS10device_ptrIiEEj12TupleLessColiEEvbT_PT2_T0_SC_PSC_T1_SC_i_param_1[8],
	.param .u64 .ptr .align 1 _ZN3cub18CUB_300001_SM_10006detail10merge_sort30DeviceMergeSortPartitionKernelIN6thrust24THRUST_300001_SM_1000_NS10device_ptrIiEEj12TupleLessColiEEvbT_PT2_T0_SC_PSC_T1_SC_i_param_2,
	.param .u32 _ZN3cub18CUB_300001_SM_10006detail10merge_sort30DeviceMergeSortPartitionKernelIN6thrust24THRUST_300001_SM_1000_NS10device_ptrIiEEj12TupleLessColiEEvbT_PT2_T0_SC_PSC_T1_SC_i_param_3,
	.param .u32 _ZN3cub18CUB_300001_SM_10006detail10merge_sort30DeviceMergeSortPartitionKernelIN6thrust24THRUST_300001_SM_1000_NS10device_ptrIiEEj12TupleLessColiEEvbT_PT2_T0_SC_PSC_T1_SC_i_param_4,
	.param .u64 .ptr .align 1 _ZN3cub18CUB_300001_SM_10006detail10merge_sort30DeviceMergeSortPartitionKernelIN6thrust24THRUST_300001_SM_1000_NS10device_ptrIiEEj12TupleLessColiEEvbT_PT2_T0_SC_PSC_T1_SC_i_param_5,
	.param .align 8 .b8 _ZN3cub18CUB_300001_SM_10006detail10merge_sort30DeviceMergeSortPartitionKernelIN6thrust24THRUST_300001_SM_1000_NS10device_ptrIiEEj12TupleLessColiEEvbT_PT2_T0_SC_PSC_T1_SC_i_param_6[16],
	.param .u32 _ZN3cub18CUB_300001_SM_10006detail10merge_sort30DeviceMergeSortPartitionKernelIN6thrust24THRUST_300001_SM_1000_NS10device_ptrIiEEj12TupleLessColiEEvbT_PT2_T0_SC_PSC_T1_SC_i_param_7,
	.param .u32 _ZN3cub18CUB_300001_SM_10006detail10merge_sort30DeviceMergeSortPartitionKernelIN6thrust24THRUST_300001_SM_1000_NS10device_ptrIiEEj12TupleLessColiEEvbT_PT2_T0_SC_PSC_T1_SC_i_param_8
)
{
	.reg .pred 	%p<10>;
	.reg .b16 	%rs<2>;
	.reg .b32 	%r<81>;
	.reg .b64 	%rd<45>;

	ld.param.u64 	%rd15, [_ZN3cub18CUB_300001_SM_10006detail10merge_sort30DeviceMergeSortPartitionKernelIN6thrust24THRUST_300001_SM_1000_NS10device_ptrIiEEj12TupleLessColiEEvbT_PT2_T0_SC_PSC_T1_SC_i_param_6+8];
	ld.param.u32 	%r24, [_ZN3cub18CUB_300001_SM_10006detail10merge_sort30DeviceMergeSortPartitionKernelIN6thrust24THRUST_300001_SM_1000_NS10device_ptrIiEEj12TupleLessColiEEvbT_PT2_T0_SC_PSC_T1_SC_i_param_6];
	ld.param.u64 	%rd13, [_ZN3cub18CUB_300001_SM_10006detail10merge_sort30DeviceMergeSortPartitionKernelIN6thrust24THRUST_300001_SM_1000_NS10device_ptrIiEEj12TupleLessColiEEvbT_PT2_T0_SC_PSC_T1_SC_i_param_1];
	ld.param.s8 	%rs1, [_ZN3cub18CUB_300001_SM_10006detail10merge_sort30DeviceMergeSortPartitionKernelIN6thrust24THRUST_300001_SM_1000_NS10device_ptrIiEEj12TupleLessColiEEvbT_PT2_T0_SC_PSC_T1_SC_i_param_0];
	ld.param.u64 	%rd14, [_ZN3cub18CUB_300001_SM_10006detail10merge_sort30DeviceMergeSortPartitionKernelIN6thrust24THRUST_300001_SM_1000_NS10device_ptrIiEEj12TupleLessColiEEvbT_PT2_T0_SC_PSC_T1_SC_i_param_2];
	ld.param.u32 	%r22, [_ZN3cub18CUB_300001_SM_10006detail10merge_sort30DeviceMergeSortPartitionKernelIN6thrust24THRUST_300001_SM_1000_NS10device_ptrIiEEj12TupleLessColiEEvbT_PT2_T0_SC_PSC_T1_SC_i_param_3];
	ld.param.u32 	%r23, [_ZN3cub18CUB_300001_SM_10006detail10merge_sort30DeviceMergeSortPartitionKernelIN6thrust24THRUST_300001_SM_1000_NS10device_ptrIiEEj12TupleLessColiEEvbT_PT2_T0_SC_PSC_T1_SC_i_param_4];
	ld.param.u64 	%rd16, [_ZN3cub18CUB_300001_SM_10006detail10merge_sort30DeviceMergeSortPartitionKernelIN6thrust24THRUST_300001_SM_1000_NS10device_ptrIiEEj12TupleLessColiEEvbT_PT2_T0_SC_PSC_T1_SC_i_param_5];
	ld.param.u32 	%r25, [_ZN3cub18CUB_300001_SM_10006detail10merge_sort30DeviceMergeSortPartitionKernelIN6thrust24THRUST_300001_SM_1000_NS10device_ptrIiEEj12TupleLessColiEEvbT_PT2_T0_SC_PSC_T1_SC_i_param_7];
	ld.param.u32 	%r26, [_ZN3cub18CUB_300001_SM_10006detail10merge_sort30DeviceMergeSortPartitionKernelIN6thrust24THRUST_300001_SM_1000_NS10device_ptrIiEEj12TupleLessColiEEvbT_PT2_T0_SC_PSC_T1_SC_i_param_8];
	cvta.to.global.u64 	%rd1, %rd16;
	mov.u32 	%r27, %ntid.x;
	mov.u32 	%r28, %ctaid.x;
	mov.u32 	%r29, %tid.x;
	mad.lo.s32 	%r1, %r27, %r28, %r29;
	setp.ge.u32 	%p1, %r1, %r23;
	@%p1 bra 	$L__BB22_11;
	shr.u32 	%r30, %r25, 1;
	add.s32 	%r2, %r25, -1;
	neg.s32 	%r31, %r25;
	and.b32  	%r32, %r1, %r31;
	mul.lo.s32 	%r33, %r26, %r32;
	mul.lo.s32 	%r34, %r26, %r30;
	min.u32 	%r3, %r33, %r22;
	not.b32 	%r35, %r33;
	min.u32 	%r36, %r34, %r35;
	add.s32 	%r37, %r36, %r33;
	min.u32 	%r4, %r37, %r22;
	not.b32 	%r38, %r4;
	min.u32 	%r39, %r34, %r38;
	add.s32 	%r40, %r39, %r4;
	min.u32 	%r5, %r40, %r22;
	// begin inline asm
	griddepcontrol.wait;
	// end inline asm
	add.s32 	%r41, %r1, 1;
	setp.ne.s32 	%p2, %r41, %r23;
	@%p2 bra 	$L__BB22_3;
	mul.wide.u32 	%rd43, %r1, 4;
	add.s64 	%rd44, %rd1, %rd43;
	st.global.u32 	[%rd44], %r4;
	bra.uni 	$L__BB22_11;
$L__BB22_3:
	sub.s32 	%r42, %r5, %r3;
	and.b32  	%r43, %r2, %r1;
	mul.lo.s32 	%r44, %r43, %r26;
	min.u32 	%r6, %r44, %r42;
	setp.eq.s16 	%p3, %rs1, 0;
	@%p3 bra 	$L__BB22_7;
	sub.s32 	%r45, %r4, %r3;
	sub.s32 	%r46, %r5, %r4;
	max.u32 	%r47, %r6, %r46;
	sub.s32 	%r80, %r47, %r46;
	min.u32 	%r76, %r45, %r6;
	setp.ge.u32 	%p4, %r80, %r76;
	@%p4 bra 	$L__BB22_10;
	cvta.to.global.u64 	%rd4, %rd15;
	cvta.to.global.u64 	%rd5, %rd13;
	cvt.u64.u32 	%rd6, %r4;
	cvt.u64.u32 	%rd7, %r3;
$L__BB22_6:
	sub.s32 	%r48, %r76, %r80;
	shr.u32 	%r49, %r48, 1;
	add.s32 	%r50, %r49, %r80;
	cvt.u64.u32 	%rd17, %r50;
	add.s64 	%rd18, %rd17, %rd7;
	shl.b64 	%rd19, %rd18, 2;
	add.s64 	%rd20, %rd5, %rd19;
	ld.global.u32 	%r51, [%rd20];
	not.b32 	%r52, %r50;
	add.s32 	%r53, %r6, %r52;
	cvt.u64.u32 	%rd21, %r53;
	add.s64 	%rd22, %rd21, %rd6;
	shl.b64 	%rd23, %rd22, 2;
	add.s64 	%rd24, %rd5, %rd23;
	ld.global.u32 	%r54, [%rd24];
	add.s32 	%r55, %r54, %r24;
	mul.wide.s32 	%rd25, %r55, 4;
	add.s64 	%rd26, %rd4, %rd25;
	ld.global.u32 	%r56, [%rd26];
	add.s32 	%r57, %r51, %r24;
	mul.wide.s32 	%rd27, %r57, 4;
	add.s64 	%rd28, %rd4, %rd27;
	ld.global.u32 	%r58, [%rd28];
	setp.lt.s32 	%p5, %r56, %r58;
	add.s32 	%r59, %r50, 1;
	selp.b32 	%r80, %r80, %r59, %p5;
	selp.b32 	%r76, %r50, %r76, %p5;
	setp.lt.u32 	%p6, %r80, %r76;
	@%p6 bra 	$L__BB22_6;
	bra.uni 	$L__BB22_10;
$L__BB22_7:
	sub.s32 	%r60, %r4, %r3;
	sub.s32 	%r61, %r5, %r4;
	max.u32 	%r62, %r6, %r61;
	sub.s32 	%r80, %r62, %r61;
	min.u32 	%r78, %r60, %r6;
	setp.ge.u32 	%p7, %r80, %r78;
	@%p7 bra 	$L__BB22_10;
	cvta.to.global.u64 	%rd9, %rd15;
	cvta.to.global.u64 	%rd10, %rd14;
	cvt.u64.u32 	%rd11, %r4;
	cvt.u64.u32 	%rd12, %r3;
$L__BB22_9:
	sub.s32 	%r63, %r78, %r80;
	shr.u32 	%r64, %r63, 1;
	add.s32 	%r65, %r64, %r80;
	cvt.u64.u32 	%rd29, %r65;
	add.s64 	%rd30, %rd29, %rd12;
	shl.b64 	%rd31, %rd30, 2;
	add.s64 	%rd32, %rd10, %rd31;
	ld.global.u32 	%r66, [%rd32];
	not.b32 	%r67, %r65;
	add.s32 	%r68, %r6, %r67;
	cvt.u64.u32 	%rd33, %r68;
	add.s64 	%rd34, %rd33, %rd11;
	shl.b64 	%rd35, %rd34, 2;
	add.s64 	%rd36, %rd10, %rd35;
	ld.global.u32 	%r69, [%rd36];
	add.s32 	%r70, %r69, %r24;
	mul.wide.s32 	%rd37, %r70, 4;
	add.s64 	%rd38, %rd9, %rd37;
	ld.global.u32 	%r71, [%rd38];
	add.s32 	%r72, %r66, %r24;
	mul.wide.s32 	%rd39, %r72, 4;
	add.s64 	%rd40, %rd9, %rd39;
	ld.global.u32 	%r73, [%rd40];
	setp.lt.s32 	%p8, %r71, %r73;
	add.s32 	%r74, %r65, 1;
	selp.b32 	%r80, %r80, %r74, %p8;
	selp.b32 	%r78, %r65, %r78, %p8;
	setp.lt.u32 	%p9, %r80, %r78;
	@%p9 bra 	$L__BB22_9;
$L__BB22_10:
	add.s32 	%r75, %r80, %r3;
	mul.wide.u32 	%rd41, %r1, 4;
	add.s64 	%rd42, %rd1, %rd41;
	st.global.u32 	[%rd42], %r75;
$L__BB22_11:
	ret;

}
	// .globl	_ZN3cub18CUB_300001_SM_10006detail10merge_sort26DeviceMergeSortMergeKernelINS2_10policy_hubIN6thrust24THRUST_300001_SM_1000_NS10device_ptrIiEEE9Policy600ES8_PNS0_8NullTypeES8_SC_j12TupleLessColiSB_EEvbT2_T3_T4_PT6_PT7_T5_PSG_SG_NS1_7vsmem_tE
.visible .entry _ZN3cub18CUB_300001_SM_10006detail10merge_sort26DeviceMergeSortMergeKernelINS2_10policy_hubIN6thrust24THRUST_300001_SM_1000_NS10device_ptrIiEEE9Policy600ES8_PNS0_8NullTypeES8_SC_j12TupleLessColiSB_EEvbT2_T3_T4_PT6_PT7_T5_PSG_SG_NS1_7vsmem_tE(
	.param .u8 _ZN3cub18CUB_300001_SM_10006detail10merge_sort26DeviceMergeSortMergeKernelINS2_10policy_hubIN6thrust24THRUST_300001_SM_1000_NS10device_ptrIiEEE9Policy600ES8_PNS0_8NullTypeES8_SC_j12TupleLessColiSB_EEvbT2_T3_T4_PT6_PT7_T5_PSG_SG_NS1_7vsmem_tE_param_0,
	.param .align 8 .b8 _ZN3cub18CUB_300001_SM_10006detail10merge_sort26DeviceMergeSortMergeKernelINS2_10policy_hubIN6thrust24THRUST_300001_SM_1000_NS10device_ptrIiEEE9Policy600ES8_PNS0_8NullTypeES8_SC_j12TupleLessColiSB_EEvbT2_T3_T4_PT6_PT7_T5_PSG_SG_NS1_7vsmem_tE_param_1[8],
	.param .u64 .ptr .align 1 _ZN3cub18CUB_300001_SM_10006detail10merge_sort26DeviceMergeSortMergeKernelINS2_10policy_hubIN6thrust24THRUST_300001_SM_1000_NS10device_ptrIiEEE9Policy600ES8_PNS0_8NullTypeES8_SC_j12TupleLessColiSB_EEvbT2_T3_T4_PT6_PT7_T5_PSG_SG_NS1_7vsmem_tE_param_2,
	.param .u32 _ZN3cub18CUB_300001_SM_10006detail10merge_sort26DeviceMergeSortMergeKernelINS2_10policy_hubIN6thrust24THRUST_300001_SM_1000_NS10device_ptrIiEEE9Policy600ES8_PNS0_8NullTypeES8_SC_j12TupleLessColiSB_EEvbT2_T3_T4_PT6_PT7_T5_PSG_SG_NS1_7vsmem_tE_param_3,
	.param .u64 .ptr .align 1 _ZN3cub18CUB_300001_SM_10006detail10merge_sort26DeviceMergeSortMergeKernelINS2_10policy_hubIN6thrust24THRUST_300001_SM_1000_NS10device_ptrIiEEE9Policy600ES8_PNS0_8NullTypeES8_SC_j12TupleLessColiSB_EEvbT2_T3_T4_PT6_PT7_T5_PSG_SG_NS1_7vsmem_tE_param_4,
	.param .u64 .ptr .align 1 _ZN3cub18CUB_300001_SM_10006detail10merge_sort26DeviceMergeSortMergeKernelINS2_10policy_hubIN6thrust24THRUST_300001_SM_1000_NS10device_ptrIiEEE9Policy600ES8_PNS0_8NullTypeES8_SC_j12TupleLessColiSB_EEvbT2_T3_T4_PT6_PT7_T5_PSG_SG_NS1_7vsmem_tE_param_5,
	.param .align 8 .b8 _ZN3cub18CUB_300001_SM_10006detail10merge_sort26DeviceMergeSortMergeKernelINS2_10policy_hubIN6thrust24THRUST_300001_SM_1000_NS10device_ptrIiEEE9Policy600ES8_PNS0_8NullTypeES8_SC_j12TupleLessColiSB_EEvbT2_T3_T4_PT6_PT7_T5_PSG_SG_NS1_7vsmem_tE_param_6[16],
	.param .u64 .ptr .align 1 _ZN3cub18CUB_300001_SM_10006detail10merge_sort26DeviceMergeSortMergeKernelINS2_10policy_hubIN6thrust24THRUST_300001_SM_1000_NS10device_ptrIiEEE9Policy600ES8_PNS0_8NullTypeES8_SC_j12TupleLessColiSB_EEvbT2_T3_T4_PT6_PT7_T5_PSG_SG_NS1_7vsmem_tE_param_7,
	.param .u32 _ZN3cub18CUB_300001_SM_10006detail10merge_sort26DeviceMergeSortMergeKernelINS2_10policy_hubIN6thrust24THRUST_300001_SM_1000_NS10device_ptrIiEEE9Policy600ES8_PNS0_8NullTypeES8_SC_j12TupleLessColiSB_EEvbT2_T3_T4_PT6_PT7_T5_PSG_SG_NS1_7vsmem_tE_param_8,
	.param .align 8 .b8 _ZN3cub18CUB_300001_SM_10006detail10merge_sort26DeviceMergeSortMergeKernelINS2_10policy_hubIN6thrust24THRUST_300001_SM_1000_NS10device_ptrIiEEE9Policy600ES8_PNS0_8NullTypeES8_SC_j12TupleLessColiSB_EEvbT2_T3_T4_PT6_PT7_T5_PSG_SG_NS1_7vsmem_tE_param_9[8]
)
.maxntid 256
{
	.reg .pred 	%p<416>;
	.reg .b16 	%rs<6>;
	.reg .b32 	%r<1410>;
	.reg .b64 	%rd<494>;
	// demoted variable
	.shared .align 16 .b8 _ZZN3cub18CUB_300001_SM_10006detail10merge_sort26DeviceMergeSortMergeKernelINS2_10policy_hubIN6thrust24THRUST_300001_SM_1000_NS10device_ptrIiEEE9Policy600ES8_PNS0_8NullTypeES8_SC_j12TupleLessColiSB_EEvbT2_T3_T4_PT6_PT7_T5_PSG_SG_NS1_7vsmem_tEE19static_temp_storage[17424];
	ld.param.u64 	%rd15, [_ZN3cub18CUB_300001_SM_10006detail10merge_sort26DeviceMergeSortMergeKernelINS2_10policy_hubIN6thrust24THRUST_300001_SM_1000_NS10device_ptrIiEEE9Policy600ES8_PNS0_8NullTypeES8_SC_j12TupleLessColiSB_EEvbT2_T3_T4_PT6_PT7_T5_PSG_SG_NS1_7vsmem_tE_param_6+8];
	ld.param.u32 	%r528, [_ZN3cub18CUB_300001_SM_10006detail10merge_sort26DeviceMergeSortMergeKernelINS2_10policy_hubIN6thrust24THRUST_300001_SM_1000_NS10device_ptrIiEEE9Policy600ES8_PNS0_8NullTypeES8_SC_j12TupleLessColiSB_EEvbT2_T3_T4_PT6_PT7_T5_PSG_SG_NS1_7vsmem_tE_param_6];
	ld.param.u64 	%rd16, [_ZN3cub18CUB_300001_SM_10006detail10merge_sort26DeviceMergeSortMergeKernelINS2_10policy_hubIN6thrust24THRUST_300001_SM_1000_NS10device_ptrIiEEE9Policy600ES8_PNS0_8NullTypeES8_SC_j12TupleLessColiSB_EEvbT2_T3_T4_PT6_PT7_T5_PSG_SG_NS1_7vsmem_tE_param_1];
	ld.param.u32 	%r527, [_ZN3cub18CUB_300001_SM_10006detail10merge_sort26DeviceMergeSortMergeKernelINS2_10policy_hubIN6thrust24THRUST_300001_SM_1000_NS10device_ptrIiEEE9Policy600ES8_PNS0_8NullTypeES8_SC_j12TupleLessColiSB_EEvbT2_T3_T4_PT6_PT7_T5_PSG_SG_NS1_7vsmem_tE_param_3];
	ld.param.u64 	%rd14, [_ZN3cub18CUB_300001_SM_10006detail10merge_sort26DeviceMergeSortMergeKernelINS2_10policy_hubIN6thrust24THRUST_300001_SM_1000_NS10device_ptrIiEEE9Policy600ES8_PNS0_8NullTypeES8_SC_j12TupleLessColiSB_EEvbT2_T3_T4_PT6_PT7_T5_PSG_SG_NS1_7vsmem_tE_param_4];
	ld.param.u64 	%rd17, [_ZN3cub18CUB_300001_SM_10006detail10merge_sort26DeviceMergeSortMergeKernelINS2_10policy_hubIN6thrust24THRUST_300001_SM_1000_NS10device_ptrIiEEE9Policy600ES8_PNS0_8NullTypeES8_SC_j12TupleLessColiSB_EEvbT2_T3_T4_PT6_PT7_T5_PSG_SG_NS1_7vsmem_tE_param_7];
	cvta.to.global.u64 	%rd1, %rd14;
	cvta.to.global.u64 	%rd2, %rd17;
	cvta.to.global.u64 	%rd3, %rd16;
	mov.u32 	%r1, %ctaid.x;
	mov.u32 	%r530, %nctaid.x;
	mov.u32 	%r2, %tid.x;
	add.s32 	%r531, %r530, -1;
	setp.ge.u32 	%p65, %r1, %r531;
	@%p65 bra 	$L__BB23_159;
	ld.param.u32 	%r1254, [_ZN3cub18CUB_300001_SM_10006detail10merge_sort26DeviceMergeSortMergeKernelINS2_10policy_hubIN6thrust24THRUST_300001_SM_1000_NS10device_ptrIiEEE9Policy600ES8_PNS0_8NullTypeES8_SC_j12TupleLessColiSB_EEvbT2_T3_T4_PT6_PT7_T5_PSG_SG_NS1_7vsmem_tE_param_8];
	ld.param.s8 	%rs4, [_ZN3cub18CUB_300001_SM_10006detail10merge_sort26DeviceMergeSortMergeKernelINS2_10policy_hubIN6thrust24THRUST_300001_SM_1000_NS10device_ptrIiEEE9Policy600ES8_PNS0_8NullTypeES8_SC_j12TupleLessColiSB_EEvbT2_T3_T4_PT6_PT7_T5_PSG_SG_NS1_7vsmem_tE_param_0];
	mul.wide.u32 	%rd252, %r1, 4;
	add.s64 	%rd253, %rd2, %rd252;
	ld.global.u32 	%r897, [%rd253];
	ld.global.u32 	%r898, [%rd253+4];
	shr.u32 	%r899, %r1254, 1;
	neg.s32 	%r900, %r1254;
	and.b32  	%r901, %r1, %r900;
	mul.lo.s32 	%r3, %r901, 4352;
	mul.lo.s32 	%r4, %r899, 4352;
	sub.s32 	%r902, %r1, %r901;
	mul.lo.s32 	%r903, %r902, 4352;
	sub.s32 	%r5, %r897, %r3;
	sub.s32 	%r904, %r898, %r3;
	sub.s32 	%r905, %r527, %r3;
	max.u32 	%r906, %r905, %r4;
	sub.s32 	%r907, %r906, %r4;
	sub.s32 	%r908, %r903, %r5;
	min.u32 	%r6, %r908, %r907;
	max.u32 	%r909, %r903, -4353;
	not.b32 	%r910, %r909;
	add.s32 	%r911, %r903, %r910;
	sub.s32 	%r912, %r911, %r904;
	or.b32  	%r913, %r1, %r900;
	setp.eq.s32 	%p260, %r913, -1;
	min.u32 	%r914, %r4, %r905;
	selp.b32 	%r915, %r914, %r904, %p260;
	selp.b32 	%r916, %r4, %r912, %p260;
	min.u32 	%r7, %r916, %r907;
	sub.s32 	%r8, %r915, %r5;
	// begin inline asm
	griddepcontrol.wait;
	// end inline asm
	setp.eq.s16 	%p261, %rs4, 0;
	@%p261 bra 	$L__BB23_53;
	cvt.u64.u32 	%rd254, %r3;
	cvt.u64.u32 	%rd255, %r5;
	add.s64 	%rd256, %rd255, %rd254;
	cvt.u64.u32 	%rd257, %r4;
	add.s64 	%rd258, %rd254, %rd257;
	cvt.u64.u32 	%rd259, %r6;
	add.s64 	%rd260, %rd258, %rd259;
	setp.ge.s32 	%p262, %r2, %r8;
	cvt.u64.u32 	%rd261, %r2;
	add.s64 	%rd262, %rd256, %rd261;
	shl.b64 	%rd263, %rd262, 2;
	add.s64 	%rd4, %rd3, %rd263;
	sub.s32 	%r917, %r2, %r8;
	cvt.s64.s32 	%rd264, %r917;
	add.s64 	%rd265, %rd260, %rd264;
	shl.b64 	%rd266, %rd265, 2;
	add.s64 	%rd5, %rd3, %rd266;
	@%p262 bra 	$L__BB23_4;
	ld.global.u32 	%r1288, [%rd4];
	bra.uni 	$L__BB23_5;
$L__BB23_4:
	ld.global.u32 	%r1288, [%rd5];
$L__BB23_5:
	add.s32 	%r918, %r2, 256;
	setp.lt.s32 	%p263, %r918, %r8;
	@%p263 bra 	$L__BB23_7;
	ld.global.u32 	%r1287, [%rd5+1024];
	bra.uni 	$L__BB23_8;
$L__BB23_7:
	ld.global.u32 	%r1287, [%rd4+1024];
$L__BB23_8:
	add.s32 	%r919, %r2, 512;
	setp.lt.s32 	%p264, %r919, %r8;
	@%p264 bra 	$L__BB23_10;
	ld.global.u32 	%r1286, [%rd5+2048];
	bra.uni 	$L__BB23_11;
$L__BB23_10:
	ld.global.u32 	%r1286, [%rd4+2048];
$L__BB23_11:
	add.s32 	%r920, %r2, 768;
	setp.lt.s32 	%p265, %r920, %r8;
	@%p265 bra 	$L__BB23_13;
	ld.global.u32 	%r1285, [%rd5+3072];
	bra.uni 	$L__BB23_14;
$L__BB23_13:
	ld.global.u32 	%r1285, [%rd4+3072];
$L__BB23_14:
	or.b32  	%r921, %r2, 1024;
	setp.lt.s32 	%p266, %r921, %r8;
	@%p266 bra 	$L__BB23_16;
	ld.global.u32 	%r1284, [%rd5+4096];
	bra.uni 	$L__BB23_17;
$L__BB23_16:
	ld.global.u32 	%r1284, [%rd4+4096];
$L__BB23_17:
	add.s32 	%r922, %r2, 1280;
	setp.lt.s32 	%p267, %r922, %r8;
	@%p267 bra 	$L__BB23_19;
	ld.global.u32 	%r1283, [%rd5+5120];
	bra.uni 	$L__BB23_20;
$L__BB23_19:
	ld.global.u32 	%r1283, [%rd4+5120];
$L__BB23_20:
	add.s32 	%r923, %r2, 1536;
	setp.lt.s32 	%p268, %r923, %r8;
	@%p268 bra 	$L__BB23_22;
	ld.global.u32 	%r1282, [%rd5+6144];
	bra.uni 	$L__BB23_23;
$L__BB23_22:
	ld.global.u32 	%r1282, [%rd4+6144];
$L__BB23_23:
	add.s32 	%r924, %r2, 1792;
	setp.lt.s32 	%p269, %r924, %r8;
	@%p269 bra 	$L__BB23_25;
	ld.global.u32 	%r1281, [%rd5+7168];
	bra.uni 	$L__BB23_26;
$L__BB23_25:
	ld.global.u32 	%r1281, [%rd4+7168];
$L__BB23_26:
	or.b32  	%r925, %r2, 2048;
	setp.lt.s32 	%p270, %r925, %r8;
	@%p270 bra 	$L__BB23_28;
	ld.global.u32 	%r1280, [%rd5+8192];
	bra.uni 	$L__BB23_29;
$L__BB23_28:
	ld.global.u32 	%r1280, [%rd4+8192];
$L__BB23_29:
	add.s32 	%r926, %r2, 2304;
	setp.lt.s32 	%p271, %r926, %r8;
	@%p271 bra 	$L__BB23_31;
	ld.global.u32 	%r1279, [%rd5+9216];
	bra.uni 	$L__BB23_32;
$L__BB23_31:
	ld.global.u32 	%r1279, [%rd4+9216];
$L__BB23_32:
	add.s32 	%r927, %r2, 2560;
	setp.lt.s32 	%p272, %r927, %r8;
	@%p272 bra 	$L__BB23_34;
	ld.global.u32 	%r1278, [%rd5+10240];
	bra.uni 	$L__BB23_35;
$L__BB23_34:
	ld.global.u32 	%r1278, [%rd4+10240];
$L__BB23_35:
	add.s32 	%r928, %r2, 2816;
	setp.lt.s32 	%p273, %r928, %r8;
	@%p273 bra 	$L__BB23_37;
	ld.global.u32 	%r1277, [%rd5+11264];
	bra.uni 	$L__BB23_38;
$L__BB23_37:
	ld.global.u32 	%r1277, [%rd4+11264];
$L__BB23_38:
	or.b32  	%r929, %r2, 3072;
	setp.lt.s32 	%p274, %r929, %r8;
	@%p274 bra 	$L__BB23_40;
	ld.global.u32 	%r1276, [%rd5+12288];
	bra.uni 	$L__BB23_41;
$L__BB23_40:
	ld.global.u32 	%r1276, [%rd4+12288];
$L__BB23_41:
	add.s32 	%r930, %r2, 3328;
	setp.lt.s32 	%p275, %r930, %r8;
	@%p275 bra 	$L__BB23_43;
	ld.global.u32 	%r1275, [%rd5+13312];
	bra.uni 	$L__BB23_44;
$L__BB23_43:
	ld.global.u32 	%r1275, [%rd4+13312];
$L__BB23_44:
	add.s32 	%r931, %r2, 3584;
	setp.lt.s32 	%p276, %r931, %r8;
	@%p276 bra 	$L__BB23_46;
	ld.global.u32 	%r1274, [%rd5+14336];
	bra.uni 	$L__BB23_47;
$L__BB23_46:
	ld.global.u32 	%r1274, [%rd4+14336];
$L__BB23_47:
	add.s32 	%r932, %r2, 3840;
	setp.lt.s32 	%p277, %r932, %r8;
	@%p277 bra 	$L__BB23_49;
	ld.global.u32 	%r1273, [%rd5+15360];
	bra.uni 	$L__BB23_50;
$L__BB23_49:
	ld.global.u32 	%r1273, [%rd4+15360];
$L__BB23_50:
	or.b32  	%r933, %r2, 4096;
	setp.lt.s32 	%p278, %r933, %r8;
	@%p278 bra 	$L__BB23_52;
	ld.global.u32 	%r1272, [%rd5+16384];
	bra.uni 	$L__BB23_54;
$L__BB23_52:
	ld.global.u32 	%r1272, [%rd4+16384];
	bra.uni 	$L__BB23_54;
$L__BB23_53:
	ld.param.u32 	%r1255, [_ZN3cub18CUB_300001_SM_10006detail10merge_sort26DeviceMergeSortMergeKernelINS2_10policy_hubIN6thrust24THRUST_300001_SM_1000_NS10device_ptrIiEEE9Policy600ES8_PNS0_8NullTypeES8_SC_j12TupleLessColiSB_EEvbT2_T3_T4_PT6_PT7_T5_PSG_SG_NS1_7vsmem_tE_param_8];
	ld.param.u64 	%rd492, [_ZN3cub18CUB_300001_SM_10006detail10merge_sort26DeviceMergeSortMergeKernelINS2_10policy_hubIN6thrust24THRUST_300001_SM_1000_NS10device_ptrIiEEE9Policy600ES8_PNS0_8NullTypeES8_SC_j12TupleLessColiSB_EEvbT2_T3_T4_PT6_PT7_T5_PSG_SG_NS1_7vsmem_tE_param_4];
	cvt.u64.u32 	%rd267, %r3;
	cvt.u64.u32 	%rd268, %r5;
	add.s64 	%rd269, %rd268, %rd267;
	shr.u32 	%r934, %r1255, 1;
	mul.lo.s32 	%r935, %r934, 4352;
	cvt.u64.u32 	%rd270, %r935;
	add.s64 	%rd271, %rd267, %rd270;
	cvt.u64.u32 	%rd272, %r6;
	add.s64 	%rd273, %rd271, %rd272;
	setp.lt.s32 	%p279, %r2, %r8;
	sub.s32 	%r936, %r2, %r8;
	cvt.s64.s32 	%rd274, %r936;
	cvt.u64.u32 	%rd275, %r2;
	selp.b64 	%rd276, %rd269, %rd273, %p279;
	selp.b64 	%rd277, %rd275, %rd274, %p279;
	add.s64 	%rd278, %rd277, %rd276;
	cvta.to.global.u64 	%rd279, %rd492;
	shl.b64 	%rd280, %rd278, 2;
	add.s64 	%rd281, %rd279, %rd280;
	ld.global.u32 	%r1288, [%rd281];
	add.s32 	%r937, %r2, 256;
	setp.lt.s32 	%p280, %r937, %r8;
	sub.s32 	%r938, %r937, %r8;
	cvt.s64.s32 	%rd282, %r938;
	cvt.u64.u32 	%rd283, %r937;
	selp.b64 	%rd284, %rd269, %rd273, %p280;
	selp.b64 	%rd285, %rd283, %rd282, %p280;
	add.s64 	%rd286, %rd285, %rd284;
	shl.b64 	%rd287, %rd286, 2;
	add.s64 	%rd288, %rd279, %rd287;
	ld.global.u32 	%r1287, [%rd288];
	add.s32 	%r939, %r2, 512;
	setp.lt.s32 	%p281, %r939, %r8;
	sub.s32 	%r940, %r939, %r8;
	cvt.s64.s32 	%rd289, %r940;
	cvt.u64.u32 	%rd290, %r939;
	selp.b64 	%rd291, %rd269, %rd273, %p281;
	selp.b64 	%rd292, %rd290, %rd289, %p281;
	add.s64 	%rd293, %rd292, %rd291;
	shl.b64 	%rd294, %rd293, 2;
	add.s64 	%rd295, %rd279, %rd294;
	ld.global.u32 	%r1286, [%rd295];
	add.s32 	%r941, %r2, 768;
	setp.lt.s32 	%p282, %r941, %r8;
	sub.s32 	%r942, %r941, %r8;
	cvt.s64.s32 	%rd296, %r942;
	cvt.u64.u32 	%rd297, %r941;
	selp.b64 	%rd298, %rd269, %rd273, %p282;
	selp.b64 	%rd299, %rd297, %rd296, %p282;
	add.s64 	%rd300, %rd299, %rd298;
	shl.b64 	%rd301, %rd300, 2;
	add.s64 	%rd302, %rd279, %rd301;
	ld.global.u32 	%r1285, [%rd302];
	or.b32  	%r943, %r2, 1024;
	setp.lt.s32 	%p283, %r943, %r8;
	sub.s32 	%r944, %r943, %r8;
	cvt.s64.s32 	%rd303, %r944;
	cvt.u64.u32 	%rd304, %r943;
	selp.b64 	%rd305, %rd269, %rd273, %p283;
	selp.b64 	%rd306, %rd304, %rd303, %p283;
	add.s64 	%rd307, %rd306, %rd305;
	shl.b64 	%rd308, %rd307, 2;
	add.s64 	%rd309, %rd279, %rd308;
	ld.global.u32 	%r1284, [%rd309];
	add.s32 	%r945, %r2, 1280;
	setp.lt.s32 	%p284, %r945, %r8;
	sub.s32 	%r946, %r945, %r8;
	cvt.s64.s32 	%rd310, %r946;
	cvt.u64.u32 	%rd311, %r945;
	selp.b64 	%rd312, %rd269, %rd273, %p284;
	selp.b64 	%rd313, %rd311, %rd310, %p284;
	add.s64 	%rd314, %rd313, %rd312;
	shl.b64 	%rd315, %rd314, 2;
	add.s64 	%rd316, %rd279, %rd315;
	ld.global.u32 	%r1283, [%rd316];
	add.s32 	%r947, %r2, 1536;
	setp.lt.s32 	%p285, %r947, %r8;
	sub.s32 	%r948, %r947, %r8;
	cvt.s64.s32 	%rd317, %r948;
	cvt.u64.u32 	%rd318, %r947;
	selp.b64 	%rd319, %rd269, %rd273, %p285;
	selp.b64 	%rd320, %rd318, %rd317, %p285;
	add.s64 	%rd321, %rd320, %rd319;
	shl.b64 	%rd322, %rd321, 2;
	add.s64 	%rd323, %rd279, %rd322;
	ld.global.u32 	%r1282, [%rd323];
	add.s32 	%r949, %r2, 1792;
	setp.lt.s32 	%p286, %r949, %r8;
	sub.s32 	%r950, %r949, %r8;
	cvt.s64.s32 	%rd324, %r950;
	cvt.u64.u32 	%rd325, %r949;
	selp.b64 	%rd326, %rd269, %rd273, %p286;
	selp.b64 	%rd327, %rd325, %rd324, %p286;
	add.s64 	%rd328, %rd327, %rd326;
	shl.b64 	%rd329, %rd328, 2;
	add.s64 	%rd330, %rd279, %rd329;
	ld.global.u32 	%r1281, [%rd330];
	or.b32  	%r951, %r2, 2048;
	setp.lt.s32 	%p287, %r951, %r8;
	sub.s32 	%r952, %r951, %r8;
	cvt.s64.s32 	%rd331, %r952;
	cvt.u64.u32 	%rd332, %r951;
	selp.b64 	%rd333, %rd269, %rd273, %p287;
	selp.b64 	%rd334, %rd332, %rd331, %p287;
	add.s64 	%rd335, %rd334, %rd333;
	shl.b64 	%rd336, %rd335, 2;
	add.s64 	%rd337, %rd279, %rd336;
	ld.global.u32 	%r1280, [%rd337];
	add.s32 	%r953, %r2, 2304;
	setp.lt.s32 	%p288, %r953, %r8;
	sub.s32 	%r954, %r953, %r8;
	cvt.s64.s32 	%rd338, %r954;
	cvt.u64.u32 	%rd339, %r953;
	selp.b64 	%rd340, %rd269, %rd273, %p288;
	selp.b64 	%rd341, %rd339, %rd338, %p288;
	add.s64 	%rd342, %rd341, %rd340;
	shl.b64 	%rd343, %rd342, 2;
	add.s64 	%rd344, %rd279, %rd343;
	ld.global.u32 	%r1279, [%rd344];
	add.s32 	%r955, %r2, 2560;
	setp.lt.s32 	%p289, %r955, %r8;
	sub.s32 	%r956, %r955, %r8;
	cvt.s64.s32 	%rd345, %r956;
	cvt.u64.u32 	%rd346, %r955;
	selp.b64 	%rd347, %rd269, %rd273, %p289;
	selp.b64 	%rd348, %rd346, %rd345, %p289;
	add.s64 	%rd349, %rd348, %rd347;
	shl.b64 	%rd350, %rd349, 2;
	add.s64 	%rd351, %rd279, %rd350;
	ld.global.u32 	%r1278, [%rd351];
	add.s32 	%r957, %r2, 2816;
	setp.lt.s32 	%p290, %r957, %r8;
	sub.s32 	%r958, %r957, %r8;
	cvt.s64.s32 	%rd352, %r958;
	cvt.u64.u32 	%rd353, %r957;
	selp.b64 	%rd354, %rd269, %rd273, %p290;
	selp.b64 	%rd355, %rd353, %rd352, %p290;
	add.s64 	%rd356, %rd355, %rd354;
	shl.b64 	%rd357, %rd356, 2;
	add.s64 	%rd358, %rd279, %rd357;
	ld.global.u32 	%r1277, [%rd358];
	or.b32  	%r959, %r2, 3072;
	setp.lt.s32 	%p291, %r959, %r8;
	sub.s32 	%r960, %r959, %r8;
	cvt.s64.s32 	%rd359, %r960;
	cvt.u64.u32 	%rd360, %r959;
	selp.b64 	%rd361, %rd269, %rd273, %p291;
	selp.b64 	%rd362, %rd360, %rd359, %p291;
	add.s64 	%rd363, %rd362, %rd361;
	shl.b64 	%rd364, %rd363, 2;
	add.s64 	%rd365, %rd279, %rd364;
	ld.global.u32 	%r1276, [%rd365];
	add.s32 	%r961, %r2, 3328;
	setp.lt.s32 	%p292, %r961, %r8;
	sub.s32 	%r962, %r961, %r8;
	cvt.s64.s32 	%rd366, %r962;
	cvt.u64.u32 	%rd367, %r961;
	selp.b64 	%rd368, %rd269, %rd273, %p292;
	selp.b64 	%rd369, %rd367, %rd366, %p292;
	add.s64 	%rd370, %rd369, %rd368;
	shl.b64 	%rd371, %rd370, 2;
	add.s64 	%rd372, %rd279, %rd371;
	ld.global.u32 	%r1275, [%rd372];
	add.s32 	%r963, %r2, 3584;
	setp.lt.s32 	%p293, %r963, %r8;
	sub.s32 	%r964, %r963, %r8;
	cvt.s64.s32 	%rd373, %r964;
	cvt.u64.u32 	%rd374, %r963;
	selp.b64 	%rd375, %rd269, %rd273, %p293;
	selp.b64 	%rd376, %rd374, %rd373, %p293;
	add.s64 	%rd377, %rd376, %rd375;
	shl.b64 	%rd378, %rd377, 2;
	add.s64 	%rd379, %rd279, %rd378;
	ld.global.u32 	%r1274, [%rd379];
	add.s32 	%r965, %r2, 3840;
	setp.lt.s32 	%p294, %r965, %r8;
	sub.s32 	%r966, %r965, %r8;
	cvt.s64.s32 	%rd380, %r966;
	cvt.u64.u32 	%rd381, %r965;
	selp.b64 	%rd382, %rd269, %rd273, %p294;
	selp.b64 	%rd383, %rd381, %rd380, %p294;
	add.s64 	%rd384, %rd383, %rd382;
	shl.b64 	%rd385, %rd384, 2;
	add.s64 	%rd386, %rd279, %rd385;
	ld.global.u32 	%r1273, [%rd386];
	or.b32  	%r967, %r2, 4096;
	setp.lt.s32 	%p295, %r967, %r8;
	sub.s32 	%r968, %r967, %r8;
	cvt.s64.s32 	%rd387, %r968;
	cvt.u64.u32 	%rd388, %r967;
	selp.b64 	%rd389, %rd269, %rd273, %p295;
	selp.b64 	%rd390, %rd388, %rd387, %p295;
	add.s64 	%rd391, %rd390, %rd389;
	shl.b64 	%rd392, %rd391, 2;
	add.s64 	%rd393, %rd279, %rd392;
	ld.global.u32 	%r1272, [%rd393];
$L__BB23_54:
	sub.s32 	%r969, %r7, %r6;
	shl.b32 	%r970, %r2, 2;
	mov.u32 	%r971, _ZZN3cub18CUB_300001_SM_10006detail10merge_sort26DeviceMergeSortMergeKernelINS2_10policy_hubIN6thrust24THRUST_300001_SM_1000_NS10device_ptrIiEEE9Policy600ES8_PNS0_8NullTypeES8_SC_j12TupleLessColiSB_EEvbT2_T3_T4_PT6_PT7_T5_PSG_SG_NS1_7vsmem_tEE19static_temp_storage;
	add.s32 	%r972, %r971, %r970;
	st.shared.u32 	[%r972], %r1288;
	st.shared.u32 	[%r972+1024], %r1287;
	st.shared.u32 	[%r972+2048], %r1286;
	st.shared.u32 	[%r972+3072], %r1285;
	st.shared.u32 	[%r972+4096], %r1284;
	st.shared.u32 	[%r972+5120], %r1283;
	st.shared.u32 	[%r972+6144], %r1282;
	st.shared.u32 	[%r972+7168], %r1281;
	st.shared.u32 	[%r972+8192], %r1280;
	st.shared.u32 	[%r972+9216], %r1279;
	st.shared.u32 	[%r972+10240], %r1278;
	st.shared.u32 	[%r972+11264], %r1277;
	st.shared.u32 	[%r972+12288], %r1276;
	st.shared.u32 	[%r972+13312], %r1275;
	st.shared.u32 	[%r972+14336], %r1274;
	st.shared.u32 	[%r972+15360], %r1273;
	st.shared.u32 	[%r972+16384], %r1272;
	bar.sync 	0;
	// begin inline asm
	griddepcontrol.launch_dependents;
	// end inline asm
	add.s32 	%r93, %r969, %r8;
	mul.lo.s32 	%r973, %r2, 17;
	min.s32 	%r94, %r973, %r93;
	cvta.to.global.u64 	%rd6, %rd15;
	setp.lt.s32 	%p296, %r94, %r969;
	sub.s32 	%r974, %r94, %r969;
	selp.b32 	%r1291, 0, %r974, %p296;
	min.s32 	%r1289, %r8, %r94;
	setp.ge.s32 	%p297, %r1291, %r1289;
	@%p297 bra 	$L__BB23_57;
	add.s32 	%r98, %r94, %r8;
$L__BB23_56:
	sub.s32 	%r975, %r1289, %r1291;
	shr.u32 	%r976, %r975, 31;
	add.s32 	%r977, %r975, %r976;
	shr.s32 	%r978, %r977, 1;
	add.s32 	%r979, %r978, %r1291;
	shl.b32 	%r980, %r979, 2;
	add.s32 	%r982, %r971, %r980;
	ld.shared.u32 	%r983, [%r982];
	not.b32 	%r984, %r979;
	add.s32 	%r985, %r98, %r984;
	shl.b32 	%r986, %r985, 2;
	add.s32 	%r987, %r971, %r986;
	ld.shared.u32 	%r988, [%r987];
	add.s32 	%r989, %r988, %r528;
	mul.wide.s32 	%rd394, %r989, 4;
	add.s64 	%rd395, %rd6, %rd394;
	ld.global.u32 	%r990, [%rd395];
	add.s32 	%r991, %r983, %r528;
	mul.wide.s32 	%rd396, %r991, 4;
	add.s64 	%rd397, %rd6, %rd396;
	ld.global.u32 	%r992, [%rd397];
	setp.lt.s32 	%p298, %r990, %r992;
	add.s32 	%r993, %r979, 1;
	selp.b32 	%r1291, %r1291, %r993, %p298;
	selp.b32 	%r1289, %r979, %r1289, %p298;
	setp.lt.s32 	%p299, %r1291, %r1289;
	@%p299 bra 	$L__BB23_56;
$L__BB23_57:
	sub.s32 	%r994, %r94, %r1291;
	add.s32 	%r104, %r994, %r8;
	shl.b32 	%r995, %r104, 2;
	add.s32 	%r105, %r971, %r995;
	ld.shared.u32 	%r1292, [%r105];
	shl.b32 	%r997, %r1291, 2;
	add.s32 	%r107, %r971, %r997;
	ld.shared.u32 	%r1295, [%r107];
	setp.ge.s32 	%p301, %r104, %r93;
	mov.pred 	%p384, 0;
	@%p301 bra 	$L__BB23_60;
	setp.ge.s32 	%p303, %r1291, %r8;
	mov.pred 	%p384, -1;
	@%p303 bra 	$L__BB23_60;
	add.s32 	%r998, %r1292, %r528;
	mul.wide.s32 	%rd398, %r998, 4;
	add.s64 	%rd399, %rd6, %rd398;
	ld.global.u32 	%r999, [%rd399];
	add.s32 	%r1000, %r1295, %r528;
	mul.wide.s32 	%rd400, %r1000, 4;
	add.s64 	%rd401, %rd6, %rd400;
	ld.global.u32 	%r1001, [%rd401];
	setp.lt.s32 	%p384, %r999, %r1001;
$L__BB23_60:
	selp.b32 	%r109, %r1292, %r1295, %p384;
	selp.u32 	%r1002, 1, 0, %p384;
	add.s32 	%r110, %r104, %r1002;
	not.pred 	%p304, %p384;
	selp.u32 	%r1003, 1, 0, %p304;
	add.s32 	%r111, %r1291, %r1003;
	@%p304 bra 	$L__BB23_62;
	ld.shared.u32 	%r1292, [%r105+4];
	bra.uni 	$L__BB23_63;
$L__BB23_62:
	ld.shared.u32 	%r1295, [%r107+4];
$L__BB23_63:
	setp.ge.s32 	%p306, %r110, %r93;
	mov.pred 	%p385, 0;
	@%p306 bra 	$L__BB23_66;
	setp.ge.s32 	%p308, %r111, %r8;
	mov.pred 	%p385, -1;
	@%p308 bra 	$L__BB23_66;
	add.s32 	%r1004, %r1292, %r528;
	mul.wide.s32 	%rd402, %r1004, 4;
	add.s64 	%rd403, %rd6, %rd402;
	ld.global.u32 	%r1005, [%rd403];
	add.s32 	%r1006, %r1295, %r528;
	mul.wide.s32 	%rd404, %r1006, 4;
	add.s64 	%rd405, %rd6, %rd404;
	ld.global.u32 	%r1007, [%rd405];
	setp.lt.s32 	%p385, %r1005, %r1007;
$L__BB23_66:
	selp.b32 	%r116, %r1292, %r1295, %p385;
	selp.u32 	%r1008, 1, 0, %p385;
	add.s32 	%r117, %r110, %r1008;
	not.pred 	%p309, %p385;
	selp.u32 	%r1009, 1, 0, %p309;
	add.s32 	%r118, %r111, %r1009;
	@%p385 bra 	$L__BB23_68;
	shl.b32 	%r1010, %r118, 2;
	add.s32 	%r1012, %r971, %r1010;
	ld.shared.u32 	%r1295, [%r1012];
	bra.uni 	$L__BB23_69;
$L__BB23_68:
	shl.b32 	%r1013, %r117, 2;
	add.s32 	%r1015, %r971, %r1013;
	ld.shared.u32 	%r1292, [%r1015];
$L__BB23_69:
	setp.ge.s32 	%p311, %r117, %r93;
	mov.pred 	%p386, 0;
	@%p311 bra 	$L__BB23_72;
	setp.ge.s32 	%p313, %r118, %r8;
	mov.pred 	%p386, -1;
	@%p313 bra 	$L__BB23_72;
	add.s32 	%r1016, %r1292, %r528;
	mul.wide.s32 	%rd406, %r1016, 4;
	add.s64 	%rd407, %rd6, %rd406;
	ld.global.u32 	%r1017, [%rd407];
	add.s32 	%r1018, %r1295, %r528;
	mul.wide.s32 	%rd408, %r1018, 4;
	add.s64 	%rd409, %rd6, %rd408;
	ld.global.u32 	%r1019, [%rd409];
	setp.lt.s32 	%p386, %r1017, %r1019;
$L__BB23_72:
	selp.b32 	%r123, %r1292, %r1295, %p386;
	selp.u32 	%r1020, 1, 0, %p386;
	add.s32 	%r124, %r117, %r1020;
	not.pred 	%p314, %p386;
	selp.u32 	%r1021, 1, 0, %p314;
	add.s32 	%r125, %r118, %r1021;
	@%p386 bra 	$L__BB23_74;
	shl.b32 	%r1022, %r125, 2;
	add.s32 	%r1024, %r971, %r1022;
	ld.shared.u32 	%r1295, [%r1024];
	bra.uni 	$L__BB23_75;
$L__BB23_74:
	shl.b32 	%r1025, %r124, 2;
	add.s32 	%r1027, %r971, %r1025;
	ld.shared.u32 	%r1292, [%r1027];
$L__BB23_75:
	setp.ge.s32 	%p316, %r124, %r93;
	mov.pred 	%p387, 0;
	@%p316 bra 	$L__BB23_78;
	setp.ge.s32 	%p318, %r125, %r8;
	mov.pred 	%p387, -1;
	@%p318 bra 	$L__BB23_78;
	add.s32 	%r1028, %r1292, %r528;
	mul.wide.s32 	%rd410, %r1028, 4;
	add.s64 	%rd411, %rd6, %rd410;
	ld.global.u32 	%r1029, [%rd411];
	add.s32 	%r1030, %r1295, %r528;
	mul.wide.s32 	%rd412, %r1030, 4;
	add.s64 	%rd413, %rd6, %rd412;
	ld.global.u32 	%r1031, [%rd413];
	setp.lt.s32 	%p387, %r1029, %r1031;
$L__BB23_78:
	selp.b32 	%r130, %r1292, %r1295, %p387;
	selp.u32 	%r1032, 1, 0, %p387;
	add.s32 	%r131, %r124, %r1032;
	not.pred 	%p319, %p387;
	selp.u32 	%r1033, 1, 0, %p319;
	add.s32 	%r132, %r125, %r1033;
	@%p387 bra 	$L__BB23_80;
	shl.b32 	%r1034, %r132, 2;
	add.s32 	%r1036, %r971, %r1034;
	ld.shared.u32 	%r1295, [%r1036];
	bra.uni 	$L__BB23_81;
$L__BB23_80:
	shl.b32 	%r1037, %r131, 2;
	add.s32 	%r1039, %r971, %r1037;
	ld.shared.u32 	%r1292, [%r1039];
$L__BB23_81:
	setp.ge.s32 	%p321, %r131, %r93;
	mov.pred 	%p388, 0;
	@%p321 bra 	$L__BB23_84;
	setp.ge.s32 	%p323, %r132, %r8;
	mov.pred 	%p388, -1;
	@%p323 bra 	$L__BB23_84;
	add.s32 	%r1040, %r1292, %r528;
	mul.wide.s32 	%rd414, %r1040, 4;
	add.s64 	%rd415, %rd6, %rd414;
	ld.global.u32 	%r1041, [%rd415];
	add.s32 	%r1042, %r1295, %r528;
	mul.wide.s32 	%rd416, %r1042, 4;
	add.s64 	%rd417, %rd6, %rd416;
	ld.global.u32 	%r1043, [%rd417];
	setp.lt.s32 	%p388, %r1041, %r1043;
$L__BB23_84:
	selp.b32 	%r137, %r1292, %r1295, %p388;
	selp.u32 	%r1044, 1, 0, %p388;
	add.s32 	%r138, %r131, %r1044;
	not.pred 	%p324, %p388;
	selp.u32 	%r1045, 1, 0, %p324;
	add.s32 	%r139, %r132, %r1045;
	@%p388 bra 	$L__BB23_86;
	shl.b32 	%r1046, %r139, 2;
	add.s32 	%r1048, %r971, %r1046;
	ld.shared.u32 	%r1295, [%r1048];
	bra.uni 	$L__BB23_87;
$L__BB23_86:
	shl.b32 	%r1049, %r138, 2;
	add.s32 	%r1051, %r971, %r1049;
	ld.shared.u32 	%r1292, [%r1051];
$L__BB23_87:
	setp.ge.s32 	%p326, %r138, %r93;
	mov.pred 	%p389, 0;
	@%p326 bra 	$L__BB23_90;
	setp.ge.s32 	%p328, %r139, %r8;
	mov.pred 	%p389, -1;
	@%p328 bra 	$L__BB23_90;
	add.s32 	%r1052, %r1292, %r528;
	mul.wide.s32 	%rd418, %r1052, 4;
	add.s64 	%rd419, %rd6, %rd418;
	ld.global.u32 	%r1053, [%rd419];
	add.s32 	%r1054, %r1295, %r528;
	mul.wide.s32 	%rd420, %r1054, 4;
	add.s64 	%rd421, %rd6, %rd420;
	ld.global.u32 	%r1055, [%rd421];
	setp.lt.s32 	%p389, %r1053, %r1055;
$L__BB23_90:
	selp.b32 	%r144, %r1292, %r1295, %p389;
	selp.u32 	%r1056, 1, 0, %p389;
	add.s32 	%r145, %r138, %r1056;
	not.pred 	%p329, %p389;
	selp.u32 	%r1057, 1, 0, %p329;
	add.s32 	%r146, %r139, %r1057;
	@%p389 bra 	$L__BB23_92;
	shl.b32 	%r1058, %r146, 2;
	add.s32 	%r1060, %r971, %r1058;
	ld.shared.u32 	%r1295, [%r1060];
	bra.uni 	$L__BB23_93;
$L__BB23_92:
	shl.b32 	%r1061, %r145, 2;
	add.s32 	%r1063, %r971, %r1061;
	ld.shared.u32 	%r1292, [%r1063];
$L__BB23_93:
	setp.ge.s32 	%p331, %r145, %r93;
	mov.pred 	%p390, 0;
	@%p331 bra 	$L__BB23_96;
	setp.ge.s32 	%p333, %r146, %r8;
	mov.pred 	%p390, -1;
	@%p333 bra 	$L__BB23_96;
	add.s32 	%r1064, %r1292, %r528;
	mul.wide.s32 	%rd422, %r1064, 4;
	add.s64 	%rd423, %rd6, %rd422;
	ld.global.u32 	%r1065, [%rd423];
	add.s32 	%r1066, %r1295, %r528;
	mul.wide.s32 	%rd424, %r1066, 4;
	add.s64 	%rd425, %rd6, %rd424;
	ld.global.u32 	%r1067, [%rd425];
	setp.lt.s32 	%p390, %r1065, %r1067;
$L__BB23_96:
	selp.b32 	%r151, %r1292, %r1295, %p390;
	selp.u32 	%r1068, 1, 0, %p390;
	add.s32 	%r152, %r145, %r1068;
	not.pred 	%p334, %p390;
	selp.u32 	%r1069, 1, 0, %p334;
	add.s32 	%r153, %r146, %r1069;
	@%p390 bra 	$L__BB23_98;
	shl.b32 	%r1070, %r153, 2;
	add.s32 	%r1072, %r971, %r1070;
	ld.shared.u32 	%r1295, [%r1072];
	bra.uni 	$L__BB23_99;
$L__BB23_98:
	shl.b32 	%r1073, %r152, 2;
	add.s32 	%r1075, %r971, %r1073;
	ld.shared.u32 	%r1292, [%r1075];
$L__BB23_99:
	setp.ge.s32 	%p336, %r152, %r93;
	mov.pred 	%p391, 0;
	@%p336 bra 	$L__BB23_102;
	setp.ge.s32 	%p338, %r153, %r8;
	mov.pred 	%p391, -1;
	@%p338 bra 	$L__BB23_102;
	add.s32 	%r1076, %r1292, %r528;
	mul.wide.s32 	%rd426, %r1076, 4;
	add.s64 	%rd427, %rd6, %rd426;
	ld.global.u32 	%r1077, [%rd427];
	add.s32 	%r1078, %r1295, %r528;
	mul.wide.s32 	%rd428, %r1078, 4;
	add.s64 	%rd429, %rd6, %rd428;
	ld.global.u32 	%r1079, [%rd429];
	setp.lt.s32 	%p391, %r1077, %r1079;
$L__BB23_102:
	selp.b32 	%r158, %r1292, %r1295, %p391;
	selp.u32 	%r1080, 1, 0, %p391;
	add.s32 	%r159, %r152, %r1080;
	not.pred 	%p339, %p391;
	selp.u32 	%r1081, 1, 0, %p339;
	add.s32 	%r160, %r153, %r1081;
	@%p391 bra 	$L__BB23_104;
	shl.b32 	%r1082, %r160, 2;
	add.s32 	%r1084, %r971, %r1082;
	ld.shared.u32 	%r1295, [%r1084];
	bra.uni 	$L__BB23_105;
$L__BB23_104:
	shl.b32 	%r1085, %r159, 2;
	add.s32 	%r1087, %r971, %r1085;
	ld.shared.u32 	%r1292, [%r1087];
$L__BB23_105:
	setp.ge.s32 	%p341, %r159, %r93;
	mov.pred 	%p392, 0;
	@%p341 bra 	$L__BB23_108;
	setp.ge.s32 	%p343, %r160, %r8;
	mov.pred 	%p392, -1;
	@%p343 bra 	$L__BB23_108;
	add.s32 	%r1088, %r1292, %r528;
	mul.wide.s32 	%rd430, %r1088, 4;
	add.s64 	%rd431, %rd6, %rd430;
	ld.global.u32 	%r1089, [%rd431];
	add.s32 	%r1090, %r1295, %r528;
	mul.wide.s32 	%rd432, %r1090, 4;
	add.s64 	%rd433, %rd6, %rd432;
	ld.global.u32 	%r1091, [%rd433];
	setp.lt.s32 	%p392, %r1089, %r1091;
$L__BB23_108:
	selp.b32 	%r165, %r1292, %r1295, %p392;
	selp.u32 	%r1092, 1, 0, %p392;
	add.s32 	%r166, %r159, %r1092;
	not.pred 	%p344, %p392;
	selp.u32 	%r1093, 1, 0, %p344;
	add.s32 	%r167, %r160, %r1093;
	@%p392 bra 	$L__BB23_110;
	shl.b32 	%r1094, %r167, 2;
	add.s32 	%r1096, %r971, %r1094;
	ld.shared.u32 	%r1295, [%r1096];
	bra.uni 	$L__BB23_111;
$L__BB23_110:
	shl.b32 	%r1097, %r166, 2;
	add.s32 	%r1099, %r971, %r1097;
	ld.shared.u32 	%r1292, [%r1099];
$L__BB23_111:
	setp.ge.s32 	%p346, %r166, %r93;
	mov.pred 	%p393, 0;
	@%p346 bra 	$L__BB23_114;
	setp.ge.s32 	%p348, %r167, %r8;
	mov.pred 	%p393, -1;
	@%p348 bra 	$L__BB23_114;
	add.s32 	%r1100, %r1292, %r528;
	mul.wide.s32 	%rd434, %r1100, 4;
	add.s64 	%rd435, %rd6, %rd434;
	ld.global.u32 	%r1101, [%rd435];
	add.s32 	%r1102, %r1295, %r528;
	mul.wide.s32 	%rd436, %r1102, 4;
	add.s64 	%rd437, %rd6, %rd436;
	ld.global.u32 	%r1103, [%rd437];
	setp.lt.s32 	%p393, %r1101, %r1103;
$L__BB23_114:
	selp.b32 	%r172, %r1292, %r1295, %p393;
	selp.u32 	%r1104, 1, 0, %p393;
	add.s32 	%r173, %r166, %r1104;
	not.pred 	%p349, %p393;
	selp.u32 	%r1105, 1, 0, %p349;
	add.s32 	%r174, %r167, %r1105;
	@%p393 bra 	$L__BB23_116;
	shl.b32 	%r1106, %r174, 2;
	add.s32 	%r1108, %r971, %r1106;
	ld.shared.u32 	%r1295, [%r1108];
	bra.uni 	$L__BB23_117;
$L__BB23_116:
	shl.b32 	%r1109, %r173, 2;
	add.s32 	%r1111, %r971, %r1109;
	ld.shared.u32 	%r1292, [%r1111];
$L__BB23_117:
	setp.ge.s32 	%p351, %r173, %r93;
	mov.pred 	%p394, 0;
	@%p351 bra 	$L__BB23_120;
	setp.ge.s32 	%p353, %r174, %r8;
	mov.pred 	%p394, -1;
	@%p353 bra 	$L__BB23_120;
	add.s32 	%r1112, %r1292, %r528;
	mul.wide.s32 	%rd438, %r1112, 4;
	add.s64 	%rd439, %rd6, %rd438;
	ld.global.u32 	%r1113, [%rd439];
	add.s32 	%r1114, %r1295, %r528;
	mul.wide.s32 	%rd440, %r1114, 4;
	add.s64 	%rd441, %rd6, %rd440;
	ld.global.u32 	%r1115, [%rd441];
	setp.lt.s32 	%p394, %r1113, %r1115;
$L__BB23_120:
	selp.b32 	%r179, %r1292, %r1295, %p394;
	selp.u32 	%r1116, 1, 0, %p394;
	add.s32 	%r180, %r173, %r1116;
	not.pred 	%p354, %p394;
	selp.u32 	%r1117, 1, 0, %p354;
	add.s32 	%r181, %r174, %r1117;
	@%p394 bra 	$L__BB23_122;
	shl.b32 	%r1118, %r181, 2;
	add.s32 	%r1120, %r971, %r1118;
	ld.shared.u32 	%r1295, [%r1120];
	bra.uni 	$L__BB23_123;
$L__BB23_122:
	shl.b32 	%r1121, %r180, 2;
	add.s32 	%r1123, %r971, %r1121;
	ld.shared.u32 	%r1292, [%r1123];
$L__BB23_123:
	setp.ge.s32 	%p356, %r180, %r93;
	mov.pred 	%p395, 0;
	@%p356 bra 	$L__BB23_126;
	setp.ge.s32 	%p358, %r181, %r8;
	mov.pred 	%p395, -1;
	@%p358 bra 	$L__BB23_126;
	add.s32 	%r1124, %r1292, %r528;
	cvta.to.global.u64 	%rd442, %rd15;
	mul.wide.s32 	%rd443, %r1124, 4;
	add.s64 	%rd444, %rd442, %rd443;
	ld.global.u32 	%r1125, [%rd444];
	add.s32 	%r1126, %r1295, %r528;
	mul.wide.s32 	%rd445, %r1126, 4;
	add.s64 	%rd446, %rd442, %rd445;
	ld.global.u32 	%r1127, [%rd446];
	setp.lt.s32 	%p395, %r1125, %r1127;
$L__BB23_126:
	selp.b32 	%r186, %r1292, %r1295, %p395;
	selp.u32 	%r1128, 1, 0, %p395;
	add.s32 	%r187, %r180, %r1128;
	not.pred 	%p359, %p395;
	selp.u32 	%r1129, 1, 0, %p359;
	add.s32 	%r188, %r181, %r1129;
	@%p395 bra 	$L__BB23_128;
	shl.b32 	%r1130, %r188, 2;
	add.s32 	%r1132, %r971, %r1130;
	ld.shared.u32 	%r1295, [%r1132];
	bra.uni 	$L__BB23_129;
$L__BB23_128:
	shl.b32 	%r1133, %r187, 2;
	add.s32 	%r1135, %r971, %r1133;
	ld.shared.u32 	%r1292, [%r1135];
$L__BB23_129:
	setp.ge.s32 	%p361, %r187, %r93;
	mov.pred 	%p396, 0;
	@%p361 bra 	$L__BB23_132;
	setp.ge.s32 	%p363, %r188, %r8;
	mov.pred 	%p396, -1;
	@%p363 bra 	$L__BB23_132;
	add.s32 	%r1136, %r1292, %r528;
	cvta.to.global.u64 	%rd447, %rd15;
	mul.wide.s32 	%rd448, %r1136, 4;
	add.s64 	%rd449, %rd447, %rd448;
	ld.global.u32 	%r1137, [%rd449];
	add.s32 	%r1138, %r1295, %r528;
	mul.wide.s32 	%rd450, %r1138, 4;
	add.s64 	%rd451, %rd447, %rd450;
	ld.global.u32 	%r1139, [%rd451];
	setp.lt.s32 	%p396, %r1137, %r1139;
$L__BB23_132:
	selp.b32 	%r193, %r1292, %r1295, %p396;
	selp.u32 	%r1140, 1, 0, %p396;
	add.s32 	%r194, %r187, %r1140;
	not.pred 	%p364, %p396;
	selp.u32 	%r1141, 1, 0, %p364;
	add.s32 	%r195, %r188, %r1141;
	@%p396 bra 	$L__BB23_134;
	shl.b32 	%r1142, %r195, 2;
	add.s32 	%r1144, %r971, %r1142;
	ld.shared.u32 	%r1295, [%r1144];
	bra.uni 	$L__BB23_135;
$L__BB23_134:
	shl.b32 	%r1145, %r194, 2;
	add.s32 	%r1147, %r971, %r1145;
	ld.shared.u32 	%r1292, [%r1147];
$L__BB23_135:
	setp.ge.s32 	%p366, %r194, %r93;
	mov.pred 	%p397, 0;
	@%p366 bra 	$L__BB23_138;
	setp.ge.s32 	%p368, %r195, %r8;
	mov.pred 	%p397, -1;
	@%p368 bra 	$L__BB23_138;
	add.s32 	%r1148, %r1292, %r528;
	cvta.to.global.u64 	%rd452, %rd15;
	mul.wide.s32 	%rd453, %r1148, 4;
	add.s64 	%rd454, %rd452, %rd453;
	ld.global.u32 	%r1149, [%rd454];
	add.s32 	%r1150, %r1295, %r528;
	mul.wide.s32 	%rd455, %r1150, 4;
	add.s64 	%rd456, %rd452, %rd455;
	ld.global.u32 	%r1151, [%rd456];
	setp.lt.s32 	%p397, %r1149, %r1151;
$L__BB23_138:
	selp.b32 	%r200, %r1292, %r1295, %p397;
	selp.u32 	%r1152, 1, 0, %p397;
	add.s32 	%r201, %r194, %r1152;
	not.pred 	%p369, %p397;
	selp.u32 	%r1153, 1, 0, %p369;
	add.s32 	%r202, %r195, %r1153;
	@%p397 bra 	$L__BB23_140;
	shl.b32 	%r1154, %r202, 2;
	mov.u32 	%r1155, _ZZN3cub18CUB_300001_SM_10006detail10merge_sort26DeviceMergeSortMergeKernelINS2_10policy_hubIN6thrust24THRUST_300001_SM_1000_NS10device_ptrIiEEE9Policy600ES8_PNS0_8NullTypeES8_SC_j12TupleLessColiSB_EEvbT2_T3_T4_PT6_PT7_T5_PSG_SG_NS1_7vsmem_tEE19static_temp_storage;
	add.s32 	%r1156, %r1155, %r1154;
	ld.shared.u32 	%r1295, [%r1156];
	bra.uni 	$L__BB23_141;
$L__BB23_140:
	shl.b32 	%r1157, %r201, 2;
	mov.u32 	%r1158, _ZZN3cub18CUB_300001_SM_10006detail10merge_sort26DeviceMergeSortMergeKernelINS2_10policy_hubIN6thrust24THRUST_300001_SM_1000_NS10device_ptrIiEEE9Policy600ES8_PNS0_8NullTypeES8_SC_j12TupleLessColiSB_EEvbT2_T3_T4_PT6_PT7_T5_PSG_SG_NS1_7vsmem_tEE19static_temp_storage;
	add.s32 	%r1159, %r1158, %r1157;
	ld.shared.u32 	%r1292, [%r1159];
$L__BB23_141:
	setp.ge.s32 	%p371, %r201, %r93;
	mov.pred 	%p398, 0;
	@%p371 bra 	$L__BB23_144;
	setp.ge.s32 	%p373, %r202, %r8;
	mov.pred 	%p398, -1;
	@%p373 bra 	$L__BB23_144;
	add.s32 	%r1160, %r1292, %r528;
	cvta.to.global.u64 	%rd457, %rd15;
	mul.wide.s32 	%rd458, %r1160, 4;
	add.s64 	%rd459, %rd457, %rd458;
	ld.global.u32 	%r1161, [%rd459];
	add.s32 	%r1162, %r1295, %r528;
	mul.wide.s32 	%rd460, %r1162, 4;
	add.s64 	%rd461, %rd457, %rd460;
	ld.global.u32 	%r1163, [%rd461];
	setp.lt.s32 	%p398, %r1161, %r1163;
$L__BB23_144:
	selp.b32 	%r207, %r1292, %r1295, %p398;
	selp.u32 	%r1164, 1, 0, %p398;
	add.s32 	%r208, %r201, %r1164;
	not.pred 	%p374, %p398;
	selp.u32 	%r1165, 1, 0, %p374;
	add.s32 	%r209, %r202, %r1165;
	@%p398 bra 	$L__BB23_146;
	shl.b32 	%r1166, %r209, 2;
	mov.u32 	%r1167, _ZZN3cub18CUB_300001_SM_10006detail10merge_sort26DeviceMergeSortMergeKernelINS2_10policy_hubIN6thrust24THRUST_300001_SM_1000_NS10device_ptrIiEEE9Policy600ES8_PNS0_8NullTypeES8_SC_j12TupleLessColiSB_EEvbT2_T3_T4_PT6_PT7_T5_PSG_SG_NS1_7vsmem_tEE19static_temp_storage;
	add.s32 	%r1168, %r1167, %r1166;
	ld.shared.u32 	%r1295, [%r1168];
	bra.uni 	$L__BB23_147;
$L__BB23_146:
	shl.b32 	%r1169, %r208, 2;
	mov.u32 	%r1170, _ZZN3cub18CUB_300001_SM_10006detail10merge_sort26DeviceMergeSortMergeKernelINS2_10policy_hubIN6thrust24THRUST_300001_SM_1000_NS10device_ptrIiEEE9Policy600ES8_PNS0_8NullTypeES8_SC_j12TupleLessColiSB_EEvbT2_T3_T4_PT6_PT7_T5_PSG_SG_NS1_7vsmem_tEE19static_temp_storage;
	add.s32 	%r1171, %r1170, %r1169;
	ld.shared.u32 	%r1292, [%r1171];
$L__BB23_147:
	setp.ge.s32 	%p376, %r208, %r93;
	mov.pred 	%p399, 0;
	@%p376 bra 	$L__BB23_150;
	setp.ge.s32 	%p378, %r209, %r8;
	mov.pred 	%p399, -1;
	@%p378 bra 	$L__BB23_150;
	add.s32 	%r1172, %r1292, %r528;
	cvta.to.global.u64 	%rd462, %rd15;
	mul.wide.s32 	%rd463, %r1172, 4;
	add.s64 	%rd464, %rd462, %rd463;
	ld.global.u32 	%r1173, [%rd464];
	add.s32 	%r1174, %r1295, %r528;
	mul.wide.s32 	%rd465, %r1174, 4;
	add.s64 	%rd466, %rd462, %rd465;
	ld.global.u32 	%r1175, [%rd466];
	setp.lt.s32 	%p399, %r1173, %r1175;
$L__BB23_150:
	selp.b32 	%r214, %r1292, %r1295, %p399;
	selp.u32 	%r1176, 1, 0, %p399;
	add.s32 	%r215, %r208, %r1176;
	not.pred 	%p379, %p399;
	selp.u32 	%r1177, 1, 0, %p379;
	add.s32 	%r216, %r209, %r1177;
	@%p399 bra 	$L__BB23_152;
	shl.b32 	%r1178, %r216, 2;
	mov.u32 	%r1179, _ZZN3cub18CUB_300001_SM_10006detail10merge_sort26DeviceMergeSortMergeKernelINS2_10policy_hubIN6thrust24THRUST_300001_SM_1000_NS10device_ptrIiEEE9Policy600ES8_PNS0_8NullTypeES8_SC_j12TupleLessColiSB_EEvbT2_T3_T4_PT6_PT7_T5_PSG_SG_NS1_7vsmem_tEE19static_temp_storage;
	add.s32 	%r1180, %r1179, %r1178;
	ld.shared.u32 	%r1295, [%r1180];
	bra.uni 	$L__BB23_153;
$L__BB23_152:
	shl.b32 	%r1181, %r215, 2;
	mov.u32 	%r1182, _ZZN3cub18CUB_300001_SM_10006detail10merge_sort26DeviceMergeSortMergeKernelINS2_10policy_hubIN6thrust24THRUST_300001_SM_1000_NS10device_ptrIiEEE9Policy600ES8_PNS0_8NullTypeES8_SC_j12TupleLessColiSB_EEvbT2_T3_T4_PT6_PT7_T5_PSG_SG_NS1_7vsmem_tEE19static_temp_storage;
	add.s32 	%r1183, %r1182, %r1181;
	ld.shared.u32 	%r1292, [%r1183];
$L__BB23_153:
	setp.ge.s32 	%p380, %r215, %r93;
	mov.u32 	%r1324, %r1295;
	@%p380 bra 	$L__BB23_156;
	setp.ge.s32 	%p381, %r216, %r8;
	mov.u32 	%r1324, %r1292;
	@%p381 bra 	$L__BB23_156;
	add.s32 	%r1184, %r1292, %r528;
	cvta.to.global.u64 	%rd467, %rd15;
	mul.wide.s32 	%rd468, %r1184, 4;
	add.s64 	%rd469, %rd467, %rd468;
	ld.global.u32 	%r1185, [%rd469];
	add.s32 	%r1186, %r1295, %r528;
	mul.wide.s32 	%rd470, %r1186, 4;
	add.s64 	%rd471, %rd467, %rd470;
	ld.global.u32 	%r1187, [%rd471];
	setp.lt.s32 	%p382, %r1185, %r1187;
	selp.b32 	%r1324, %r1292, %r1295, %p382;
$L__BB23_156:
	ld.param.s8 	%rs5, [_ZN3cub18CUB_300001_SM_10006detail10merge_sort26DeviceMergeSortMergeKernelINS2_10policy_hubIN6thrust24THRUST_300001_SM_1000_NS10device_ptrIiEEE9Policy600ES8_PNS0_8NullTypeES8_SC_j12TupleLessColiSB_EEvbT2_T3_T4_PT6_PT7_T5_PSG_SG_NS1_7vsmem_tE_param_0];
	mov.u32 	%r1188, %ctaid.x;
	mul.lo.s32 	%r223, %r1188, 4352;
	setp.eq.s16 	%p383, %rs5, 0;
	bar.sync 	0;
	@%p383 bra 	$L__BB23_158;
	ld.param.u64 	%rd493, [_ZN3cub18CUB_300001_SM_10006detail10merge_sort26DeviceMergeSortMergeKernelINS2_10policy_hubIN6thrust24THRUST_300001_SM_1000_NS10device_ptrIiEEE9Policy600ES8_PNS0_8NullTypeES8_SC_j12TupleLessColiSB_EEvbT2_T3_T4_PT6_PT7_T5_PSG_SG_NS1_7vsmem_tE_param_4];
	cvt.u64.u32 	%rd472, %r223;
	// begin inline asm
	mov.u32 %r1189, %laneid;
	// end inline asm
	shr.u32 	%r1190, %r2, 5;
	mul.lo.s32 	%r1191, %r1190, 544;
	mad.lo.s32 	%r1192, %r1189, 17, %r1191;
	shl.b32 	%r1193, %r1192, 2;
	mov.u32 	%r1194, _ZZN3cub18CUB_300001_SM_10006detail10merge_sort26DeviceMergeSortMergeKernelINS2_10policy_hubIN6thrust24THRUST_300001_SM_1000_NS10device_ptrIiEEE9Policy600ES8_PNS0_8NullTypeES8_SC_j12TupleLessColiSB_EEvbT2_T3_T4_PT6_PT7_T5_PSG_SG_NS1_7vsmem_tEE19static_temp_storage;
	add.s32 	%r1195, %r1194, %r1193;
	st.shared.u32 	[%r1195], %r109;
	st.shared.u32 	[%r1195+4], %r116;
	st.shared.u32 	[%r1195+8], %r123;
	st.shared.u32 	[%r1195+12], %r130;
	st.shared.u32 	[%r1195+16], %r137;
	st.shared.u32 	[%r1195+20], %r144;
	st.shared.u32 	[%r1195+24], %r151;
	st.shared.u32 	[%r1195+28], %r158;
	st.shared.u32 	[%r1195+32], %r165;
	st.shared.u32 	[%r1195+36], %r172;
	st.shared.u32 	[%r1195+40], %r179;
	st.shared.u32 	[%r1195+44], %r186;
	st.shared.u32 	[%r1195+48], %r193;
	st.shared.u32 	[%r1195+52], %r200;
	st.shared.u32 	[%r1195+56], %r207;
	st.shared.u32 	[%r1195+60], %r214;
	st.shared.u32 	[%r1195+64], %r1324;
	bar.warp.sync 	-1;
	shl.b32 	%r1196, %r1189, 4;
	sub.s32 	%r1197, %r1192, %r1196;
	shl.b32 	%r1198, %r1197, 2;
	add.s32 	%r1199, %r1194, %r1198;
	ld.shared.u32 	%r1200, [%r1199];
	ld.shared.u32 	%r1201, [%r1199+128];
	ld.shared.u32 	%r1202, [%r1199+256];
	ld.shared.u32 	%r1203, [%r1199+384];
	ld.shared.u32 	%r1204, [%r1199+512];
	ld.shared.u32 	%r1205, [%r1199+640];
	ld.shared.u32 	%r1206, [%r1199+768];
	ld.shared.u32 	%r1207, [%r1199+896];
	ld.shared.u32 	%r1208, [%r1199+1024];
	ld.shared.u32 	%r1209, [%r1199+1152];
	ld.shared.u32 	%r1210, [%r1199+1280];
	ld.shared.u32 	%r1211, [%r1199+1408];
	ld.shared.u32 	%r1212, [%r1199+1536];
	ld.shared.u32 	%r1213, [%r1199+1664];
	ld.shared.u32 	%r1214, [%r1199+1792];
	ld.shared.u32 	%r1215, [%r1199+1920];
	ld.shared.u32 	%r1216, [%r1199+2048];
	and.b32  	%r1217, %r2, 31;
	and.b32  	%r1218, %r2, 992;
	mul.lo.s32 	%r1219, %r1218, 17;
	or.b32  	%r1220, %r1219, %r1217;
	cvt.u64.u32 	%rd473, %r1220;
	add.s64 	%rd474, %rd473, %rd472;
	cvta.to.global.u64 	%rd475, %rd493;
	shl.b64 	%rd476, %rd474, 2;
	add.s64 	%rd477, %rd475, %rd476;
	st.global.u32 	[%rd477], %r1200;
	st.global.u32 	[%rd477+128], %r1201;
	st.global.u32 	[%rd477+256], %r1202;
	st.global.u32 	[%rd477+384], %r1203;
	st.global.u32 	[%rd477+512], %r1204;
	st.global.u32 	[%rd477+640], %r1205;
	st.global.u32 	[%rd477+768], %r1206;
	st.global.u32 	[%rd477+896], %r1207;
	st.global.u32 	[%rd477+1024], %r1208;
	st.global.u32 	[%rd477+1152], %r1209;
	st.global.u32 	[%rd477+1280], %r1210;
	st.global.u32 	[%rd477+1408], %r1211;
	st.global.u32 	[%rd477+1536], %r1212;
	st.global.u32 	[%rd477+1664], %r1213;
	st.global.u32 	[%rd477+1792], %r1214;
	st.global.u32 	[%rd477+1920], %r1215;
	st.global.u32 	[%rd477+2048], %r1216;
	bra.uni 	$L__BB23_437;
$L__BB23_158:
	// begin inline asm
	mov.u32 %r1221, %laneid;
	// end inline asm
	shr.u32 	%r1222, %r2, 5;
	mul.lo.s32 	%r1223, %r1222, 544;
	mad.lo.s32 	%r1224, %r1221, 17, %r1223;
	shl.b32 	%r1225, %r1224, 2;
	mov.u32 	%r1226, _ZZN3cub18CUB_300001_SM_10006detail10merge_sort26DeviceMergeSortMergeKernelINS2_10policy_hubIN6thrust24THRUST_300001_SM_1000_NS10device_ptrIiEEE9Policy600ES8_PNS0_8NullTypeES8_SC_j12TupleLessColiSB_EEvbT2_T3_T4_PT6_PT7_T5_PSG_SG_NS1_7vsmem_tEE19static_temp_storage;
	add.s32 	%r1227, %r1226, %r1225;
	st.shared.u32 	[%r1227], %r109;
	st.shared.u32 	[%r1227+4], %r116;
	st.shared.u32 	[%r1227+8], %r123;
	st.shared.u32 	[%r1227+12], %r130;
	st.shared.u32 	[%r1227+16], %r137;
	st.shared.u32 	[%r1227+20], %r144;
	st.shared.u32 	[%r1227+24], %r151;
	st.shared.u32 	[%r1227+28], %r158;
	st.shared.u32 	[%r1227+32], %r165;
	st.shared.u32 	[%r1227+36], %r172;
	st.shared.u32 	[%r1227+40], %r179;
	st.shared.u32 	[%r1227+44], %r186;
	st.shared.u32 	[%r1227+48], %r193;
	st.shared.u32 	[%r1227+52], %r200;
	st.shared.u32 	[%r1227+56], %r207;
	st.shared.u32 	[%r1227+60], %r214;
	st.shared.u32 	[%r1227+64], %r1324;
	bar.warp.sync 	-1;
	shl.b32 	%r1228, %r1221, 4;
	sub.s32 	%r1229, %r1224, %r1228;
	shl.b32 	%r1230, %r1229, 2;
	add.s32 	%r1231, %r1226, %r1230;
	ld.shared.u32 	%r1232, [%r1231];
	ld.shared.u32 	%r1233, [%r1231+128];
	ld.shared.u32 	%r1234, [%r1231+256];
	ld.shared.u32 	%r1235, [%r1231+384];
	ld.shared.u32 	%r1236, [%r1231+512];
	ld.shared.u32 	%r1237, [%r1231+640];
	ld.shared.u32 	%r1238, [%r1231+768];
	ld.shared.u32 	%r1239, [%r1231+896];
	ld.shared.u32 	%r1240, [%r1231+1024];
	ld.shared.u32 	%r1241, [%r1231+1152];
	ld.shared.u32 	%r1242, [%r1231+1280];
	ld.shared.u32 	%r1243, [%r1231+1408];
	ld.shared.u32 	%r1244, [%r1231+1536];
	ld.shared.u32 	%r1245, [%r1231+1664];
	ld.shared.u32 	%r1246, [%r1231+1792];
	ld.shared.u32 	%r1247, [%r1231+1920];
	ld.shared.u32 	%r1248, [%r1231+2048];
	and.b32  	%r1249, %r2, 31;
	and.b32  	%r1250, %r2, 992;
	mul.lo.s32 	%r1251, %r1250, 17;
	cvt.u64.u32 	%rd478, %r1251;
	add.s32 	%r1252, %r1249, %r223;
	cvt.u64.u32 	%rd479, %r1252;
	add.s64 	%rd480, %rd479, %rd478;
	shl.b64 	%rd481, %rd480, 2;
	add.s64 	%rd482, %rd3, %rd481;
	st.global.u32 	[%rd482], %r1232;
	st.global.u32 	[%rd482+128], %r1233;
	st.global.u32 	[%rd482+256], %r1234;
	st.global.u32 	[%rd482+384], %r1235;
	st.global.u32 	[%rd482+512], %r1236;
	st.global.u32 	[%rd482+640], %r1237;
	st.global.u32 	[%rd482+768], %r1238;
	st.global.u32 	[%rd482+896], %r1239;
	st.global.u32 	[%rd482+1024], %r1240;
	st.global.u32 	[%rd482+1152], %r1241;
	st.global.u32 	[%rd482+1280], %r1242;
	st.global.u32 	[%rd482+1408], %r1243;
	st.global.u32 	[%rd482+1536], %r1244;
	st.global.u32 	[%rd482+1664], %r1245;
	st.global.u32 	[%rd482+1792], %r1246;
	st.global.u32 	[%rd482+1920], %r1247;
	st.global.u32 	[%rd482+2048], %r1248;
	bra.uni 	$L__BB23_437;
$L__BB23_159:
	ld.param.u32 	%r1253, [_ZN3cub18CUB_300001_SM_10006detail10merge_sort26DeviceMergeSortMergeKernelINS2_10policy_hubIN6thrust24THRUST_300001_SM_1000_NS10device_ptrIiEEE9Policy600ES8_PNS0_8NullTypeES8_SC_j12TupleLessColiSB_EEvbT2_T3_T4_PT6_PT7_T5_PSG_SG_NS1_7vsmem_tE_param_8];
	ld.param.s8 	%rs2, [_ZN3cub18CUB_300001_SM_10006detail10merge_sort26DeviceMergeSortMergeKernelINS2_10policy_hubIN6thrust24THRUST_300001_SM_1000_NS10device_ptrIiEEE9Policy600ES8_PNS0_8NullTypeES8_SC_j12TupleLessColiSB_EEvbT2_T3_T4_PT6_PT7_T5_PSG_SG_NS1_7vsmem_tE_param_0];
	mul.wide.u32 	%rd18, %r1, 4;
	add.s64 	%rd19, %rd2, %rd18;
	ld.global.u32 	%r532, [%rd19];
	ld.global.u32 	%r533, [%rd19+4];
	shr.u32 	%r534, %r1253, 1;
	neg.s32 	%r535, %r1253;
	and.b32  	%r536, %r1, %r535;
	mul.lo.s32 	%r224, %r536, 4352;
	mul.lo.s32 	%r225, %r534, 4352;
	sub.s32 	%r537, %r1, %r536;
	mul.lo.s32 	%r538, %r537, 4352;
	sub.s32 	%r226, %r532, %r224;
	sub.s32 	%r539, %r533, %r224;
	sub.s32 	%r540, %r527, %r224;
	max.u32 	%r541, %r540, %r225;
	sub.s32 	%r542, %r541, %r225;
	sub.s32 	%r543, %r538, %r226;
	min.u32 	%r227, %r543, %r542;
	max.u32 	%r544, %r538, -4353;
	not.b32 	%r545, %r544;
	add.s32 	%r546, %r538, %r545;
	sub.s32 	%r547, %r546, %r539;
	or.b32  	%r548, %r1, %r535;
	setp.eq.s32 	%p66, %r548, -1;
	min.u32 	%r549, %r225, %r540;
	selp.b32 	%r550, %r549, %r539, %p66;
	selp.b32 	%r551, %r225, %r547, %p66;
	min.u32 	%r552, %r551, %r542;
	sub.s32 	%r228, %r550, %r226;
	sub.s32 	%r229, %r552, %r227;
	// begin inline asm
	griddepcontrol.wait;
	// end inline asm
	setp.eq.s16 	%p67, %rs2, 0;
	@%p67 bra 	$L__BB23_228;
	cvt.u64.u32 	%rd20, %r224;
	cvt.u64.u32 	%rd21, %r226;
	add.s64 	%rd22, %rd21, %rd20;
	cvt.u64.u32 	%rd23, %r225;
	add.s64 	%rd24, %rd20, %rd23;
	cvt.u64.u32 	%rd25, %r227;
	add.s64 	%rd26, %rd24, %rd25;
	add.s32 	%r230, %r229, %r228;
	setp.ge.s32 	%p68, %r2, %r230;
	cvt.u64.u32 	%rd27, %r2;
	add.s64 	%rd28, %rd22, %rd27;
	shl.b64 	%rd29, %rd28, 2;
	add.s64 	%rd7, %rd3, %rd29;
	sub.s32 	%r554, %r2, %r228;
	cvt.s64.s32 	%rd30, %r554;
	add.s64 	%rd31, %rd26, %rd30;
	shl.b64 	%rd32, %rd31, 2;
	add.s64 	%rd8, %rd3, %rd32;
	@%p68 bra 	$L__BB23_164;
	setp.ge.s32 	%p69, %r2, %r228;
	@%p69 bra 	$L__BB23_163;
	ld.global.u32 	%r1373, [%rd7];
	bra.uni 	$L__BB23_164;
$L__BB23_163:
	ld.global.u32 	%r1373, [%rd8];
$L__BB23_164:
	add.s32 	%r234, %r2, 256;
	setp.ge.s32 	%p70, %r234, %r230;
	@%p70 bra 	$L__BB23_168;
	setp.lt.s32 	%p71, %r234, %r228;
	@%p71 bra 	$L__BB23_167;
	ld.global.u32 	%r1372, [%rd8+1024];
	bra.uni 	$L__BB23_168;
$L__BB23_167:
	ld.global.u32 	%r1372, [%rd7+1024];
$L__BB23_168:
	add.s32 	%r238, %r2, 512;
	setp.ge.s32 	%p72, %r238, %r230;
	@%p72 bra 	$L__BB23_172;
	setp.lt.s32 	%p73, %r238, %r228;
	@%p73 bra 	$L__BB23_171;
	ld.global.u32 	%r1371, [%rd8+2048];
	bra.uni 	$L__BB23_172;
$L__BB23_171:
	ld.global.u32 	%r1371, [%rd7+2048];
$L__BB23_172:
	add.s32 	%r242, %r2, 768;
	setp.ge.s32 	%p74, %r242, %r230;
	@%p74 bra 	$L__BB23_176;
	setp.lt.s32 	%p75, %r242, %r228;
	@%p75 bra 	$L__BB23_175;
	ld.global.u32 	%r1370, [%rd8+3072];
	bra.uni 	$L__BB23_176;
$L__BB23_175:
	ld.global.u32 	%r1370, [%rd7+3072];
$L__BB23_176:
	or.b32  	%r246, %r2, 1024;
	setp.ge.s32 	%p76, %r246, %r230;
	@%p76 bra 	$L__BB23_180;
	setp.lt.s32 	%p77, %r246, %r228;
	@%p77 bra 	$L__BB23_179;
	ld.global.u32 	%r1369, [%rd8+4096];
	bra.uni 	$L__BB23_180;
$L__BB23_179:
	ld.global.u32 	%r1369, [%rd7+4096];
$L__BB23_180:
	add.s32 	%r250, %r2, 1280;
	setp.ge.s32 	%p78, %r250, %r230;
	@%p78 bra 	$L__BB23_184;
	setp.lt.s32 	%p79, %r250, %r228;
	@%p79 bra 	$L__BB23_183;
	ld.global.u32 	%r1368, [%rd8+5120];
	bra.uni 	$L__BB23_184;
$L__BB23_183:
	ld.global.u32 	%r1368, [%rd7+5120];
$L__BB23_184:
	add.s32 	%r254, %r2, 1536;
	setp.ge.s32 	%p80, %r254, %r230;
	@%p80 bra 	$L__BB23_188;
	setp.lt.s32 	%p81, %r254, %r228;
	@%p81 bra 	$L__BB23_187;
	ld.global.u32 	%r1367, [%rd8+6144];
	bra.uni 	$L__BB23_188;
$L__BB23_187:
	ld.global.u32 	%r1367, [%rd7+6144];
$L__BB23_188:
	add.s32 	%r258, %r2, 1792;
	setp.ge.s32 	%p82, %r258, %r230;
	@%p82 bra 	$L__BB23_192;
	setp.lt.s32 	%p83, %r258, %r228;
	@%p83 bra 	$L__BB23_191;
	ld.global.u32 	%r1366, [%rd8+7168];
	bra.uni 	$L__BB23_192;
$L__BB23_191:
	ld.global.u32 	%r1366, [%rd7+7168];
$L__BB23_192:
	or.b32  	%r262, %r2, 2048;
	setp.ge.s32 	%p84, %r262, %r230;
	@%p84 bra 	$L__BB23_196;
	setp.lt.s32 	%p85, %r262, %r228;
	@%p85 bra 	$L__BB23_195;
	ld.global.u32 	%r1365, [%rd8+8192];
	bra.uni 	$L__BB23_196;
$L__BB23_195:
	ld.global.u32 	%r1365, [%rd7+8192];
$L__BB23_196:
	add.s32 	%r266, %r2, 2304;
	setp.ge.s32 	%p86, %r266, %r230;
	@%p86 bra 	$L__BB23_200;
	setp.lt.s32 	%p87, %r266, %r228;
	@%p87 bra 	$L__BB23_199;
	ld.global.u32 	%r1364, [%rd8+9216];
	bra.uni 	$L__BB23_200;
$L__BB23_199:
	ld.global.u32 	%r1364, [%rd7+9216];
$L__BB23_200:
	add.s32 	%r270, %r2, 2560;
	setp.ge.s32 	%p88, %r270, %r230;
	@%p88 bra 	$L__BB23_204;
	setp.lt.s32 	%p89, %r270, %r228;
	@%p89 bra 	$L__BB23_203;
	ld.global.u32 	%r1363, [%rd8+10240];
	bra.uni 	$L__BB23_204;
$L__BB23_203:
	ld.global.u32 	%r1363, [%rd7+10240];
$L__BB23_204:
	add.s32 	%r274, %r2, 2816;
	setp.ge.s32 	%p90, %r274, %r230;
	@%p90 bra 	$L__BB23_208;
	setp.lt.s32 	%p91, %r274, %r228;
	@%p91 bra 	$L__BB23_207;
	ld.global.u32 	%r1362, [%rd8+11264];
	bra.uni 	$L__BB23_208;
$L__BB23_207:
	ld.global.u32 	%r1362, [%rd7+11264];
$L__BB23_208:
	or.b32  	%r278, %r2, 3072;
	setp.ge.s32 	%p92, %r278, %r230;
	@%p92 bra 	$L__BB23_212;
	setp.lt.s32 	%p93, %r278, %r228;
	@%p93 bra 	$L__BB23_211;
	ld.global.u32 	%r1361, [%rd8+12288];
	bra.uni 	$L__BB23_212;
$L__BB23_211:
	ld.global.u32 	%r1361, [%rd7+12288];
$L__BB23_212:
	add.s32 	%r282, %r2, 3328;
	setp.ge.s32 	%p94, %r282, %r230;
	@%p94 bra 	$L__BB23_216;
	setp.lt.s32 	%p95, %r282, %r228;
	@%p95 bra 	$L__BB23_215;
	ld.global.u32 	%r1360, [%rd8+13312];
	bra.uni 	$L__BB23_216;
$L__BB23_215:
	ld.global.u32 	%r1360, [%rd7+13312];
$L__BB23_216:
	add.s32 	%r286, %r2, 3584;
	setp.ge.s32 	%p96, %r286, %r230;
	@%p96 bra 	$L__BB23_220;
	setp.lt.s32 	%p97, %r286, %r228;
	@%p97 bra 	$L__BB23_219;
	ld.global.u32 	%r1359, [%rd8+14336];
	bra.uni 	$L__BB23_220;
$L__BB23_219:
	ld.global.u32 	%r1359, [%rd7+14336];
$L__BB23_220:
	add.s32 	%r290, %r2, 3840;
	setp.ge.s32 	%p98, %r290, %r230;
	@%p98 bra 	$L__BB23_224;
	setp.lt.s32 	%p99, %r290, %r228;
	@%p99 bra 	$L__BB23_223;
	ld.global.u32 	%r1358, [%rd8+15360];
	bra.uni 	$L__BB23_224;
$L__BB23_223:
	ld.global.u32 	%r1358, [%rd7+15360];
$L__BB23_224:
	or.b32  	%r294, %r2, 4096;
	setp.ge.s32 	%p100, %r294, %r230;
	@%p100 bra 	$L__BB23_262;
	setp.lt.s32 	%p101, %r294, %r228;
	@%p101 bra 	$L__BB23_227;
	ld.global.u32 	%r1357, [%rd8+16384];
	bra.uni 	$L__BB23_262;
$L__BB23_227:
	ld.global.u32 	%r1357, [%rd7+16384];
	bra.uni 	$L__BB23_262;
$L__BB23_228:
	cvt.u64.u32 	%rd33, %r224;
	cvt.u64.u32 	%rd34, %r226;
	add.s64 	%rd9, %rd34, %rd33;
	cvt.u64.u32 	%rd35, %r225;
	add.s64 	%rd36, %rd33, %rd35;
	cvt.u64.u32 	%rd37, %r227;
	add.s64 	%rd10, %rd36, %rd37;
	add.s32 	%r297, %r229, %r228;
	setp.ge.s32 	%p102, %r2, %r297;
	@%p102 bra 	$L__BB23_230;
	setp.lt.s32 	%p103, %r2, %r228;
	sub.s32 	%r572, %r2, %r228;
	cvt.s64.s32 	%rd38, %r572;
	cvt.u64.u32 	%rd39, %r2;
	selp.b64 	%rd40, %rd9, %rd10, %p103;
	selp.b64 	%rd41, %rd39, %rd38, %p103;
	add.s64 	%rd42, %rd41, %rd40;
	shl.b64 	%rd43, %rd42, 2;
	add.s64 	%rd44, %rd1, %rd43;
	ld.global.u32 	%r1373, [%rd44];
$L__BB23_230:
	add.s32 	%r300, %r2, 256;
	setp.ge.s32 	%p104, %r300, %r297;
	@%p104 bra 	$L__BB23_232;
	setp.lt.s32 	%p105, %r300, %r228;
	sub.s32 	%r574, %r300, %r228;
	cvt.s64.s32 	%rd45, %r574;
	cvt.u64.u32 	%rd46, %r300;
	selp.b64 	%rd47, %rd9, %rd10, %p105;
	selp.b64 	%rd48, %rd46, %rd45, %p105;
	add.s64 	%rd49, %rd48, %rd47;
	shl.b64 	%rd50, %rd49, 2;
	add.s64 	%rd51, %rd1, %rd50;
	ld.global.u32 	%r1372, [%rd51];
$L__BB23_232:
	add.s32 	%r303, %r2, 512;
	setp.ge.s32 	%p106, %r303, %r297;
	@%p106 bra 	$L__BB23_234;
	setp.lt.s32 	%p107, %r303, %r228;
	sub.s32 	%r576, %r303, %r228;
	cvt.s64.s32 	%rd52, %r576;
	cvt.u64.u32 	%rd53, %r303;
	selp.b64 	%rd54, %rd9, %rd10, %p107;
	selp.b64 	%rd55, %rd53, %rd52, %p107;
	add.s64 	%rd56, %rd55, %rd54;
	shl.b64 	%rd57, %rd56, 2;
	add.s64 	%rd58, %rd1, %rd57;
	ld.global.u32 	%r1371, [%rd58];
$L__BB23_234:
	add.s32 	%r306, %r2, 768;
	setp.ge.s32 	%p108, %r306, %r297;
	@%p108 bra 	$L__BB23_236;
	setp.lt.s32 	%p109, %r306, %r228;
	sub.s32 	%r578, %r306, %r228;
	cvt.s64.s32 	%rd59, %r578;
	cvt.u64.u32 	%rd60, %r306;
	selp.b64 	%rd61, %rd9, %rd10, %p109;
	selp.b64 	%rd62, %rd60, %rd59, %p109;
	add.s64 	%rd63, %rd62, %rd61;
	shl.b64 	%rd64, %rd63, 2;
	add.s64 	%rd65, %rd1, %rd64;
	ld.global.u32 	%r1370, [%rd65];
$L__BB23_236:
	or.b32  	%r309, %r2, 1024;
	setp.ge.s32 	%p110, %r309, %r297;
	@%p110 bra 	$L__BB23_238;
	setp.lt.s32 	%p111, %r309, %r228;
	sub.s32 	%r580, %r309, %r228;
	cvt.s64.s32 	%rd66, %r580;
	cvt.u64.u32 	%rd67, %r309;
	selp.b64 	%rd68, %rd9, %rd10, %p111;
	selp.b64 	%rd69, %rd67, %rd66, %p111;
	add.s64 	%rd70, %rd69, %rd68;
	shl.b64 	%rd71, %rd70, 2;
	add.s64 	%rd72, %rd1, %rd71;
	ld.global.u32 	%r1369, [%rd72];
$L__BB23_238:
	add.s32 	%r312, %r2, 1280;
	setp.ge.s32 	%p112, %r312, %r297;
	@%p112 bra 	$L__BB23_240;
	setp.lt.s32 	%p113, %r312, %r228;
	sub.s32 	%r582, %r312, %r228;
	cvt.s64.s32 	%rd73, %r582;
	cvt.u64.u32 	%rd74, %r312;
	selp.b64 	%rd75, %rd9, %rd10, %p113;
	selp.b64 	%rd76, %rd74, %rd73, %p113;
	add.s64 	%rd77, %rd76, %rd75;
	shl.b64 	%rd78, %rd77, 2;
	add.s64 	%rd79, %rd1, %rd78;
	ld.global.u32 	%r1368, [%rd79];
$L__BB23_240:
	add.s32 	%r315, %r2, 1536;
	setp.ge.s32 	%p114, %r315, %r297;
	@%p114 bra 	$L__BB23_242;
	setp.lt.s32 	%p115, %r315, %r228;
	sub.s32 	%r584, %r315, %r228;
	cvt.s64.s32 	%rd80, %r584;
	cvt.u64.u32 	%rd81, %r315;
	selp.b64 	%rd82, %rd9, %rd10, %p115;
	selp.b64 	%rd83, %rd81, %rd80, %p115;
	add.s64 	%rd84, %rd83, %rd82;
	shl.b64 	%rd85, %rd84, 2;
	add.s64 	%rd86, %rd1, %rd85;
	ld.global.u32 	%r1367, [%rd86];
$L__BB23_242:
	add.s32 	%r318, %r2, 1792;
	setp.ge.s32 	%p116, %r318, %r297;
	@%p116 bra 	$L__BB23_244;
	setp.lt.s32 	%p117, %r318, %r228;
	sub.s32 	%r586, %r318, %r228;
	cvt.s64.s32 	%rd87, %r586;
	cvt.u64.u32 	%rd88, %r318;
	selp.b64 	%rd89, %rd9, %rd10, %p117;
	selp.b64 	%rd90, %rd88, %rd87, %p117;
	add.s64 	%rd91, %rd90, %rd89;
	shl.b64 	%rd92, %rd91, 2;
	add.s64 	%rd93, %rd1, %rd92;
	ld.global.u32 	%r1366, [%rd93];
$L__BB23_244:
	or.b32  	%r321, %r2, 2048;
	setp.ge.s32 	%p118, %r321, %r297;
	@%p118 bra 	$L__BB23_246;
	setp.lt.s32 	%p119, %r321, %r228;
	sub.s32 	%r588, %r321, %r228;
	cvt.s64.s32 	%rd94, %r588;
	cvt.u64.u32 	%rd95, %r321;
	selp.b64 	%rd96, %rd9, %rd10, %p119;
	selp.b64 	%rd97, %rd95, %rd94, %p119;
	add.s64 	%rd98, %rd97, %rd96;
	shl.b64 	%rd99, %rd98, 2;
	add.s64 	%rd100, %rd1, %rd99;
	ld.global.u32 	%r1365, [%rd100];
$L__BB23_246:
	add.s32 	%r324, %r2, 2304;
	setp.ge.s32 	%p120, %r324, %r297;
	@%p120 bra 	$L__BB23_248;
	ld.param.u64 	%rd483, [_ZN3cub18CUB_300001_SM_10006detail10merge_sort26DeviceMergeSortMergeKernelINS2_10policy_hubIN6thrust24THRUST_300001_SM_1000_NS10device_ptrIiEEE9Policy600ES8_PNS0_8NullTypeES8_SC_j12TupleLessColiSB_EEvbT2_T3_T4_PT6_PT7_T5_PSG_SG_NS1_7vsmem_tE_param_4];
	setp.lt.s32 	%p121, %r324, %r228;
	sub.s32 	%r590, %r324, %r228;
	cvt.s64.s32 	%rd101, %r590;
	cvt.u64.u32 	%rd102, %r324;
	selp.b64 	%rd103, %rd9, %rd10, %p121;
	selp.b64 	%rd104, %rd102, %rd101, %p121;
	add.s64 	%rd105, %rd104, %rd103;
	cvta.to.global.u64 	%rd106, %rd483;
	shl.b64 	%rd107, %rd105, 2;
	add.s64 	%rd108, %rd106, %rd107;
	ld.global.u32 	%r1364, [%rd108];
$L__BB23_248:
	add.s32 	%r327, %r2, 2560;
	setp.ge.s32 	%p122, %r327, %r297;
	@%p122 bra 	$L__BB23_250;
	ld.param.u64 	%rd484, [_ZN3cub18CUB_300001_SM_10006detail10merge_sort26DeviceMergeSortMergeKernelINS2_10policy_hubIN6thrust24THRUST_300001_SM_1000_NS10device_ptrIiEEE9Policy600ES8_PNS0_8NullTypeES8_SC_j12TupleLessColiSB_EEvbT2_T3_T4_PT6_PT7_T5_PSG_SG_NS1_7vsmem_tE_param_4];
	setp.lt.s32 	%p123, %r327, %r228;
	sub.s32 	%r592, %r327, %r228;
	cvt.s64.s32 	%rd109, %r592;
	cvt.u64.u32 	%rd110, %r327;
	selp.b64 	%rd111, %rd9, %rd10, %p123;
	selp.b64 	%rd112, %rd110, %rd109, %p123;
	add.s64 	%rd113, %rd112, %rd111;
	cvta.to.global.u64 	%rd114, %rd484;
	shl.b64 	%rd115, %rd113, 2;
	add.s64 	%rd116, %rd114, %rd115;
	ld.global.u32 	%r1363, [%rd116];
$L__BB23_250:
	add.s32 	%r594, %r2, 2816;
	setp.ge.s32 	%p124, %r594, %r297;
	@%p124 bra 	$L__BB23_252;
	ld.param.u64 	%rd485, [_ZN3cub18CUB_300001_SM_10006detail10merge_sort26DeviceMergeSortMergeKernelINS2_10policy_hubIN6thrust24THRUST_300001_SM_1000_NS10device_ptrIiEEE9Policy600ES8_PNS0_8NullTypeES8_SC_j12TupleLessColiSB_EEvbT2_T3_T4_PT6_PT7_T5_PSG_SG_NS1_7vsmem_tE_param_4];
	add.s32 	%r595, %r2, 2816;
	setp.lt.s32 	%p125, %r595, %r228;
	sub.s32 	%r596, %r595, %r228;
	cvt.s64.s32 	%rd117, %r596;
	cvt.u64.u32 	%rd118, %r595;
	selp.b64 	%rd119, %rd9, %rd10, %p125;
	selp.b64 	%rd120, %rd118, %rd117, %p125;
	add.s64 	%rd121, %rd120, %rd119;
	cvta.to.global.u64 	%rd122, %rd485;
	shl.b64 	%rd123, %rd121, 2;
	add.s64 	%rd124, %rd122, %rd123;
	ld.global.u32 	%r1362, [%rd124];
$L__BB23_252:
	or.b32  	%r598, %r2, 3072;
	setp.ge.s32 	%p126, %r598, %r297;
	@%p126 bra 	$L__BB23_254;
	ld.param.u64 	%rd486, [_ZN3cub18CUB_300001_SM_10006detail10merge_sort26DeviceMergeSortMergeKernelINS2_10policy_hubIN6thrust24THRUST_300001_SM_1000_NS10device_ptrIiEEE9Policy600ES8_PNS0_8NullTypeES8_SC_j12TupleLessColiSB_EEvbT2_T3_T4_PT6_PT7_T5_PSG_SG_NS1_7vsmem_tE_param_4];
	or.b32  	%r599, %r2, 3072;
	setp.lt.s32 	%p127, %r599, %r228;
	sub.s32 	%r600, %r599, %r228;
	cvt.s64.s32 	%rd125, %r600;
	cvt.u64.u32 	%rd126, %r599;
	selp.b64 	%rd127, %rd9, %rd10, %p127;
	selp.b64 	%rd128, %rd126, %rd125, %p127;
	add.s64 	%rd129, %rd128, %rd127;
	cvta.to.global.u64 	%rd130, %rd486;
	shl.b64 	%rd131, %rd129, 2;
	add.s64 	%rd132, %rd130, %rd131;
	ld.global.u32 	%r1361, [%rd132];
$L__BB23_254:
	add.s32 	%r602, %r2, 3328;
	setp.ge.s32 	%p128, %r602, %r297;
	@%p128 bra 	$L__BB23_256;
	ld.param.u64 	%rd487, [_ZN3cub18CUB_300001_SM_10006detail10merge_sort26DeviceMergeSortMergeKernelINS2_10policy_hubIN6thrust24THRUST_300001_SM_1000_NS10device_ptrIiEEE9Policy600ES8_PNS0_8NullTypeES8_SC_j12TupleLessColiSB_EEvbT2_T3_T4_PT6_PT7_T5_PSG_SG_NS1_7vsmem_tE_param_4];
	add.s32 	%r603, %r2, 3328;
	setp.lt.s32 	%p129, %r603, %r228;
	sub.s32 	%r604, %r603, %r228;
	cvt.s64.s32 	%rd133, %r604;
	cvt.u64.u32 	%rd134, %r603;
	selp.b64 	%rd135, %rd9, %rd10, %p129;
	selp.b64 	%rd136, %rd134, %rd133, %p129;
	add.s64 	%rd137, %rd136, %rd135;
	cvta.to.global.u64 	%rd138, %rd487;
	shl.b64 	%rd139, %rd137, 2;
	add.s64 	%rd140, %rd138, %rd139;
	ld.global.u32 	%r1360, [%rd140];
$L__BB23_256:
	add.s32 	%r606, %r2, 3584;
	setp.ge.s32 	%p130, %r606, %r297;
	@%p130 bra 	$L__BB23_258;
	ld.param.u64 	%rd488, [_ZN3cub18CUB_300001_SM_10006detail10merge_sort26DeviceMergeSortMergeKernelINS2_10policy_hubIN6thrust24THRUST_300001_SM_1000_NS10device_ptrIiEEE9Policy600ES8_PNS0_8NullTypeES8_SC_j12TupleLessColiSB_EEvbT2_T3_T4_PT6_PT7_T5_PSG_SG_NS1_7vsmem_tE_param_4];
	add.s32 	%r607, %r2, 3584;
	setp.lt.s32 	%p131, %r607, %r228;
	sub.s32 	%r608, %r607, %r228;
	cvt.s64.s32 	%rd141, %r608;
	cvt.u64.u32 	%rd142, %r607;
	selp.b64 	%rd143, %rd9, %rd10, %p131;
	selp.b64 	%rd144, %rd142, %rd141, %p131;
	add.s64 	%rd145, %rd144, %rd143;
	cvta.to.global.u64 	%rd146, %rd488;
	shl.b64 	%rd147, %rd145, 2;
	add.s64 	%rd148, %rd146, %rd147;
	ld.global.u32 	%r1359, [%rd148];
$L__BB23_258:
	add.s32 	%r610, %r2, 3840;
	setp.ge.s32 	%p132, %r610, %r297;
	@%p132 bra 	$L__BB23_260;
	ld.param.u64 	%rd489, [_ZN3cub18CUB_300001_SM_10006detail10merge_sort26DeviceMergeSortMergeKernelINS2_10policy_hubIN6thrust24THRUST_300001_SM_1000_NS10device_ptrIiEEE9Policy600ES8_PNS0_8NullTypeES8_SC_j12TupleLessColiSB_EEvbT2_T3_T4_PT6_PT7_T5_PSG_SG_NS1_7vsmem_tE_param_4];
	add.s32 	%r611, %r2, 3840;
	setp.lt.s32 	%p133, %r611, %r228;
	sub.s32 	%r612, %r611, %r228;
	cvt.s64.s32 	%rd149, %r612;
	cvt.u64.u32 	%rd150, %r611;
	selp.b64 	%rd151, %rd9, %rd10, %p133;
	selp.b64 	%rd152, %rd150, %rd149, %p133;
	add.s64 	%rd153, %rd152, %rd151;
	cvta.to.global.u64 	%rd154, %rd489;
	shl.b64 	%rd155, %rd153, 2;
	add.s64 	%rd156, %rd154, %rd155;
	ld.global.u32 	%r1358, [%rd156];
$L__BB23_260:
	or.b32  	%r614, %r2, 4096;
	setp.ge.s32 	%p134, %r614, %r297;
	@%p134 bra 	$L__BB23_262;
	ld.param.u64 	%rd490, [_ZN3cub18CUB_300001_SM_10006detail10merge_sort26DeviceMergeSortMergeKernelINS2_10policy_hubIN6thrust24THRUST_300001_SM_1000_NS10device_ptrIiEEE9Policy600ES8_PNS0_8NullTypeES8_SC_j12TupleLessColiSB_EEvbT2_T3_T4_PT6_PT7_T5_PSG_SG_NS1_7vsmem_tE_param_4];
	or.b32  	%r615, %r2, 4096;
	setp.lt.s32 	%p135, %r615, %r228;
	sub.s32 	%r616, %r615, %r228;
	cvt.s64.s32 	%rd157, %r616;
	cvt.u64.u32 	%rd158, %r615;
	selp.b64 	%rd159, %rd9, %rd10, %p135;
	selp.b64 	%rd160, %rd158, %rd157, %p135;
	add.s64 	%rd161, %rd160, %rd159;
	cvta.to.global.u64 	%rd162, %rd490;
	shl.b64 	%rd163, %rd161, 2;
	add.s64 	%rd164, %rd162, %rd163;
	ld.global.u32 	%r1357, [%rd164];
$L__BB23_262:
	shl.b32 	%r617, %r2, 2;
	mov.u32 	%r618, _ZZN3cub18CUB_300001_SM_10006detail10merge_sort26DeviceMergeSortMergeKernelINS2_10policy_hubIN6thrust24THRUST_300001_SM_1000_NS10device_ptrIiEEE9Policy600ES8_PNS0_8NullTypeES8_SC_j12TupleLessColiSB_EEvbT2_T3_T4_PT6_PT7_T5_PSG_SG_NS1_7vsmem_tEE19static_temp_storage;
	add.s32 	%r619, %r618, %r617;
	st.shared.u32 	[%r619], %r1373;
	st.shared.u32 	[%r619+1024], %r1372;
	st.shared.u32 	[%r619+2048], %r1371;
	st.shared.u32 	[%r619+3072], %r1370;
	st.shared.u32 	[%r619+4096], %r1369;
	st.shared.u32 	[%r619+5120], %r1368;
	st.shared.u32 	[%r619+6144], %r1367;
	st.shared.u32 	[%r619+7168], %r1366;
	st.shared.u32 	[%r619+8192], %r1365;
	st.shared.u32 	[%r619+9216], %r1364;
	st.shared.u32 	[%r619+10240], %r1363;
	st.shared.u32 	[%r619+11264], %r1362;
	st.shared.u32 	[%r619+12288], %r1361;
	st.shared.u32 	[%r619+13312], %r1360;
	st.shared.u32 	[%r619+14336], %r1359;
	st.shared.u32 	[%r619+15360], %r1358;
	st.shared.u32 	[%r619+16384], %r1357;
	bar.sync 	0;
	// begin inline asm
	griddepcontrol.launch_dependents;
	// end inline asm
	add.s32 	%r358, %r229, %r228;
	mul.lo.s32 	%r620, %r2, 17;
	min.s32 	%r359, %r620, %r358;
	cvta.to.global.u64 	%rd11, %rd15;
	setp.lt.s32 	%p136, %r359, %r229;
	sub.s32 	%r621, %r359, %r229;
	selp.b32 	%r1376, 0, %r621, %p136;
	min.s32 	%r1374, %r228, %r359;
	setp.ge.s32 	%p137, %r1376, %r1374;
	@%p137 bra 	$L__BB23_265;
	add.s32 	%r363, %r359, %r228;
$L__BB23_264:
	sub.s32 	%r622, %r1374, %r1376;
	shr.u32 	%r623, %r622, 31;
	add.s32 	%r624, %r622, %r623;
	shr.s32 	%r625, %r624, 1;
	add.s32 	%r626, %r625, %r1376;
	shl.b32 	%r627, %r626, 2;
	add.s32 	%r629, %r618, %r627;
	ld.shared.u32 	%r630, [%r629];
	not.b32 	%r631, %r626;
	add.s32 	%r632, %r363, %r631;
	shl.b32 	%r633, %r632, 2;
	add.s32 	%r634, %r618, %r633;
	ld.shared.u32 	%r635, [%r634];
	add.s32 	%r636, %r635, %r528;
	mul.wide.s32 	%rd165, %r636, 4;
	add.s64 	%rd166, %rd11, %rd165;
	ld.global.u32 	%r637, [%rd166];
	add.s32 	%r638, %r630, %r528;
	mul.wide.s32 	%rd167, %r638, 4;
	add.s64 	%rd168, %rd11, %rd167;
	ld.global.u32 	%r639, [%rd168];
	setp.lt.s32 	%p138, %r637, %r639;
	add.s32 	%r640, %r626, 1;
	selp.b32 	%r1376, %r1376, %r640, %p138;
	selp.b32 	%r1374, %r626, %r1374, %p138;
	setp.lt.s32 	%p139, %r1376, %r1374;
	@%p139 bra 	$L__BB23_264;
$L__BB23_265:
	sub.s32 	%r641, %r359, %r1376;
	add.s32 	%r369, %r641, %r228;
	shl.b32 	%r642, %r369, 2;
	add.s32 	%r370, %r618, %r642;
	ld.shared.u32 	%r1377, [%r370];
	shl.b32 	%r644, %r1376, 2;
	add.s32 	%r372, %r618, %r644;
	ld.shared.u32 	%r1380, [%r372];
	setp.ge.s32 	%p141, %r369, %r358;
	mov.pred 	%p400, 0;
	@%p141 bra 	$L__BB23_268;
	setp.ge.s32 	%p143, %r1376, %r228;
	mov.pred 	%p400, -1;
	@%p143 bra 	$L__BB23_268;
	add.s32 	%r645, %r1377, %r528;
	mul.wide.s32 	%rd169, %r645, 4;
	add.s64 	%rd170, %rd11, %rd169;
	ld.global.u32 	%r646, [%rd170];
	add.s32 	%r647, %r1380, %r528;
	mul.wide.s32 	%rd171, %r647, 4;
	add.s64 	%rd172, %rd11, %rd171;
	ld.global.u32 	%r648, [%rd172];
	setp.lt.s32 	%p400, %r646, %r648;
$L__BB23_268:
	selp.b32 	%r374, %r1377, %r1380, %p400;
	selp.u32 	%r649, 1, 0, %p400;
	add.s32 	%r375, %r369, %r649;
	not.pred 	%p144, %p400;
	selp.u32 	%r650, 1, 0, %p144;
	add.s32 	%r376, %r1376, %r650;
	@%p144 bra 	$L__BB23_270;
	ld.shared.u32 	%r1377, [%r370+4];
	bra.uni 	$L__BB23_271;
$L__BB23_270:
	ld.shared.u32 	%r1380, [%r372+4];
$L__BB23_271:
	setp.ge.s32 	%p146, %r375, %r358;
	mov.pred 	%p401, 0;
	@%p146 bra 	$L__BB23_274;
	setp.ge.s32 	%p148, %r376, %r228;
	mov.pred 	%p401, -1;
	@%p148 bra 	$L__BB23_274;
	add.s32 	%r651, %r1377, %r528;
	mul.wide.s32 	%rd173, %r651, 4;
	add.s64 	%rd174, %rd11, %rd173;
	ld.global.u32 	%r652, [%rd174];
	add.s32 	%r653, %r1380, %r528;
	mul.wide.s32 	%rd175, %r653, 4;
	add.s64 	%rd176, %rd11, %rd175;
	ld.global.u32 	%r654, [%rd176];
	setp.lt.s32 	%p401, %r652, %r654;
$L__BB23_274:
	selp.b32 	%r381, %r1377, %r1380, %p401;
	selp.u32 	%r655, 1, 0, %p401;
	add.s32 	%r382, %r375, %r655;
	not.pred 	%p149, %p401;
	selp.u32 	%r656, 1, 0, %p149;
	add.s32 	%r383, %r376, %r656;
	@%p401 bra 	$L__BB23_276;
	shl.b32 	%r657, %r383, 2;
	add.s32 	%r659, %r618, %r657;
	ld.shared.u32 	%r1380, [%r659];
	bra.uni 	$L__BB23_277;
$L__BB23_276:
	shl.b32 	%r660, %r382, 2;
	add.s32 	%r662, %r618, %r660;
	ld.shared.u32 	%r1377, [%r662];
$L__BB23_277:
	setp.ge.s32 	%p151, %r382, %r358;
	mov.pred 	%p402, 0;
	@%p151 bra 	$L__BB23_280;
	setp.ge.s32 	%p153, %r383, %r228;
	mov.pred 	%p402, -1;
	@%p153 bra 	$L__BB23_280;
	add.s32 	%r663, %r1377, %r528;
	mul.wide.s32 	%rd177, %r663, 4;
	add.s64 	%rd178, %rd11, %rd177;
	ld.global.u32 	%r664, [%rd178];
	add.s32 	%r665, %r1380, %r528;
	mul.wide.s32 	%rd179, %r665, 4;
	add.s64 	%rd180, %rd11, %rd179;
	ld.global.u32 	%r666, [%rd180];
	setp.lt.s32 	%p402, %r664, %r666;
$L__BB23_280:
	selp.b32 	%r388, %r1377, %r1380, %p402;
	selp.u32 	%r667, 1, 0, %p402;
	add.s32 	%r389, %r382, %r667;
	not.pred 	%p154, %p402;
	selp.u32 	%r668, 1, 0, %p154;
	add.s32 	%r390, %r383, %r668;
	@%p402 bra 	$L__BB23_282;
	shl.b32 	%r669, %r390, 2;
	add.s32 	%r671, %r618, %r669;
	ld.shared.u32 	%r1380, [%r671];
	bra.uni 	$L__BB23_283;
$L__BB23_282:
	shl.b32 	%r672, %r389, 2;
	add.s32 	%r674, %r618, %r672;
	ld.shared.u32 	%r1377, [%r674];
$L__BB23_283:
	setp.ge.s32 	%p156, %r389, %r358;
	mov.pred 	%p403, 0;
	@%p156 bra 	$L__BB23_286;
	setp.ge.s32 	%p158, %r390, %r228;
	mov.pred 	%p403, -1;
	@%p158 bra 	$L__BB23_286;
	add.s32 	%r675, %r1377, %r528;
	mul.wide.s32 	%rd181, %r675, 4;
	add.s64 	%rd182, %rd11, %rd181;
	ld.global.u32 	%r676, [%rd182];
	add.s32 	%r677, %r1380, %r528;
	mul.wide.s32 	%rd183, %r677, 4;
	add.s64 	%rd184, %rd11, %rd183;
	ld.global.u32 	%r678, [%rd184];
	setp.lt.s32 	%p403, %r676, %r678;
$L__BB23_286:
	selp.b32 	%r395, %r1377, %r1380, %p403;
	selp.u32 	%r679, 1, 0, %p403;
	add.s32 	%r396, %r389, %r679;
	not.pred 	%p159, %p403;
	selp.u32 	%r680, 1, 0, %p159;
	add.s32 	%r397, %r390, %r680;
	@%p403 bra 	$L__BB23_288;
	shl.b32 	%r681, %r397, 2;
	add.s32 	%r683, %r618, %r681;
	ld.shared.u32 	%r1380, [%r683];
	bra.uni 	$L__BB23_289;
$L__BB23_288:
	shl.b32 	%r684, %r396, 2;
	add.s32 	%r686, %r618, %r684;
	ld.shared.u32 	%r1377, [%r686];
$L__BB23_289:
	setp.ge.s32 	%p161, %r396, %r358;
	mov.pred 	%p404, 0;
	@%p161 bra 	$L__BB23_292;
	setp.ge.s32 	%p163, %r397, %r228;
	mov.pred 	%p404, -1;
	@%p163 bra 	$L__BB23_292;
	add.s32 	%r687, %r1377, %r528;
	mul.wide.s32 	%rd185, %r687, 4;
	add.s64 	%rd186, %rd11, %rd185;
	ld.global.u32 	%r688, [%rd186];
	add.s32 	%r689, %r1380, %r528;
	mul.wide.s32 	%rd187, %r689, 4;
	add.s64 	%rd188, %rd11, %rd187;
	ld.global.u32 	%r690, [%rd188];
	setp.lt.s32 	%p404, %r688, %r690;
$L__BB23_292:
	selp.b32 	%r402, %r1377, %r1380, %p404;
	selp.u32 	%r691, 1, 0, %p404;
	add.s32 	%r403, %r396, %r691;
	not.pred 	%p164, %p404;
	selp.u32 	%r692, 1, 0, %p164;
	add.s32 	%r404, %r397, %r692;
	@%p404 bra 	$L__BB23_294;
	shl.b32 	%r693, %r404, 2;
	add.s32 	%r695, %r618, %r693;
	ld.shared.u32 	%r1380, [%r695];
	bra.uni 	$L__BB23_295;
$L__BB23_294:
	shl.b32 	%r696, %r403, 2;
	add.s32 	%r698, %r618, %r696;
	ld.shared.u32 	%r1377, [%r698];
$L__BB23_295:
	setp.ge.s32 	%p166, %r403, %r358;
	mov.pred 	%p405, 0;
	@%p166 bra 	$L__BB23_298;
	setp.ge.s32 	%p168, %r404, %r228;
	mov.pred 	%p405, -1;
	@%p168 bra 	$L__BB23_298;
	add.s32 	%r699, %r1377, %r528;
	mul.wide.s32 	%rd189, %r699, 4;
	add.s64 	%rd190, %rd11, %rd189;
	ld.global.u32 	%r700, [%rd190];
	add.s32 	%r701, %r1380, %r528;
	mul.wide.s32 	%rd191, %r701, 4;
	add.s64 	%rd192, %rd11, %rd191;
	ld.global.u32 	%r702, [%rd192];
	setp.lt.s32 	%p405, %r700, %r702;
$L__BB23_298:
	selp.b32 	%r409, %r1377, %r1380, %p405;
	selp.u32 	%r703, 1, 0, %p405;
	add.s32 	%r410, %r403, %r703;
	not.pred 	%p169, %p405;
	selp.u32 	%r704, 1, 0, %p169;
	add.s32 	%r411, %r404, %r704;
	@%p405 bra 	$L__BB23_300;
	shl.b32 	%r705, %r411, 2;
	add.s32 	%r707, %r618, %r705;
	ld.shared.u32 	%r1380, [%r707];
	bra.uni 	$L__BB23_301;
$L__BB23_300:
	shl.b32 	%r708, %r410, 2;
	add.s32 	%r710, %r618, %r708;
	ld.shared.u32 	%r1377, [%r710];
$L__BB23_301:
	setp.ge.s32 	%p171, %r410, %r358;
	mov.pred 	%p406, 0;
	@%p171 bra 	$L__BB23_304;
	setp.ge.s32 	%p173, %r411, %r228;
	mov.pred 	%p406, -1;
	@%p173 bra 	$L__BB23_304;
	add.s32 	%r711, %r1377, %r528;
	mul.wide.s32 	%rd193, %r711, 4;
	add.s64 	%rd194, %rd11, %rd193;
	ld.global.u32 	%r712, [%rd194];
	add.s32 	%r713, %r1380, %r528;
	mul.wide.s32 	%rd195, %r713, 4;
	add.s64 	%rd196, %rd11, %rd195;
	ld.global.u32 	%r714, [%rd196];
	setp.lt.s32 	%p406, %r712, %r714;
$L__BB23_304:
	selp.b32 	%r416, %r1377, %r1380, %p406;
	selp.u32 	%r715, 1, 0, %p406;
	add.s32 	%r417, %r410, %r715;
	not.pred 	%p174, %p406;
	selp.u32 	%r716, 1, 0, %p174;
	add.s32 	%r418, %r411, %r716;
	@%p406 bra 	$L__BB23_306;
	shl.b32 	%r717, %r418, 2;
	add.s32 	%r719, %r618, %r717;
	ld.shared.u32 	%r1380, [%r719];
	bra.uni 	$L__BB23_307;
$L__BB23_306:
	shl.b32 	%r720, %r417, 2;
	add.s32 	%r722, %r618, %r720;
	ld.shared.u32 	%r1377, [%r722];
$L__BB23_307:
	setp.ge.s32 	%p176, %r417, %r358;
	mov.pred 	%p407, 0;
	@%p176 bra 	$L__BB23_310;
	setp.ge.s32 	%p178, %r418, %r228;
	mov.pred 	%p407, -1;
	@%p178 bra 	$L__BB23_310;
	add.s32 	%r723, %r1377, %r528;
	mul.wide.s32 	%rd197, %r723, 4;
	add.s64 	%rd198, %rd11, %rd197;
	ld.global.u32 	%r724, [%rd198];
	add.s32 	%r725, %r1380, %r528;
	mul.wide.s32 	%rd199, %r725, 4;
	add.s64 	%rd200, %rd11, %rd199;
	ld.global.u32 	%r726, [%rd200];
	setp.lt.s32 	%p407, %r724, %r726;
$L__BB23_310:
	selp.b32 	%r423, %r1377, %r1380, %p407;
	selp.u32 	%r727, 1, 0, %p407;
	add.s32 	%r424, %r417, %r727;
	not.pred 	%p179, %p407;
	selp.u32 	%r728, 1, 0, %p179;
	add.s32 	%r425, %r418, %r728;
	@%p407 bra 	$L__BB23_312;
	shl.b32 	%r729, %r425, 2;
	add.s32 	%r731, %r618, %r729;
	ld.shared.u32 	%r1380, [%r731];
	bra.uni 	$L__BB23_313;
$L__BB23_312:
	shl.b32 	%r732, %r424, 2;
	add.s32 	%r734, %r618, %r732;
	ld.shared.u32 	%r1377, [%r734];
$L__BB23_313:
	setp.ge.s32 	%p181, %r424, %r358;
	mov.pred 	%p408, 0;
	@%p181 bra 	$L__BB23_316;
	setp.ge.s32 	%p183, %r425, %r228;
	mov.pred 	%p408, -1;
	@%p183 bra 	$L__BB23_316;
	add.s32 	%r735, %r1377, %r528;
	mul.wide.s32 	%rd201, %r735, 4;
	add.s64 	%rd202, %rd11, %rd201;
	ld.global.u32 	%r736, [%rd202];
	add.s32 	%r737, %r1380, %r528;
	mul.wide.s32 	%rd203, %r737, 4;
	add.s64 	%rd204, %rd11, %rd203;
	ld.global.u32 	%r738, [%rd204];
	setp.lt.s32 	%p408, %r736, %r738;
$L__BB23_316:
	selp.b32 	%r430, %r1377, %r1380, %p408;
	selp.u32 	%r739, 1, 0, %p408;
	add.s32 	%r431, %r424, %r739;
	not.pred 	%p184, %p408;
	selp.u32 	%r740, 1, 0, %p184;
	add.s32 	%r432, %r425, %r740;
	@%p408 bra 	$L__BB23_318;
	shl.b32 	%r741, %r432, 2;
	add.s32 	%r743, %r618, %r741;
	ld.shared.u32 	%r1380, [%r743];
	bra.uni 	$L__BB23_319;
$L__BB23_318:
	shl.b32 	%r744, %r431, 2;
	add.s32 	%r746, %r618, %r744;
	ld.shared.u32 	%r1377, [%r746];
$L__BB23_319:
	setp.ge.s32 	%p186, %r431, %r358;
	mov.pred 	%p409, 0;
	@%p186 bra 	$L__BB23_322;
	setp.ge.s32 	%p188, %r432, %r228;
	mov.pred 	%p409, -1;
	@%p188 bra 	$L__BB23_322;
	add.s32 	%r747, %r1377, %r528;
	mul.wide.s32 	%rd205, %r747, 4;
	add.s64 	%rd206, %rd11, %rd205;
	ld.global.u32 	%r748, [%rd206];
	add.s32 	%r749, %r1380, %r528;
	mul.wide.s32 	%rd207, %r749, 4;
	add.s64 	%rd208, %rd11, %rd207;
	ld.global.u32 	%r750, [%rd208];
	setp.lt.s32 	%p409, %r748, %r750;
$L__BB23_322:
	selp.b32 	%r437, %r1377, %r1380, %p409;
	selp.u32 	%r751, 1, 0, %p409;
	add.s32 	%r438, %r431, %r751;
	not.pred 	%p189, %p409;
	selp.u32 	%r752, 1, 0, %p189;
	add.s32 	%r439, %r432, %r752;
	@%p409 bra 	$L__BB23_324;
	shl.b32 	%r753, %r439, 2;
	add.s32 	%r755, %r618, %r753;
	ld.shared.u32 	%r1380, [%r755];
	bra.uni 	$L__BB23_325;
$L__BB23_324:
	shl.b32 	%r756, %r438, 2;
	add.s32 	%r758, %r618, %r756;
	ld.shared.u32 	%r1377, [%r758];
$L__BB23_325:
	setp.ge.s32 	%p191, %r438, %r358;
	mov.pred 	%p410, 0;
	@%p191 bra 	$L__BB23_328;
	setp.ge.s32 	%p193, %r439, %r228;
	mov.pred 	%p410, -1;
	@%p193 bra 	$L__BB23_328;
	add.s32 	%r759, %r1377, %r528;
	mul.wide.s32 	%rd209, %r759, 4;
	add.s64 	%rd210, %rd11, %rd209;
	ld.global.u32 	%r760, [%rd210];
	add.s32 	%r761, %r1380, %r528;
	mul.wide.s32 	%rd211, %r761, 4;
	add.s64 	%rd212, %rd11, %rd211;
	ld.global.u32 	%r762, [%rd212];
	setp.lt.s32 	%p410, %r760, %r762;
$L__BB23_328:
	selp.b32 	%r444, %r1377, %r1380, %p410;
	selp.u32 	%r763, 1, 0, %p410;
	add.s32 	%r445, %r438, %r763;
	not.pred 	%p194, %p410;
	selp.u32 	%r764, 1, 0, %p194;
	add.s32 	%r446, %r439, %r764;
	@%p410 bra 	$L__BB23_330;
	shl.b32 	%r765, %r446, 2;
	add.s32 	%r767, %r618, %r765;
	ld.shared.u32 	%r1380, [%r767];
	bra.uni 	$L__BB23_331;
$L__BB23_330:
	shl.b32 	%r768, %r445, 2;
	add.s32 	%r770, %r618, %r768;
	ld.shared.u32 	%r1377, [%r770];
$L__BB23_331:
	setp.ge.s32 	%p196, %r445, %r358;
	mov.pred 	%p411, 0;
	@%p196 bra 	$L__BB23_334;
	setp.ge.s32 	%p198, %r446, %r228;
	mov.pred 	%p411, -1;
	@%p198 bra 	$L__BB23_334;
	add.s32 	%r771, %r1377, %r528;
	cvta.to.global.u64 	%rd213, %rd15;
	mul.wide.s32 	%rd214, %r771, 4;
	add.s64 	%rd215, %rd213, %rd214;
	ld.global.u32 	%r772, [%rd215];
	add.s32 	%r773, %r1380, %r528;
	mul.wide.s32 	%rd216, %r773, 4;
	add.s64 	%rd217, %rd213, %rd216;
	ld.global.u32 	%r774, [%rd217];
	setp.lt.s32 	%p411, %r772, %r774;
$L__BB23_334:
	selp.b32 	%r451, %r1377, %r1380, %p411;
	selp.u32 	%r775, 1, 0, %p411;
	add.s32 	%r452, %r445, %r775;
	not.pred 	%p199, %p411;
	selp.u32 	%r776, 1, 0, %p199;
	add.s32 	%r453, %r446, %r776;
	@%p411 bra 	$L__BB23_336;
	shl.b32 	%r777, %r453, 2;
	add.s32 	%r779, %r618, %r777;
	ld.shared.u32 	%r1380, [%r779];
	bra.uni 	$L__BB23_337;
$L__BB23_336:
	shl.b32 	%r780, %r452, 2;
	add.s32 	%r782, %r618, %r780;
	ld.shared.u32 	%r1377, [%r782];
$L__BB23_337:
	setp.ge.s32 	%p201, %r452, %r358;
	mov.pred 	%p412, 0;
	@%p201 bra 	$L__BB23_340;
	setp.ge.s32 	%p203, %r453, %r228;
	mov.pred 	%p412, -1;
	@%p203 bra 	$L__BB23_340;
	add.s32 	%r783, %r1377, %r528;
	cvta.to.global.u64 	%rd218, %rd15;
	mul.wide.s32 	%rd219, %r783, 4;
	add.s64 	%rd220, %rd218, %rd219;
	ld.global.u32 	%r784, [%rd220];
	add.s32 	%r785, %r1380, %r528;
	mul.wide.s32 	%rd221, %r785, 4;
	add.s64 	%rd222, %rd218, %rd221;
	ld.global.u32 	%r786, [%rd222];
	setp.lt.s32 	%p412, %r784, %r786;
$L__BB23_340:
	selp.b32 	%r458, %r1377, %r1380, %p412;
	selp.u32 	%r787, 1, 0, %p412;
	add.s32 	%r459, %r452, %r787;
	not.pred 	%p204, %p412;
	selp.u32 	%r788, 1, 0, %p204;
	add.s32 	%r460, %r453, %r788;
	@%p412 bra 	$L__BB23_342;
	shl.b32 	%r789, %r460, 2;
	add.s32 	%r791, %r618, %r789;
	ld.shared.u32 	%r1380, [%r791];
	bra.uni 	$L__BB23_343;
$L__BB23_342:
	shl.b32 	%r792, %r459, 2;
	add.s32 	%r794, %r618, %r792;
	ld.shared.u32 	%r1377, [%r794];
$L__BB23_343:
	setp.ge.s32 	%p206, %r459, %r358;
	mov.pred 	%p413, 0;
	@%p206 bra 	$L__BB23_346;
	setp.ge.s32 	%p208, %r460, %r228;
	mov.pred 	%p413, -1;
	@%p208 bra 	$L__BB23_346;
	add.s32 	%r795, %r1377, %r528;
	cvta.to.global.u64 	%rd223, %rd15;
	mul.wide.s32 	%rd224, %r795, 4;
	add.s64 	%rd225, %rd223, %rd224;
	ld.global.u32 	%r796, [%rd225];
	add.s32 	%r797, %r1380, %r528;
	mul.wide.s32 	%rd226, %r797, 4;
	add.s64 	%rd227, %rd223, %rd226;
	ld.global.u32 	%r798, [%rd227];
	setp.lt.s32 	%p413, %r796, %r798;
$L__BB23_346:
	selp.b32 	%r465, %r1377, %r1380, %p413;
	selp.u32 	%r799, 1, 0, %p413;
	add.s32 	%r466, %r459, %r799;
	not.pred 	%p209, %p413;
	selp.u32 	%r800, 1, 0, %p209;
	add.s32 	%r467, %r460, %r800;
	@%p413 bra 	$L__BB23_348;
	shl.b32 	%r801, %r467, 2;
	mov.u32 	%r802, _ZZN3cub18CUB_300001_SM_10006detail10merge_sort26DeviceMergeSortMergeKernelINS2_10policy_hubIN6thrust24THRUST_300001_SM_1000_NS10device_ptrIiEEE9Policy600ES8_PNS0_8NullTypeES8_SC_j12TupleLessColiSB_EEvbT2_T3_T4_PT6_PT7_T5_PSG_SG_NS1_7vsmem_tEE19static_temp_storage;
	add.s32 	%r803, %r802, %r801;
	ld.shared.u32 	%r1380, [%r803];
	bra.uni 	$L__BB23_349;
$L__BB23_348:
	shl.b32 	%r804, %r466, 2;
	mov.u32 	%r805, _ZZN3cub18CUB_300001_SM_10006detail10merge_sort26DeviceMergeSortMergeKernelINS2_10policy_hubIN6thrust24THRUST_300001_SM_1000_NS10device_ptrIiEEE9Policy600ES8_PNS0_8NullTypeES8_SC_j12TupleLessColiSB_EEvbT2_T3_T4_PT6_PT7_T5_PSG_SG_NS1_7vsmem_tEE19static_temp_storage;
	add.s32 	%r806, %r805, %r804;
	ld.shared.u32 	%r1377, [%r806];
$L__BB23_349:
	setp.ge.s32 	%p211, %r466, %r358;
	mov.pred 	%p414, 0;
	@%p211 bra 	$L__BB23_352;
	setp.ge.s32 	%p213, %r467, %r228;
	mov.pred 	%p414, -1;
	@%p213 bra 	$L__BB23_352;
	add.s32 	%r807, %r1377, %r528;
	cvta.to.global.u64 	%rd228, %rd15;
	mul.wide.s32 	%rd229, %r807, 4;
	add.s64 	%rd230, %rd228, %rd229;
	ld.global.u32 	%r808, [%rd230];
	add.s32 	%r809, %r1380, %r528;
	mul.wide.s32 	%rd231, %r809, 4;
	add.s64 	%rd232, %rd228, %rd231;
	ld.global.u32 	%r810, [%rd232];
	setp.lt.s32 	%p414, %r808, %r810;
$L__BB23_352:
	selp.b32 	%r472, %r1377, %r1380, %p414;
	selp.u32 	%r811, 1, 0, %p414;
	add.s32 	%r473, %r466, %r811;
	not.pred 	%p214, %p414;
	selp.u32 	%r812, 1, 0, %p214;
	add.s32 	%r474, %r467, %r812;
	@%p414 bra 	$L__BB23_354;
	shl.b32 	%r813, %r474, 2;
	mov.u32 	%r814, _ZZN3cub18CUB_300001_SM_10006detail10merge_sort26DeviceMergeSortMergeKernelINS2_10policy_hubIN6thrust24THRUST_300001_SM_1000_NS10device_ptrIiEEE9Policy600ES8_PNS0_8NullTypeES8_SC_j12TupleLessColiSB_EEvbT2_T3_T4_PT6_PT7_T5_PSG_SG_NS1_7vsmem_tEE19static_temp_storage;
	add.s32 	%r815, %r814, %r813;
	ld.shared.u32 	%r1380, [%r815];
	bra.uni 	$L__BB23_355;
$L__BB23_354:
	shl.b32 	%r816, %r473, 2;
	mov.u32 	%r817, _ZZN3cub18CUB_300001_SM_10006detail10merge_sort26DeviceMergeSortMergeKernelINS2_10policy_hubIN6thrust24THRUST_300001_SM_1000_NS10device_ptrIiEEE9Policy600ES8_PNS0_8NullTypeES8_SC_j12TupleLessColiSB_EEvbT2_T3_T4_PT6_PT7_T5_PSG_SG_NS1_7vsmem_tEE19static_temp_storage;
	add.s32 	%r818, %r817, %r816;
	ld.shared.u32 	%r1377, [%r818];
$L__BB23_355:
	setp.ge.s32 	%p216, %r473, %r358;
	mov.pred 	%p415, 0;
	@%p216 bra 	$L__BB23_358;
	setp.ge.s32 	%p218, %r474, %r228;
	mov.pred 	%p415, -1;
	@%p218 bra 	$L__BB23_358;
	add.s32 	%r819, %r1377, %r528;
	cvta.to.global.u64 	%rd233, %rd15;
	mul.wide.s32 	%rd234, %r819, 4;
	add.s64 	%rd235, %rd233, %rd234;
	ld.global.u32 	%r820, [%rd235];
	add.s32 	%r821, %r1380, %r528;
	mul.wide.s32 	%rd236, %r821, 4;
	add.s64 	%rd237, %rd233, %rd236;
	ld.global.u32 	%r822, [%rd237];
	setp.lt.s32 	%p415, %r820, %r822;
$L__BB23_358:
	selp.b32 	%r479, %r1377, %r1380, %p415;
	selp.u32 	%r823, 1, 0, %p415;
	add.s32 	%r480, %r473, %r823;
	not.pred 	%p219, %p415;
	selp.u32 	%r824, 1, 0, %p219;
	add.s32 	%r481, %r474, %r824;
	@%p415 bra 	$L__BB23_360;
	shl.b32 	%r825, %r481, 2;
	mov.u32 	%r826, _ZZN3cub18CUB_300001_SM_10006detail10merge_sort26DeviceMergeSortMergeKernelINS2_10policy_hubIN6thrust24THRUST_300001_SM_1000_NS10device_ptrIiEEE9Policy600ES8_PNS0_8NullTypeES8_SC_j12TupleLessColiSB_EEvbT2_T3_T4_PT6_PT7_T5_PSG_SG_NS1_7vsmem_tEE19static_temp_storage;
	add.s32 	%r827, %r826, %r825;
	ld.shared.u32 	%r1380, [%r827];
	bra.uni 	$L__BB23_361;
$L__BB23_360:
	shl.b32 	%r828, %r480, 2;
	mov.u32 	%r829, _ZZN3cub18CUB_300001_SM_10006detail10merge_sort26DeviceMergeSortMergeKernelINS2_10policy_hubIN6thrust24THRUST_300001_SM_1000_NS10device_ptrIiEEE9Policy600ES8_PNS0_8NullTypeES8_SC_j12TupleLessColiSB_EEvbT2_T3_T4_PT6_PT7_T5_PSG_SG_NS1_7vsmem_tEE19static_temp_storage;
	add.s32 	%r830, %r829, %r828;
	ld.shared.u32 	%r1377, [%r830];
$L__BB23_361:
	setp.ge.s32 	%p220, %r480, %r358;
	mov.u32 	%r1409, %r1380;
	@%p220 bra 	$L__BB23_364;
	setp.ge.s32 	%p221, %r481, %r228;
	mov.u32 	%r1409, %r1377;
	@%p221 bra 	$L__BB23_364;
	add.s32 	%r831, %r1377, %r528;
	cvta.to.global.u64 	%rd238, %rd15;
	mul.wide.s32 	%rd239, %r831, 4;
	add.s64 	%rd240, %rd238, %rd239;
	ld.global.u32 	%r832, [%rd240];
	add.s32 	%r833, %r1380, %r528;
	mul.wide.s32 	%rd241, %r833, 4;
	add.s64 	%rd242, %rd238, %rd241;
	ld.global.u32 	%r834, [%rd242];
	setp.lt.s32 	%p222, %r832, %r834;
	selp.b32 	%r1409, %r1377, %r1380, %p222;
$L__BB23_364:
	ld.param.s8 	%rs3, [_ZN3cub18CUB_300001_SM_10006detail10merge_sort26DeviceMergeSortMergeKernelINS2_10policy_hubIN6thrust24THRUST_300001_SM_1000_NS10device_ptrIiEEE9Policy600ES8_PNS0_8NullTypeES8_SC_j12TupleLessColiSB_EEvbT2_T3_T4_PT6_PT7_T5_PSG_SG_NS1_7vsmem_tE_param_0];
	mov.u32 	%r835, %ctaid.x;
	mul.lo.s32 	%r488, %r835, 4352;
	setp.eq.s16 	%p223, %rs3, 0;
	bar.sync 	0;
	@%p223 bra 	$L__BB23_401;
	// begin inline asm
	mov.u32 %r836, %laneid;
	// end inline asm
	shr.u32 	%r837, %r2, 5;
	mul.lo.s32 	%r838, %r837, 544;
	mad.lo.s32 	%r839, %r836, 17, %r838;
	shl.b32 	%r840, %r839, 2;
	mov.u32 	%r841, _ZZN3cub18CUB_300001_SM_10006detail10merge_sort26DeviceMergeSortMergeKernelINS2_10policy_hubIN6thrust24THRUST_300001_SM_1000_NS10device_ptrIiEEE9Policy600ES8_PNS0_8NullTypeES8_SC_j12TupleLessColiSB_EEvbT2_T3_T4_PT6_PT7_T5_PSG_SG_NS1_7vsmem_tEE19static_temp_storage;
	add.s32 	%r842, %r841, %r840;
	st.shared.u32 	[%r842], %r374;
	st.shared.u32 	[%r842+4], %r381;
	st.shared.u32 	[%r842+8], %r388;
	st.shared.u32 	[%r842+12], %r395;
	st.shared.u32 	[%r842+16], %r402;
	st.shared.u32 	[%r842+20], %r409;
	st.shared.u32 	[%r842+24], %r416;
	st.shared.u32 	[%r842+28], %r423;
	st.shared.u32 	[%r842+32], %r430;
	st.shared.u32 	[%r842+36], %r437;
	st.shared.u32 	[%r842+40], %r444;
	st.shared.u32 	[%r842+44], %r451;
	st.shared.u32 	[%r842+48], %r458;
	st.shared.u32 	[%r842+52], %r465;
	st.shared.u32 	[%r842+56], %r472;
	st.shared.u32 	[%r842+60], %r479;
	st.shared.u32 	[%r842+64], %r1409;
	bar.warp.sync 	-1;
	shl.b32 	%r843, %r836, 4;
	sub.s32 	%r844, %r839, %r843;
	shl.b32 	%r845, %r844, 2;
	add.s32 	%r846, %r841, %r845;
	ld.shared.u32 	%r489, [%r846];
	ld.shared.u32 	%r490, [%r846+128];
	ld.shared.u32 	%r491, [%r846+256];
	ld.shared.u32 	%r492, [%r846+384];
	ld.shared.u32 	%r493, [%r846+512];
	ld.shared.u32 	%r494, [%r846+640];
	ld.shared.u32 	%r495, [%r846+768];
	ld.shared.u32 	%r496, [%r846+896];
	ld.shared.u32 	%r497, [%r846+1024];
	ld.shared.u32 	%r498, [%r846+1152];
	ld.shared.u32 	%r499, [%r846+1280];
	ld.shared.u32 	%r500, [%r846+1408];
	ld.shared.u32 	%r501, [%r846+1536];
	ld.shared.u32 	%r502, [%r846+1664];
	ld.shared.u32 	%r503, [%r846+1792];
	ld.shared.u32 	%r504, [%r846+1920];
	ld.shared.u32 	%r505, [%r846+2048];
	setp.ne.s32 	%p224, %r2, 0;
	@%p224 bra 	$L__BB23_367;
	st.volatile.shared.u32 	[_ZZN3cub18CUB_300001_SM_10006detail10merge_sort26DeviceMergeSortMergeKernelINS2_10policy_hubIN6thrust24THRUST_300001_SM_1000_NS10device_ptrIiEEE9Policy600ES8_PNS0_8NullTypeES8_SC_j12TupleLessColiSB_EEvbT2_T3_T4_PT6_PT7_T5_PSG_SG_NS1_7vsmem_tEE19static_temp_storage+17408], %r358;
$L__BB23_367:
	ld.param.u64 	%rd491, [_ZN3cub18CUB_300001_SM_10006detail10merge_sort26DeviceMergeSortMergeKernelINS2_10policy_hubIN6thrust24THRUST_300001_SM_1000_NS10device_ptrIiEEE9Policy600ES8_PNS0_8NullTypeES8_SC_j12TupleLessColiSB_EEvbT2_T3_T4_PT6_PT7_T5_PSG_SG_NS1_7vsmem_tE_param_4];
	bar.sync 	0;
	ld.volatile.shared.u32 	%r506, [_ZZN3cub18CUB_300001_SM_10006detail10merge_sort26DeviceMergeSortMergeKernelINS2_10policy_hubIN6thrust24THRUST_300001_SM_1000_NS10device_ptrIiEEE9Policy600ES8_PNS0_8NullTypeES8_SC_j12TupleLessColiSB_EEvbT2_T3_T4_PT6_PT7_T5_PSG_SG_NS1_7vsmem_tEE19static_temp_storage+17408];
	and.b32  	%r847, %r2, 31;
	and.b32  	%r848, %r2, 992;
	mul.lo.s32 	%r849, %r848, 17;
	or.b32  	%r507, %r849, %r847;
	setp.ge.s32 	%p225, %r507, %r506;
	cvt.u64.u32 	%rd243, %r507;
	cvt.u64.u32 	%rd244, %r488;
	add.s64 	%rd245, %rd243, %rd244;
	cvta.to.global.u64 	%rd246, %rd491;
	shl.b64 	%rd247, %rd245, 2;
	add.s64 	%rd12, %rd246, %rd247;
	@%p225 bra 	$L__BB23_369;
	st.global.u32 	[%rd12], %r489;
$L__BB23_369:
	add.s32 	%r850, %r507, 32;
	setp.ge.s32 	%p226, %r850, %r506;
	@%p226 bra 	$L__BB23_371;
	st.global.u32 	[%rd12+128], %r490;
$L__BB23_371:
	add.s32 	%r851, %r507, 64;
	setp.ge.s32 	%p227, %r851, %r506;
	@%p227 bra 	$L__BB23_373;
	st.global.u32 	[%rd12+256], %r491;
$L__BB23_373:
	add.s32 	%r852, %r507, 96;
	setp.ge.s32 	%p228, %r852, %r506;
	@%p228 bra 	$L__BB23_375;
	st.global.u32 	[%rd12+384], %r492;
$L__BB23_375:
	add.s32 	%r853, %r507, 128;
	setp.ge.s32 	%p229, %r853, %r506;
	@%p229 bra 	$L__BB23_377;
	st.global.u32 	[%rd12+512], %r493;
$L__BB23_377:
	add.s32 	%r854, %r507, 160;
	setp.ge.s32 	%p230, %r854, %r506;
	@%p230 bra 	$L__BB23_379;
	st.global.u32 	[%rd12+640], %r494;
$L__BB23_379:
	add.s32 	%r855, %r507, 192;
	setp.ge.s32 	%p231, %r855, %r506;
	@%p231 bra 	$L__BB23_381;
	st.global.u32 	[%rd12+768], %r495;
$L__BB23_381:
	add.s32 	%r856, %r507, 224;
	setp.ge.s32 	%p232, %r856, %r506;
	@%p232 bra 	$L__BB23_383;
	st.global.u32 	[%rd12+896], %r496;
$L__BB23_383:
	add.s32 	%r857, %r507, 256;
	setp.ge.s32 	%p233, %r857, %r506;
	@%p233 bra 	$L__BB23_385;
	st.global.u32 	[%rd12+1024], %r497;
$L__BB23_385:
	add.s32 	%r858, %r507, 288;
	setp.ge.s32 	%p234, %r858, %r506;
	@%p234 bra 	$L__BB23_387;
	st.global.u32 	[%rd12+1152], %r498;
$L__BB23_387:
	add.s32 	%r859, %r507, 320;
	setp.ge.s32 	%p235, %r859, %r506;
	@%p235 bra 	$L__BB23_389;
	st.global.u32 	[%rd12+1280], %r499;
$L__BB23_389:
	add.s32 	%r860, %r507, 352;
	setp.ge.s32 	%p236, %r860, %r506;
	@%p236 bra 	$L__BB23_391;
	st.global.u32 	[%rd12+1408], %r500;
$L__BB23_391:
	add.s32 	%r861, %r507, 384;
	setp.ge.s32 	%p237, %r861, %r506;
	@%p237 bra 	$L__BB23_393;
	st.global.u32 	[%rd12+1536], %r501;
$L__BB23_393:
	add.s32 	%r862, %r507, 416;
	setp.ge.s32 	%p238, %r862, %r506;
	@%p238 bra 	$L__BB23_395;
	st.global.u32 	[%rd12+1664], %r502;
$L__BB23_395:
	add.s32 	%r863, %r507, 448;
	setp.ge.s32 	%p239, %r863, %r506;
	@%p239 bra 	$L__BB23_397;
	st.global.u32 	[%rd12+1792], %r503;
$L__BB23_397:
	add.s32 	%r864, %r507, 480;
	setp.ge.s32 	%p240, %r864, %r506;
	@%p240 bra 	$L__BB23_399;
	st.global.u32 	[%rd12+1920], %r504;
$L__BB23_399:
	add.s32 	%r865, %r507, 512;
	setp.ge.s32 	%p241, %r865, %r506;
	@%p241 bra 	$L__BB23_437;
	st.global.u32 	[%rd12+2048], %r505;
	bra.uni 	$L__BB23_437;
$L__BB23_401:
	// begin inline asm
	mov.u32 %r866, %laneid;
	// end inline asm
	shr.u32 	%r867, %r2, 5;
	mul.lo.s32 	%r868, %r867, 544;
	mad.lo.s32 	%r869, %r866, 17, %r868;
	shl.b32 	%r870, %r869, 2;
	mov.u32 	%r871, _ZZN3cub18CUB_300001_SM_10006detail10merge_sort26DeviceMergeSortMergeKernelINS2_10policy_hubIN6thrust24THRUST_300001_SM_1000_NS10device_ptrIiEEE9Policy600ES8_PNS0_8NullTypeES8_SC_j12TupleLessColiSB_EEvbT2_T3_T4_PT6_PT7_T5_PSG_SG_NS1_7vsmem_tEE19static_temp_storage;
	add.s32 	%r872, %r871, %r870;
	st.shared.u32 	[%r872], %r374;
	st.shared.u32 	[%r872+4], %r381;
	st.shared.u32 	[%r872+8], %r388;
	st.shared.u32 	[%r872+12], %r395;
	st.shared.u32 	[%r872+16], %r402;
	st.shared.u32 	[%r872+20], %r409;
	st.shared.u32 	[%r872+24], %r416;
	st.shared.u32 	[%r872+28], %r423;
	st.shared.u32 	[%r872+32], %r430;
	st.shared.u32 	[%r872+36], %r437;
	st.shared.u32 	[%r872+40], %r444;
	st.shared.u32 	[%r872+44], %r451;
	st.shared.u32 	[%r872+48], %r458;
	st.shared.u32 	[%r872+52], %r465;
	st.shared.u32 	[%r872+56], %r472;
	st.shared.u32 	[%r872+60], %r479;
	st.shared.u32 	[%r872+64], %r1409;
	bar.warp.sync 	-1;
	shl.b32 	%r873, %r866, 4;
	sub.s32 	%r874, %r869, %r873;
	shl.b32 	%r875, %r874, 2;
	add.s32 	%r876, %r871, %r875;
	ld.shared.u32 	%r508, [%r876];
	ld.shared.u32 	%r509, [%r876+128];
	ld.shared.u32 	%r510, [%r876+256];
	ld.shared.u32 	%r511, [%r876+384];
	ld.shared.u32 	%r512, [%r876+512];
	ld.shared.u32 	%r513, [%r876+640];
	ld.shared.u32 	%r514, [%r876+768];
	ld.shared.u32 	%r515, [%r876+896];
	ld.shared.u32 	%r516, [%r876+1024];
	ld.shared.u32 	%r517, [%r876+1152];
	ld.shared.u32 	%r518, [%r876+1280];
	ld.shared.u32 	%r519, [%r876+1408];
	ld.shared.u32 	%r520, [%r876+1536];
	ld.shared.u32 	%r521, [%r876+1664];
	ld.shared.u32 	%r522, [%r876+1792];
	ld.shared.u32 	%r523, [%r876+1920];
	ld.shared.u32 	%r524, [%r876+2048];
	setp.ne.s32 	%p242, %r2, 0;
	@%p242 bra 	$L__BB23_403;
	st.volatile.shared.u32 	[_ZZN3cub18CUB_300001_SM_10006detail10merge_sort26DeviceMergeSortMergeKernelINS2_10policy_hubIN6thrust24THRUST_300001_SM_1000_NS10device_ptrIiEEE9Policy600ES8_PNS0_8NullTypeES8_SC_j12TupleLessColiSB_EEvbT2_T3_T4_PT6_PT7_T5_PSG_SG_NS1_7vsmem_tEE19static_temp_storage+17408], %r358;
$L__BB23_403:
	bar.sync 	0;
	ld.volatile.shared.u32 	%r525, [_ZZN3cub18CUB_300001_SM_10006detail10merge_sort26DeviceMergeSortMergeKernelINS2_10policy_hubIN6thrust24THRUST_300001_SM_1000_NS10device_ptrIiEEE9Policy600ES8_PNS0_8NullTypeES8_SC_j12TupleLessColiSB_EEvbT2_T3_T4_PT6_PT7_T5_PSG_SG_NS1_7vsmem_tEE19static_temp_storage+17408];
	and.b32  	%r877, %r2, 31;
	and.b32  	%r878, %r2, 992;
	mul.lo.s32 	%r879, %r878, 17;
	cvt.u64.u32 	%rd248, %r879;
	or.b32  	%r526, %r879, %r877;
	add.s32 	%r880, %r877, %r488;
	cvt.u64.u32 	%rd249, %r880;
	add.s64 	%rd250, %rd249, %rd248;
	setp.ge.s32 	%p243, %r526, %r525;
	shl.b64 	%rd251, %rd250, 2;
	add.s64 	%rd13, %rd3, %rd251;
	@%p243 bra 	$L__BB23_405;
	st.global.u32 	[%rd13], %r508;
$L__BB23_405:
	add.s32 	%r881, %r526, 32;
	setp.ge.s32 	%p244, %r881, %r525;
	@%p244 bra 	$L__BB23_407;
	st.global.u32 	[%rd13+128], %r509;
$L__BB23_407:
	add.s32 	%r882, %r526, 64;
	setp.ge.s32 	%p245, %r882, %r525;
	@%p245 bra 	$L__BB23_409;
	st.global.u32 	[%rd13+256], %r510;
$L__BB23_409:
	add.s32 	%r883, %r526, 96;
	setp.ge.s32 	%p246, %r883, %r525;
	@%p246 bra 	$L__BB23_411;
	st.global.u32 	[%rd13+384], %r511;
$L__BB23_411:
	add.s32 	%r884, %r526, 128;
	setp.ge.s32 	%p247, %r884, %r525;
	@%p247 bra 	$L__BB23_413;
	st.global.u32 	[%rd13+512], %r512;
$L__BB23_413:
	add.s32 	%r885, %r526, 160;
	setp.ge.s32 	%p248, %r885, %r525;
	@%p248 bra 	$L__BB23_415;
	st.global.u32 	[%rd13+640], %r513;
$L__BB23_415:
	add.s32 	%r886, %r526, 192;
	setp.ge.s32 	%p249, %r886, %r525;
	@%p249 bra 	$L__BB23_417;
	st.global.u32 	[%rd13+768], %r514;
$L__BB23_417:
	add.s32 	%r887, %r526, 224;
	setp.ge.s32 	%p250, %r887, %r525;
	@%p250 bra 	$L__BB23_419;
	st.global.u32 	[%rd13+896], %r515;
$L__BB23_419:
	add.s32 	%r888, %r526, 256;
	setp.ge.s32 	%p251, %r888, %r525;
	@%p251 bra 	$L__BB23_421;
	st.global.u32 	[%rd13+1024], %r516;
$L__BB23_421:
	add.s32 	%r889, %r526, 288;
	setp.ge.s32 	%p252, %r889, %r525;
	@%p252 bra 	$L__BB23_423;
	st.global.u32 	[%rd13+1152], %r517;
$L__BB23_423:
	add.s32 	%r890, %r526, 320;
	setp.ge.s32 	%p253, %r890, %r525;
	@%p253 bra 	$L__BB23_425;
	st.global.u32 	[%rd13+1280], %r518;
$L__BB23_425:
	add.s32 	%r891, %r526, 352;
	setp.ge.s32 	%p254, %r891, %r525;
	@%p254 bra 	$L__BB23_427;
	st.global.u32 	[%rd13+1408], %r519;
$L__BB23_427:
	add.s32 	%r892, %r526, 384;
	setp.ge.s32 	%p255, %r892, %r525;
	@%p255 bra 	$L__BB23_429;
	st.global.u32 	[%rd13+1536], %r520;
$L__BB23_429:
	add.s32 	%r893, %r526, 416;
	setp.ge.s32 	%p256, %r893, %r525;
	@%p256 bra 	$L__BB23_431;
	st.global.u32 	[%rd13+1664], %r521;
$L__BB23_431:
	add.s32 	%r894, %r526, 448;
	setp.ge.s32 	%p257, %r894, %r525;
	@%p257 bra 	$L__BB23_433;
	st.global.u32 	[%rd13+1792], %r522;
$L__BB23_433:
	add.s32 	%r895, %r526, 480;
	setp.ge.s32 	%p258, %r895, %r525;
	@%p258 bra 	$L__BB23_435;
	st.global.u32 	[%rd13+1920], %r523;
$L__BB23_435:
	add.s32 	%r896, %r526, 512;
	setp.ge.s32 	%p259, %r896, %r525;
	@%p259 bra 	$L__BB23_437;
	st.global.u32 	[%rd13+2048], %r524;
$L__BB23_437:
	ret;

}
	// .globl	_ZN3cub18CUB_300001_SM_10006detail10merge_sort30DeviceMergeSortBlockSortKernelINS2_10policy_hubIN6thrust24THRUST_300001_SM_1000_NS10device_ptrIiEEE9Policy600ES8_PNS0_8NullTypeES8_SC_m12TupleLessColiSB_EEvbT0_T1_T2_T3_T4_PT6_PT7_T5_NS1_7vsmem_tE
.visible .entry _ZN3cub18CUB_300001_SM_10006detail10merge_sort30DeviceMergeSortBlockSortKernelINS2_10policy_hubIN6thrust24THRUST_300001_SM_1000_NS10device_ptrIiEEE9Policy600ES8_PNS0_8NullTypeES8_SC_m12TupleLessColiSB_EEvbT0_T1_T2_T3_T4_PT6_PT7_T5_NS1_7vsmem_tE(
	.param .u8 _ZN3cub18CUB_300001_SM_10006detail10merge_sort30DeviceMergeSortBlockSortKernelINS2_10policy_hubIN6thrust24THRUST_300001_SM_1000_NS10device_ptrIiEEE9Policy600ES8_PNS0_8NullTypeES8_SC_m12TupleLessColiSB_EEvbT0_T1_T2_T3_T4_PT6_PT7_T5_NS1_7vsmem_tE_param_0,
	.param .align 8 .b8 _ZN3cub18CUB_300001_SM_10006detail10merge_sort30DeviceMergeSortBlockSortKernelINS2_10policy_hubIN6thrust24THRUST_300001_SM_1000_NS10device_ptrIiEEE9Policy600ES8_PNS0_8NullTypeES8_SC_m12TupleLessColiSB_EEvbT0_T1_T2_T3_T4_PT6_PT7_T5_NS1_7vsmem_tE_param_1[8],
	.param .u64 .ptr .align 1 _ZN3cub18CUB_300001_SM_10006detail10merge_sort30DeviceMergeSortBlockSortKernelINS2_10policy_hubIN6thrust24THRUST_300001_SM_1000_NS10device_ptrIiEEE9Policy600ES8_PNS0_8NullTypeES8_SC_m12TupleLessColiSB_EEvbT0_T1_T2_T3_T4_PT6_PT7_T5_NS1_7vsmem_tE_param_2,
	.param .align 8 .b8 _ZN3cub18CUB_300001_SM_10006detail10merge_sort30DeviceMergeSortBlockSortKernelINS2_10policy_hubIN6thrust24THRUST_300001_SM_1000_NS10device_ptrIiEEE9Policy600ES8_PNS0_8NullTypeES8_SC_m12TupleLessColiSB_EEvbT0_T1_T2_T3_T4_PT6_PT7_T5_NS1_7vsmem_tE_param_3[8],
	.param .u64 .ptr .align 1 _ZN3cub18CUB_300001_SM_10006detail10merge_sort30DeviceMergeSortBlockSortKernelINS2_10policy_hubIN6thrust24THRUST_300001_SM_1000_NS10device_ptrIiEEE9Policy600ES8_PNS0_8NullTypeES8_SC_m12TupleLessColiSB_EEvbT0_T1_T2_T3_T4_PT6_PT7_T5_NS1_7vsmem_tE_param_4,
	.param .u64 _ZN3cub18CUB_300001_SM_10006detail10merge_sort30DeviceMergeSortBlockSortKernelINS2_10policy_hubIN6thrust24THRUST_300001_SM_1000_NS10device_ptrIiEEE9Policy600ES8_PNS0_8NullTypeES8_SC_m12TupleLessColiSB_EEvbT0_T1_T2_T3_T4_PT6_PT7_T5_NS1_7vsmem_tE_param_5,
	.param .u64 .ptr .align 1 _ZN3cub18CUB_300001_SM_10006detail10merge_sort30DeviceMergeSortBlockSortKernelINS2_10policy_hubIN6thrust24THRUST_300001_SM_1000_NS10device_ptrIiEEE9Policy600ES8_PNS0_8NullTypeES8_SC_m12TupleLessColiSB_EEvbT0_T1_T2_T3_T4_PT6_PT7_T5_NS1_7vsmem_tE_param_6,
	.param .u64 .ptr .align 1 _ZN3cub18CUB_300001_SM_10006detail10merge_sort30DeviceMergeSortBlockSortKernelINS2_10policy_hubIN6thrust24THRUST_300001_SM_1000_NS10device_ptrIiEEE9Policy600ES8_PNS0_8NullTypeES8_SC_m12TupleLessColiSB_EEvbT0_T1_T2_T3_T4_PT6_PT7_T5_NS1_7vsmem_tE_param_7,
	.param .align 8 .b8 _ZN3cub18CUB_300001_SM_10006detail10merge_sort30DeviceMergeSortBlockSortKernelINS2_10policy_hubIN6thrust24THRUST_300001_SM_1000_NS10device_ptrIiEEE9Policy600ES8_PNS0_8NullTypeES8_SC_m12TupleLessColiSB_EEvbT0_T1_T2_T3_T4_PT6_PT7_T5_NS1_7vsmem_tE_param_8[16],
	.param .align 8 .b8 _ZN3cub18CUB_300001_SM_10006detail10merge_sort30DeviceMergeSortBlockSortKernelINS2_10policy_hubIN6thrust24THRUST_300001_SM_1000_NS10device_ptrIiEEE9Policy600ES8_PNS0_8NullTypeES8_SC_m12TupleLessColiSB_EEvbT0_T1_T2_T3_T4_PT6_PT7_T5_NS1_7vsmem_tE_param_9[8]
)
.maxntid 256
{
	.reg .pred 	%p<633>;
	.reg .b16 	%rs<4>;
	.reg .b32 	%r<2940>;
	.reg .b64 	%rd<1463>;
	// demoted variable
	.shared .align 16 .b8 _ZZN3cub18CUB_300001_SM_10006detail10merge_sort30DeviceMergeSortBlockSortKernelINS2_10policy_hubIN6thrust24THRUST_300001_SM_1000_NS10device_ptrIiEEE9Policy600ES8_PNS0_8NullTypeES8_SC_m12TupleLessColiSB_EEvbT0_T1_T2_T3_T4_PT6_PT7_T5_NS1_7vsmem_tEE19static_temp_storage[17424];
	ld.param.u64 	%rd10, [_ZN3cub18CUB_300001_SM_10006detail10merge_sort30DeviceMergeSortBlockSortKernelINS2_10policy_hubIN6thrust24THRUST_300001_SM_1000_NS10device_ptrIiEEE9Policy600ES8_PNS0_8NullTypeES8_SC_m12TupleLessColiSB_EEvbT0_T1_T2_T3_T4_PT6_PT7_T5_NS1_7vsmem_tE_param_8+8];
	ld.param.u32 	%r514, [_ZN3cub18CUB_300001_SM_10006detail10merge_sort30DeviceMergeSortBlockSortKernelINS2_10policy_hubIN6thrust24THRUST_300001_SM_1000_NS10device_ptrIiEEE9Policy600ES8_PNS0_8NullTypeES8_SC_m12TupleLessColiSB_EEvbT0_T1_T2_T3_T4_PT6_PT7_T5_NS1_7vsmem_tE_param_8];
	ld.param.u64 	%rd11, [_ZN3cub18CUB_300001_SM_10006detail10merge_sort30DeviceMergeSortBlockSortKernelINS2_10policy_hubIN6thrust24THRUST_300001_SM_1000_NS10device_ptrIiEEE9Policy600ES8_PNS0_8NullTypeES8_SC_m12TupleLessColiSB_EEvbT0_T1_T2_T3_T4_PT6_PT7_T5_NS1_7vsmem_tE_param_3];
	ld.param.u64 	%rd12, [_ZN3cub18CUB_300001_SM_10006detail10merge_sort30DeviceMergeSortBlockSortKernelINS2_10policy_hubIN6thrust24THRUST_300001_SM_1000_NS10device_ptrIiEEE9Policy600ES8_PNS0_8NullTypeES8_SC_m12TupleLessColiSB_EEvbT0_T1_T2_T3_T4_PT6_PT7_T5_NS1_7vsmem_tE_param_1];
	ld.param.u64 	%rd9, [_ZN3cub18CUB_300001_SM_10006detail10merge_sort30DeviceMergeSortBlockSortKernelINS2_10policy_hubIN6thrust24THRUST_300001_SM_1000_NS10device_ptrIiEEE9Policy600ES8_PNS0_8NullTypeES8_SC_m12TupleLessColiSB_EEvbT0_T1_T2_T3_T4_PT6_PT7_T5_NS1_7vsmem_tE_param_5];
	ld.param.u64 	%rd13, [_ZN3cub18CUB_300001_SM_10006detail10merge_sort30DeviceMergeSortBlockSortKernelINS2_10policy_hubIN6thrust24THRUST_300001_SM_1000_NS10device_ptrIiEEE9Policy600ES8_PNS0_8NullTypeES8_SC_m12TupleLessColiSB_EEvbT0_T1_T2_T3_T4_PT6_PT7_T5_NS1_7vsmem_tE_param_6];
	cvta.to.global.u64 	%rd1, %rd13;
	cvta.to.global.u64 	%rd2, %rd12;
	cvta.to.global.u64 	%rd3, %rd11;
	mov.u32 	%r515, %ctaid.x;
	cvt.u64.u32 	%rd14, %r515;
	mov.u32 	%r516, %nctaid.x;
	cvt.u64.u32 	%rd15, %r516;
	mul.wide.u32 	%rd4, %r515, 4352;
	add.s64 	%rd16, %rd15, -1;
	setp.le.u64 	%p65, %rd16, %rd14;
	@%p65 bra 	$L__BB24_108;
	// begin inline asm
	griddepcontrol.wait;
	// end inline asm
	mov.u32 	%r1, %tid.x;
	and.b32  	%r2, %r1, 31;
	and.b32  	%r1659, %r1, 992;
	mul.lo.s32 	%r3, %r1659, 17;
	or.b32  	%r1660, %r3, %r2;
	cvt.u64.u32 	%rd836, %r1660;
	add.s64 	%rd5, %rd4, %rd836;
	shl.b64 	%rd837, %rd5, 2;
	add.s64 	%rd838, %rd2, %rd837;
	ld.global.u32 	%r1661, [%rd838];
	ld.global.u32 	%r1662, [%rd838+128];
	ld.global.u32 	%r1663, [%rd838+256];
	ld.global.u32 	%r1664, [%rd838+384];
	ld.global.u32 	%r1665, [%rd838+512];
	ld.global.u32 	%r1666, [%rd838+640];
	ld.global.u32 	%r1667, [%rd838+768];
	ld.global.u32 	%r1668, [%rd838+896];
	ld.global.u32 	%r1669, [%rd838+1024];
	ld.global.u32 	%r1670, [%rd838+1152];
	ld.global.u32 	%r1671, [%rd838+1280];
	ld.global.u32 	%r1672, [%rd838+1408];
	ld.global.u32 	%r1673, [%rd838+1536];
	ld.global.u32 	%r1674, [%rd838+1664];
	ld.global.u32 	%r1675, [%rd838+1792];
	ld.global.u32 	%r1676, [%rd838+1920];
	ld.global.u32 	%r1677, [%rd838+2048];
	// begin inline asm
	mov.u32 %r1657, %laneid;
	// end inline asm
	shr.u32 	%r1678, %r1, 5;
	mad.lo.s32 	%r1679, %r1678, 544, %r1657;
	shl.b32 	%r1680, %r1679, 2;
	mov.u32 	%r1681, _ZZN3cub18CUB_300001_SM_10006detail10merge_sort30DeviceMergeSortBlockSortKernelINS2_10policy_hubIN6thrust24THRUST_300001_SM_1000_NS10device_ptrIiEEE9Policy600ES8_PNS0_8NullTypeES8_SC_m12TupleLessColiSB_EEvbT0_T1_T2_T3_T4_PT6_PT7_T5_NS1_7vsmem_tEE19static_temp_storage;
	add.s32 	%r4, %r1681, %r1680;
	st.shared.u32 	[%r4], %r1661;
	st.shared.u32 	[%r4+128], %r1662;
	st.shared.u32 	[%r4+256], %r1663;
	st.shared.u32 	[%r4+384], %r1664;
	st.shared.u32 	[%r4+512], %r1665;
	st.shared.u32 	[%r4+640], %r1666;
	st.shared.u32 	[%r4+768], %r1667;
	st.shared.u32 	[%r4+896], %r1668;
	st.shared.u32 	[%r4+1024], %r1669;
	st.shared.u32 	[%r4+1152], %r1670;
	st.shared.u32 	[%r4+1280], %r1671;
	st.shared.u32 	[%r4+1408], %r1672;
	st.shared.u32 	[%r4+1536], %r1673;
	st.shared.u32 	[%r4+1664], %r1674;
	st.shared.u32 	[%r4+1792], %r1675;
	st.shared.u32 	[%r4+1920], %r1676;
	st.shared.u32 	[%r4+2048], %r1677;
	bar.warp.sync 	-1;
	shl.b32 	%r1682, %r1657, 6;
	add.s32 	%r5, %r4, %r1682;
	ld.shared.u32 	%r1683, [%r5];
	ld.shared.u32 	%r1684, [%r5+4];
	ld.shared.u32 	%r1685, [%r5+8];
	ld.shared.u32 	%r1686, [%r5+12];
	ld.shared.u32 	%r1687, [%r5+16];
	ld.shared.u32 	%r1688, [%r5+20];
	ld.shared.u32 	%r1689, [%r5+24];
	ld.shared.u32 	%r1690, [%r5+28];
	ld.shared.u32 	%r1691, [%r5+32];
	ld.shared.u32 	%r1692, [%r5+36];
	ld.shared.u32 	%r1693, [%r5+40];
	ld.shared.u32 	%r1694, [%r5+44];
	ld.shared.u32 	%r1695, [%r5+48];
	ld.shared.u32 	%r1696, [%r5+52];
	ld.shared.u32 	%r1697, [%r5+56];
	ld.shared.u32 	%r1698, [%r5+60];
	ld.shared.u32 	%r1699, [%r5+64];
	bar.sync 	0;
	// begin inline asm
	griddepcontrol.launch_dependents;
	// end inline asm
	cvta.to.global.u64 	%rd6, %rd10;
	add.s32 	%r1700, %r1684, %r514;
	mul.wide.s32 	%rd839, %r1700, 4;
	add.s64 	%rd840, %rd6, %rd839;
	ld.global.u32 	%r1701, [%rd840];
	add.s32 	%r1702, %r1683, %r514;
	mul.wide.s32 	%rd841, %r1702, 4;
	add.s64 	%rd842, %rd6, %rd841;
	ld.global.u32 	%r1703, [%rd842];
	setp.lt.s32 	%p376, %r1701, %r1703;
	selp.b32 	%r1704, %r1683, %r1684, %p376;
	selp.b32 	%r1705, %r1684, %r1683, %p376;
	add.s32 	%r1706, %r1686, %r514;
	mul.wide.s32 	%rd843, %r1706, 4;
	add.s64 	%rd844, %rd6, %rd843;
	ld.global.u32 	%r1707, [%rd844];
	add.s32 	%r1708, %r1685, %r514;
	mul.wide.s32 	%rd845, %r1708, 4;
	add.s64 	%rd846, %rd6, %rd845;
	ld.global.u32 	%r1709, [%rd846];
	setp.lt.s32 	%p377, %r1707, %r1709;
	selp.b32 	%r1710, %r1685, %r1686, %p377;
	selp.b32 	%r1711, %r1686, %r1685, %p377;
	add.s32 	%r1712, %r1688, %r514;
	mul.wide.s32 	%rd847, %r1712, 4;
	add.s64 	%rd848, %rd6, %rd847;
	ld.global.u32 	%r1713, [%rd848];
	add.s32 	%r1714, %r1687, %r514;
	mul.wide.s32 	%rd849, %r1714, 4;
	add.s64 	%rd850, %rd6, %rd849;
	ld.global.u32 	%r1715, [%rd850];
	setp.lt.s32 	%p378, %r1713, %r1715;
	selp.b32 	%r1716, %r1687, %r1688, %p378;
	selp.b32 	%r1717, %r1688, %r1687, %p378;
	add.s32 	%r1718, %r1690, %r514;
	mul.wide.s32 	%rd851, %r1718, 4;
	add.s64 	%rd852, %rd6, %rd851;
	ld.global.u32 	%r1719, [%rd852];
	add.s32 	%r1720, %r1689, %r514;
	mul.wide.s32 	%rd853, %r1720, 4;
	add.s64 	%rd854, %rd6, %rd853;
	ld.global.u32 	%r1721, [%rd854];
	setp.lt.s32 	%p379, %r1719, %r1721;
	selp.b32 	%r1722, %r1689, %r1690, %p379;
	selp.b32 	%r1723, %r1690, %r1689, %p379;
	add.s32 	%r1724, %r1692, %r514;
	mul.wide.s32 	%rd855, %r1724, 4;
	add.s64 	%rd856, %rd6, %rd855;
	ld.global.u32 	%r1725, [%rd856];
	add.s32 	%r1726, %r1691, %r514;
	mul.wide.s32 	%rd857, %r1726, 4;
	add.s64 	%rd858, %rd6, %rd857;
	ld.global.u32 	%r1727, [%rd858];
	setp.lt.s32 	%p380, %r1725, %r1727;
	selp.b32 	%r1728, %r1691, %r1692, %p380;
	selp.b32 	%r1729, %r1692, %r1691, %p380;
	add.s32 	%r1730, %r1694, %r514;
	mul.wide.s32 	%rd859, %r1730, 4;
	add.s64 	%rd860, %rd6, %rd859;
	ld.global.u32 	%r1731, [%rd860];
	add.s32 	%r1732, %r1693, %r514;
	mul.wide.s32 	%rd861, %r1732, 4;
	add.s64 	%rd862, %rd6, %rd861;
	ld.global.u32 	%r1733, [%rd862];
	setp.lt.s32 	%p381, %r1731, %r1733;
	selp.b32 	%r1734, %r1693, %r1694, %p381;
	selp.b32 	%r1735, %r1694, %r1693, %p381;
	add.s32 	%r1736, %r1696, %r514;
	mul.wide.s32 	%rd863, %r1736, 4;
	add.s64 	%rd864, %rd6, %rd863;
	ld.global.u32 	%r1737, [%rd864];
	add.s32 	%r1738, %r1695, %r514;
	mul.wide.s32 	%rd865, %r1738, 4;
	add.s64 	%rd866, %rd6, %rd865;
	ld.global.u32 	%r1739, [%rd866];
	setp.lt.s32 	%p382, %r1737, %r1739;
	selp.b32 	%r1740, %r1695, %r1696, %p382;
	selp.b32 	%r1741, %r1696, %r1695, %p382;
	add.s32 	%r1742, %r1698, %r514;
	mul.wide.s32 	%rd867, %r1742, 4;
	add.s64 	%rd868, %rd6, %rd867;
	ld.global.u32 	%r1743, [%rd868];
	add.s32 	%r1744, %r1697, %r514;
	mul.wide.s32 	%rd869, %r1744, 4;
	add.s64 	%rd870, %rd6, %rd869;
	ld.global.u32 	%r1745, [%rd870];
	setp.lt.s32 	%p383, %r1743, %r1745;
	selp.b32 	%r1746, %r1697, %r1698, %p383;
	selp.b32 	%r1747, %r1698, %r1697, %p383;
	add.s32 	%r1748, %r1711, %r514;
	mul.wide.s32 	%rd871, %r1748, 4;
	add.s64 	%rd872, %rd6, %rd871;
	ld.global.u32 	%r1749, [%rd872];
	add.s32 	%r1750, %r1704, %r514;
	mul.wide.s32 	%rd873, %r1750, 4;
	add.s64 	%rd874, %rd6, %rd873;
	ld.global.u32 	%r1751, [%rd874];
	setp.lt.s32 	%p384, %r1749, %r1751;
	selp.b32 	%r1752, %r1704, %r1711, %p384;
	selp.b32 	%r1753, %r1711, %r1704, %p384;
	add.s32 	%r1754, %r1717, %r514;
	mul.wide.s32 	%rd875, %r1754, 4;
	add.s64 	%rd876, %rd6, %rd875;
	ld.global.u32 	%r1755, [%rd876];
	add.s32 	%r1756, %r1710, %r514;
	mul.wide.s32 	%rd877, %r1756, 4;
	add.s64 	%rd878, %rd6, %rd877;
	ld.global.u32 	%r1757, [%rd878];
	setp.lt.s32 	%p385, %r1755, %r1757;
	selp.b32 	%r1758, %r1710, %r1717, %p385;
	selp.b32 	%r1759, %r1717, %r1710, %p385;
	add.s32 	%r1760, %r1723, %r514;
	mul.wide.s32 	%rd879, %r1760, 4;
	add.s64 	%rd880, %rd6, %rd879;
	ld.global.u32 	%r1761, [%rd880];
	add.s32 	%r1762, %r1716, %r514;
	mul.wide.s32 	%rd881, %r1762, 4;
	add.s64 	%rd882, %rd6, %rd881;
	ld.global.u32 	%r1763, [%rd882];
	setp.lt.s32 	%p386, %r1761, %r1763;
	selp.b32 	%r1764, %r1716, %r1723, %p386;
	selp.b32 	%r1765, %r1723, %r1716, %p386;
	add.s32 	%r1766, %r1729, %r514;
	mul.wide.s32 	%rd883, %r1766, 4;
	add.s64 	%rd884, %rd6, %rd883;
	ld.global.u32 	%r1767, [%rd884];
	add.s32 	%r1768, %r1722, %r514;
	mul.wide.s32 	%rd885, %r1768, 4;
	add.s64 	%rd886, %rd6, %rd885;
	ld.global.u32 	%r1769, [%rd886];
	setp.lt.s32 	%p387, %r1767, %r1769;
	selp.b32 	%r1770, %r1722, %r1729, %p387;
	selp.b32 	%r1771, %r1729, %r1722, %p387;
	add.s32 	%r1772, %r1735, %r514;
	mul.wide.s32 	%rd887, %r1772, 4;
	add.s64 	%rd888, %rd6, %rd887;
	ld.global.u32 	%r1773, [%rd888];
	add.s32 	%r1774, %r1728, %r514;
	mul.wide.s32 	%rd889, %r1774, 4;
	add.s64 	%rd890, %rd6, %rd889;
	ld.global.u32 	%r1775, [%rd890];
	setp.lt.s32 	%p388, %r1773, %r1775;
	selp.b32 	%r1776, %r1728, %r1735, %p388;
	selp.b32 	%r1777, %r1735, %r1728, %p388;
	add.s32 	%r1778, %r1741, %r514;
	mul.wide.s32 	%rd891, %r1778, 4;
	add.s64 	%rd892, %rd6, %rd891;
	ld.global.u32 	%r1779, [%rd892];
	add.s32 	%r1780, %r1734, %r514;
	mul.wide.s32 	%rd893, %r1780, 4;
	add.s64 	%rd894, %rd6, %rd893;
	ld.global.u32 	%r1781, [%rd894];
	setp.lt.s32 	%p389, %r1779, %r1781;
	selp.b32 	%r1782, %r1734, %r1741, %p389;
	selp.b32 	%r1783, %r1741, %r1734, %p389;
	add.s32 	%r1784, %r1747, %r514;
	mul.wide.s32 	%rd895, %r1784, 4;
	add.s64 	%rd896, %rd6, %rd895;
	ld.global.u32 	%r1785, [%rd896];
	add.s32 	%r1786, %r1740, %r514;
	mul.wide.s32 	%rd897, %r1786, 4;
	add.s64 	%rd898, %rd6, %rd897;
	ld.global.u32 	%r1787, [%rd898];
	setp.lt.s32 	%p390, %r1785, %r1787;
	selp.b32 	%r1788, %r1740, %r1747, %p390;
	selp.b32 	%r1789, %r1747, %r1740, %p390;
	add.s32 	%r1790, %r1699, %r514;
	mul.wide.s32 	%rd899, %r1790, 4;
	add.s64 	%rd900, %rd6, %rd899;
	ld.global.u32 	%r1791, [%rd900];
	add.s32 	%r1792, %r1746, %r514;
	mul.wide.s32 	%rd901, %r1792, 4;
	add.s64 	%rd902, %rd6, %rd901;
	ld.global.u32 	%r1793, [%rd902];
	setp.lt.s32 	%p391, %r1791, %r1793;
	selp.b32 	%r1794, %r1746, %r1699, %p391;
	selp.b32 	%r1795, %r1699, %r1746, %p391;
	add.s32 	%r1796, %r1753, %r514;
	mul.wide.s32 	%rd903, %r1796, 4;
	add.s64 	%rd904, %rd6, %rd903;
	ld.global.u32 	%r1797, [%rd904];
	add.s32 	%r1798, %r1705, %r514;
	mul.wide.s32 	%rd905, %r1798, 4;
	add.s64 	%rd906, %rd6, %rd905;
	ld.global.u32 	%r1799, [%rd906];
	setp.lt.s32 	%p392, %r1797, %r1799;
	selp.b32 	%r1800, %r1705, %r1753, %p392;
	selp.b32 	%r1801, %r1753, %r1705, %p392;
	add.s32 	%r1802, %r1759, %r514;
	mul.wide.s32 	%rd907, %r1802, 4;
	add.s64 	%rd908, %rd6, %rd907;
	ld.global.u32 	%r1803, [%rd908];
	add.s32 	%r1804, %r1752, %r514;
	mul.wide.s32 	%rd909, %r1804, 4;
	add.s64 	%rd910, %rd6, %rd909;
	ld.global.u32 	%r1805, [%rd910];
	setp.lt.s32 	%p393, %r1803, %r1805;
	selp.b32 	%r1806, %r1752, %r1759, %p393;
	selp.b32 	%r1807, %r1759, %r1752, %p393;
	add.s32 	%r1808, %r1765, %r514;
	mul.wide.s32 	%rd911, %r1808, 4;
	add.s64 	%rd912, %rd6, %rd911;
	ld.global.u32 	%r1809, [%rd912];
	add.s32 	%r1810, %r1758, %r514;
	mul.wide.s32 	%rd913, %r1810, 4;
	add.s64 	%rd914, %rd6, %rd913;
	ld.global.u32 	%r1811, [%rd914];
	setp.lt.s32 	%p394, %r1809, %r1811;
	selp.b32 	%r1812, %r1758, %r1765, %p394;
	selp.b32 	%r1813, %r1765, %r1758, %p394;
	add.s32 	%r1814, %r1771, %r514;
	mul.wide.s32 	%rd915, %r1814, 4;
	add.s64 	%rd916, %rd6, %rd915;
	ld.global.u32 	%r1815, [%rd916];
	add.s32 	%r1816, %r1764, %r514;
	mul.wide.s32 	%rd917, %r1816, 4;
	add.s64 	%rd918, %rd6, %rd917;
	ld.global.u32 	%r1817, [%rd918];
	setp.lt.s32 	%p395, %r1815, %r1817;
	selp.b32 	%r1818, %r1764, %r1771, %p395;
	selp.b32 	%r1819, %r1771, %r1764, %p395;
	add.s32 	%r1820, %r1777, %r514;
	mul.wide.s32 	%rd919, %r1820, 4;
	add.s64 	%rd920, %rd6, %rd919;
	ld.global.u32 	%r1821, [%rd920];
	add.s32 	%r1822, %r1770, %r514;
	mul.wide.s32 	%rd921, %r1822, 4;
	add.s64 	%rd922, %rd6, %rd921;
	ld.global.u32 	%r1823, [%rd922];
	setp.lt.s32 	%p396, %r1821, %r1823;
	selp.b32 	%r1824, %r1770, %r1777, %p396;
	selp.b32 	%r1825, %r1777, %r1770, %p396;
	add.s32 	%r1826, %r1783, %r514;
	mul.wide.s32 	%rd923, %r1826, 4;
	add.s64 	%rd924, %rd6, %rd923;
	ld.global.u32 	%r1827, [%rd924];
	add.s32 	%r1828, %r1776, %r514;
	mul.wide.s32 	%rd925, %r1828, 4;
	add.s64 	%rd926, %rd6, %rd925;
	ld.global.u32 	%r1829, [%rd926];
	setp.lt.s32 	%p397, %r1827, %r1829;
	selp.b32 	%r1830, %r1776, %r1783, %p397;
	selp.b32 	%r1831, %r1783, %r1776, %p397;
	add.s32 	%r1832, %r1789, %r514;
	mul.wide.s32 	%rd927, %r1832, 4;
	add.s64 	%rd928, %rd6, %rd927;
	ld.global.u32 	%r1833, [%rd928];
	add.s32 	%r1834, %r1782, %r514;
	mul.wide.s32 	%rd929, %r1834, 4;
	add.s64 	%rd930, %rd6, %rd929;
	ld.global.u32 	%r1835, [%rd930];
	setp.lt.s32 	%p398, %r1833, %r1835;
	selp.b32 	%r1836, %r1782, %r1789, %p398;
	selp.b32 	%r1837, %r1789, %r1782, %p398;
	add.s32 	%r1838, %r1795, %r514;
	mul.wide.s32 	%rd931, %r1838, 4;
	add.s64 	%rd932, %rd6, %rd931;
	ld.global.u32 	%r1839, [%rd932];
	add.s32 	%r1840, %r1788, %r514;
	mul.wide.s32 	%rd933, %r1840, 4;
	add.s64 	%rd934, %rd6, %rd933;
	ld.global.u32 	%r1841, [%rd934];
	setp.lt.s32 	%p399, %r1839, %r1841;
	selp.b32 	%r1842, %r1788, %r1795, %p399;
	selp.b32 	%r1843, %r1795, %r1788, %p399;
	add.s32 	%r1844, %r1807, %r514;
	mul.wide.s32 	%rd935, %r1844, 4;
	add.s64 	%rd936, %rd6, %rd935;
	ld.global.u32 	%r1845, [%rd936];
	add.s32 	%r1846, %r1800, %r514;
	mul.wide.s32 	%rd937, %r1846, 4;
	add.s64 	%rd938, %rd6, %rd937;
	ld.global.u32 	%r1847, [%rd938];
	setp.lt.s32 	%p400, %r1845, %r1847;
	selp.b32 	%r1848, %r1800, %r1807, %p400;
	selp.b32 	%r1849, %r1807, %r1800, %p400;
	add.s32 	%r1850, %r1813, %r514;
	mul.wide.s32 	%rd939, %r1850, 4;
	add.s64 	%rd940, %rd6, %rd939;
	ld.global.u32 	%r1851, [%rd940];
	add.s32 	%r1852, %r1806, %r514;
	mul.wide.s32 	%rd941, %r1852, 4;
	add.s64 	%rd942, %rd6, %rd941;
	ld.global.u32 	%r1853, [%rd942];
	setp.lt.s32 	%p401, %r1851, %r1853;
	selp.b32 	%r1854, %r1806, %r1813, %p401;
	selp.b32 	%r1855, %r1813, %r1806, %p401;
	add.s32 	%r1856, %r1819, %r514;
	mul.wide.s32 	%rd943, %r1856, 4;
	add.s64 	%rd944, %rd6, %rd943;
	ld.global.u32 	%r1857, [%rd944];
	add.s32 	%r1858, %r1812, %r514;
	mul.wide.s32 	%rd945, %r1858, 4;
	add.s64 	%rd946, %rd6, %rd945;
	ld.global.u32 	%r1859, [%rd946];
	setp.lt.s32 	%p402, %r1857, %r1859;
	selp.b32 	%r1860, %r1812, %r1819, %p402;
	selp.b32 	%r1861, %r1819, %r1812, %p402;
	add.s32 	%r1862, %r1825, %r514;
	mul.wide.s32 	%rd947, %r1862, 4;
	add.s64 	%rd948, %rd6, %rd947;
	ld.global.u32 	%r1863, [%rd948];
	add.s32 	%r1864, %r1818, %r514;
	mul.wide.s32 	%rd949, %r1864, 4;
	add.s64 	%rd950, %rd6, %rd949;
	ld.global.u32 	%r1865, [%rd950];
	setp.lt.s32 	%p403, %r1863, %r1865;
	selp.b32 	%r1866, %r1818, %r1825, %p403;
	selp.b32 	%r1867, %r1825, %r1818, %p403;
	add.s32 	%r1868, %r1831, %r514;
	mul.wide.s32 	%rd951, %r1868, 4;
	add.s64 	%rd952, %rd6, %rd951;
	ld.global.u32 	%r1869, [%rd952];
	add.s32 	%r1870, %r1824, %r514;
	mul.wide.s32 	%rd953, %r1870, 4;
	add.s64 	%rd954, %rd6, %rd953;
	ld.global.u32 	%r1871, [%rd954];
	setp.lt.s32 	%p404, %r1869, %r1871;
	selp.b32 	%r1872, %r1824, %r1831, %p404;
	selp.b32 	%r1873, %r1831, %r1824, %p404;
	add.s32 	%r1874, %r1837, %r514;
	mul.wide.s32 	%rd955, %r1874, 4;
	add.s64 	%rd956, %rd6, %rd955;
	ld.global.u32 	%r1875, [%rd956];
	add.s32 	%r1876, %r1830, %r514;
	mul.wide.s32 	%rd957, %r1876, 4;
	add.s64 	%rd958, %rd6, %rd957;
	ld.global.u32 	%r1877, [%rd958];
	setp.lt.s32 	%p405, %r1875, %r1877;
	selp.b32 	%r1878, %r1830, %r1837, %p405;
	selp.b32 	%r1879, %r1837, %r1830, %p405;
	add.s32 	%r1880, %r1843, %r514;
	mul.wide.s32 	%rd959, %r1880, 4;
	add.s64 	%rd960, %rd6, %rd959;
	ld.global.u32 	%r1881, [%rd960];
	add.s32 	%r1882, %r1836, %r514;
	mul.wide.s32 	%rd961, %r1882, 4;
	add.s64 	%rd962, %rd6, %rd961;
	ld.global.u32 	%r1883, [%rd962];
	setp.lt.s32 	%p406, %r1881, %r1883;
	selp.b32 	%r1884, %r1836, %r1843, %p406;
	selp.b32 	%r1885, %r1843, %r1836, %p406;
	add.s32 	%r1886, %r1794, %r514;
	mul.wide.s32 	%rd963, %r1886, 4;
	add.s64 	%rd964, %rd6, %rd963;
	ld.global.u32 	%r1887, [%rd964];
	add.s32 	%r1888, %r1842, %r514;
	mul.wide.s32 	%rd965, %r1888, 4;
	add.s64 	%rd966, %rd6, %rd965;
	ld.global.u32 	%r1889, [%rd966];
	setp.lt.s32 	%p407, %r1887, %r1889;
	selp.b32 	%r1890, %r1842, %r1794, %p407;
	selp.b32 	%r1891, %r1794, %r1842, %p407;
	add.s32 	%r1892, %r1849, %r514;
	mul.wide.s32 	%rd967, %r1892, 4;
	add.s64 	%rd968, %rd6, %rd967;
	ld.global.u32 	%r1893, [%rd968];
	add.s32 	%r1894, %r1801, %r514;
	mul.wide.s32 	%rd969, %r1894, 4;
	add.s64 	%rd970, %rd6, %rd969;
	ld.global.u32 	%r1895, [%rd970];
	setp.lt.s32 	%p408, %r1893, %r1895;
	selp.b32 	%r1896, %r1801, %r1849, %p408;
	selp.b32 	%r1897, %r1849, %r1801, %p408;
	add.s32 	%r1898, %r1855, %r514;
	mul.wide.s32 	%rd971, %r1898, 4;
	add.s64 	%rd972, %rd6, %rd971;
	ld.global.u32 	%r1899, [%rd972];
	add.s32 	%r1900, %r1848, %r514;
	mul.wide.s32 	%rd973, %r1900, 4;
	add.s64 	%rd974, %rd6, %rd973;
	ld.global.u32 	%r1901, [%rd974];
	setp.lt.s32 	%p409, %r1899, %r1901;
	selp.b32 	%r1902, %r1848, %r1855, %p409;
	selp.b32 	%r1903, %r1855, %r1848, %p409;
	add.s32 	%r1904, %r1861, %r514;
	mul.wide.s32 	%rd975, %r1904, 4;
	add.s64 	%rd976, %rd6, %rd975;
	ld.global.u32 	%r1905, [%rd976];
	add.s32 	%r1906, %r1854, %r514;
	mul.wide.s32 	%rd977, %r1906, 4;
	add.s64 	%rd978, %rd6, %rd977;
	ld.global.u32 	%r1907, [%rd978];
	setp.lt.s32 	%p410, %r1905, %r1907;
	selp.b32 	%r1908, %r1854, %r1861, %p410;
	selp.b32 	%r1909, %r1861, %r1854, %p410;
	add.s32 	%r1910, %r1867, %r514;
	mul.wide.s32 	%rd979, %r1910, 4;
	add.s64 	%rd980, %rd6, %rd979;
	ld.global.u32 	%r1911, [%rd980];
	add.s32 	%r1912, %r1860, %r514;
	mul.wide.s32 	%rd981, %r1912, 4;
	add.s64 	%rd982, %rd6, %rd981;
	ld.global.u32 	%r1913, [%rd982];
	setp.lt.s32 	%p411, %r1911, %r1913;
	selp.b32 	%r1914, %r1860, %r1867, %p411;
	selp.b32 	%r1915, %r1867, %r1860, %p411;
	add.s32 	%r1916, %r1873, %r514;
	mul.wide.s32 	%rd983, %r1916, 4;
	add.s64 	%rd984, %rd6, %rd983;
	ld.global.u32 	%r1917, [%rd984];
	add.s32 	%r1918, %r1866, %r514;
	mul.wide.s32 	%rd985, %r1918, 4;
	add.s64 	%rd986, %rd6, %rd985;
	ld.global.u32 	%r1919, [%rd986];
	setp.lt.s32 	%p412, %r1917, %r1919;
	selp.b32 	%r1920, %r1866, %r1873, %p412;
	selp.b32 	%r1921, %r1873, %r1866, %p412;
	add.s32 	%r1922, %r1879, %r514;
	mul.wide.s32 	%rd987, %r1922, 4;
	add.s64 	%rd988, %rd6, %rd987;
	ld.global.u32 	%r1923, [%rd988];
	add.s32 	%r1924, %r1872, %r514;
	mul.wide.s32 	%rd989, %r1924, 4;
	add.s64 	%rd990, %rd6, %rd989;
	ld.global.u32 	%r1925, [%rd990];
	setp.lt.s32 	%p413, %r1923, %r1925;
	selp.b32 	%r1926, %r1872, %r1879, %p413;
	selp.b32 	%r1927, %r1879, %r1872, %p413;
	add.s32 	%r1928, %r1885, %r514;
	mul.wide.s32 	%rd991, %r1928, 4;
	add.s64 	%rd992, %rd6, %rd991;
	ld.global.u32 	%r1929, [%rd992];
	add.s32 	%r1930, %r1878, %r514;
	mul.wide.s32 	%rd993, %r1930, 4;
	add.s64 	%rd994, %rd6, %rd993;
	ld.global.u32 	%r1931, [%rd994];
	setp.lt.s32 	%p414, %r1929, %r1931;
	selp.b32 	%r1932, %r1878, %r1885, %p414;
	selp.b32 	%r1933, %r1885, %r1878, %p414;
	add.s32 	%r1934, %r1891, %r514;
	mul.wide.s32 	%rd995, %r1934, 4;
	add.s64 	%rd996, %rd6, %rd995;
	ld.global.u32 	%r1935, [%rd996];
	add.s32 	%r1936, %r1884, %r514;
	mul.wide.s32 	%rd997, %r1936, 4;
	add.s64 	%rd998, %rd6, %rd997;
	ld.global.u32 	%r1937, [%rd998];
	setp.lt.s32 	%p415, %r1935, %r1937;
	selp.b32 	%r1938, %r1884, %r1891, %p415;
	selp.b32 	%r1939, %r1891, %r1884, %p415;
	add.s32 	%r1940, %r1903, %r514;
	mul.wide.s32 	%rd999, %r1940, 4;
	add.s64 	%rd1000, %rd6, %rd999;
	ld.global.u32 	%r1941, [%rd1000];
	add.s32 	%r1942, %r1896, %r514;
	mul.wide.s32 	%rd1001, %r1942, 4;
	add.s64 	%rd1002, %rd6, %rd1001;
	ld.global.u32 	%r1943, [%rd1002];
	setp.lt.s32 	%p416, %r1941, %r1943;
	selp.b32 	%r1944, %r1896, %r1903, %p416;
	selp.b32 	%r1945, %r1903, %r1896, %p416;
	add.s32 	%r1946, %r1909, %r514;
	mul.wide.s32 	%rd1003, %r1946, 4;
	add.s64 	%rd1004, %rd6, %rd1003;
	ld.global.u32 	%r1947, [%rd1004];
	add.s32 	%r1948, %r1902, %r514;
	mul.wide.s32 	%rd1005, %r1948, 4;
	add.s64 	%rd1006, %rd6, %rd1005;
	ld.global.u32 	%r1949, [%rd1006];
	setp.lt.s32 	%p417, %r1947, %r1949;
	selp.b32 	%r1950, %r1902, %r1909, %p417;
	selp.b32 	%r1951, %r1909, %r1902, %p417;
	add.s32 	%r1952, %r1915, %r514;
	mul.wide.s32 	%rd1007, %r1952, 4;
	add.s64 	%rd1008, %rd6, %rd1007;
	ld.global.u32 	%r1953, [%rd1008];
	add.s32 	%r1954, %r1908, %r514;
	mul.wide.s32 	%rd1009, %r1954, 4;
	add.s64 	%rd1010, %rd6, %rd1009;
	ld.global.u32 	%r1955, [%rd1010];
	setp.lt.s32 	%p418, %r1953, %r1955;
	selp.b32 	%r1956, %r1908, %r1915, %p418;
	selp.b32 	%r1957, %r1915, %r1908, %p418;
	add.s32 	%r1958, %r1921, %r514;
	mul.wide.s32 	%rd1011, %r1958, 4;
	add.s64 	%rd1012, %rd6, %rd1011;
	ld.global.u32 	%r1959, [%rd1012];
	add.s32 	%r1960, %r1914, %r514;
	mul.wide.s32 	%rd1013, %r1960, 4;
	add.s64 	%rd1014, %rd6, %rd1013;
	ld.global.u32 	%r1961, [%rd1014];
	setp.lt.s32 	%p419, %r1959, %r1961;
	selp.b32 	%r1962, %r1914, %r1921, %p419;
	selp.b32 	%r1963, %r1921, %r1914, %p419;
	add.s32 	%r1964, %r1927, %r514;
	mul.wide.s32 	%rd1015, %r1964, 4;
	add.s64 	%rd1016, %rd6, %rd1015;
	ld.global.u32 	%r1965, [%rd1016];
	add.s32 	%r1966, %r1920, %r514;
	mul.wide.s32 	%rd1017, %r1966, 4;
	add.s64 	%rd1018, %rd6, %rd1017;
	ld.global.u32 	%r1967, [%rd1018];
	setp.lt.s32 	%p420, %r1965, %r1967;
	selp.b32 	%r1968, %r1920, %r1927, %p420;
	selp.b32 	%r1969, %r1927, %r1920, %p420;
	add.s32 	%r1970, %r1933, %r514;
	mul.wide.s32 	%rd1019, %r1970, 4;
	add.s64 	%rd1020, %rd6, %rd1019;
	ld.global.u32 	%r1971, [%rd1020];
	add.s32 	%r1972, %r1926, %r514;
	mul.wide.s32 	%rd1021, %r1972, 4;
	add.s64 	%rd1022, %rd6, %rd1021;
	ld.global.u32 	%r1973, [%rd1022];
	setp.lt.s32 	%p421, %r1971, %r1973;
	selp.b32 	%r1974, %r1926, %r1933, %p421;
	selp.b32 	%r1975, %r1933, %r1926, %p421;
	add.s32 	%r1976, %r1939, %r514;
	mul.wide.s32 	%rd1023, %r1976, 4;
	add.s64 	%rd1024, %rd6, %rd1023;
	ld.global.u32 	%r1977, [%rd1024];
	add.s32 	%r1978, %r1932, %r514;
	mul.wide.s32 	%rd1025, %r1978, 4;
	add.s64 	%rd1026, %rd6, %rd1025;
	ld.global.u32 	%r1979, [%rd1026];
	setp.lt.s32 	%p422, %r1977, %r1979;
	selp.b32 	%r1980, %r1932, %r1939, %p422;
	selp.b32 	%r1981, %r1939, %r1932, %p422;
	add.s32 	%r1982, %r1890, %r514;
	mul.wide.s32 	%rd1027, %r1982, 4;
	add.s64 	%rd1028, %rd6, %rd1027;
	ld.global.u32 	%r1983, [%rd1028];
	add.s32 	%r1984, %r1938, %r514;
	mul.wide.s32 	%rd1029, %r1984, 4;
	add.s64 	%rd1030, %rd6, %rd1029;
	ld.global.u32 	%r1985, [%rd1030];
	setp.lt.s32 	%p423, %r1983, %r1985;
	selp.b32 	%r1986, %r1938, %r1890, %p423;
	selp.b32 	%r1987, %r1890, %r1938, %p423;
	add.s32 	%r1988, %r1945, %r514;
	mul.wide.s32 	%rd1031, %r1988, 4;
	add.s64 	%rd1032, %rd6, %rd1031;
	ld.global.u32 	%r1989, [%rd1032];
	add.s32 	%r1990, %r1897, %r514;
	mul.wide.s32 	%rd1033, %r1990, 4;
	add.s64 	%rd1034, %rd6, %rd1033;
	ld.global.u32 	%r1991, [%rd1034];
	setp.lt.s32 	%p424, %r1989, %r1991;
	selp.b32 	%r1992, %r1897, %r1945, %p424;
	selp.b32 	%r1993, %r1945, %r1897, %p424;
	add.s32 	%r1994, %r1951, %r514;
	mul.wide.s32 	%rd1035, %r1994, 4;
	add.s64 	%rd1036, %rd6, %rd1035;
	ld.global.u32 	%r1995, [%rd1036];
	add.s32 	%r1996, %r1944, %r514;
	mul.wide.s32 	%rd1037, %r1996, 4;
	add.s64 	%rd1038, %rd6, %rd1037;
	ld.global.u32 	%r1997, [%rd1038];
	setp.lt.s32 	%p425, %r1995, %r1997;
	selp.b32 	%r1998, %r1944, %r1951, %p425;
	selp.b32 	%r1999, %r1951, %r1944, %p425;
	add.s32 	%r2000, %r1957, %r514;
	mul.wide.s32 	%rd1039, %r2000, 4;
	add.s64 	%rd1040, %rd6, %rd1039;
	ld.global.u32 	%r2001, [%rd1040];
	add.s32 	%r2002, %r1950, %r514;
	mul.wide.s32 	%rd1041, %r2002, 4;
	add.s64 	%rd1042, %rd6, %rd1041;
	ld.global.u32 	%r2003, [%rd1042];
	setp.lt.s32 	%p426, %r2001, %r2003;
	selp.b32 	%r2004, %r1950, %r1957, %p426;
	selp.b32 	%r2005, %r1957, %r1950, %p426;
	add.s32 	%r2006, %r1963, %r514;
	mul.wide.s32 	%rd1043, %r2006, 4;
	add.s64 	%rd1044, %rd6, %rd1043;
	ld.global.u32 	%r2007, [%rd1044];
	add.s32 	%r2008, %r1956, %r514;
	mul.wide.s32 	%rd1045, %r2008, 4;
	add.s64 	%rd1046, %rd6, %rd1045;
	ld.global.u32 	%r2009, [%rd1046];
	setp.lt.s32 	%p427, %r2007, %r2009;
	selp.b32 	%r2010, %r1956, %r1963, %p427;
	selp.b32 	%r2011, %r1963, %r1956, %p427;
	add.s32 	%r2012, %r1969, %r514;
	mul.wide.s32 	%rd1047, %r2012, 4;
	add.s64 	%rd1048, %rd6, %rd1047;
	ld.global.u32 	%r2013, [%rd1048];
	add.s32 	%r2014, %r1962, %r514;
	mul.wide.s32 	%rd1049, %r2014, 4;
	add.s64 	%rd1050, %rd6, %rd1049;
	ld.global.u32 	%r2015, [%rd1050];
	setp.lt.s32 	%p428, %r2013, %r2015;
	selp.b32 	%r2016, %r1962, %r1969, %p428;
	selp.b32 	%r2017, %r1969, %r1962, %p428;
	add.s32 	%r2018, %r1975, %r514;
	mul.wide.s32 	%rd1051, %r2018, 4;
	add.s64 	%rd1052, %rd6, %rd1051;
	ld.global.u32 	%r2019, [%rd1052];
	add.s32 	%r2020, %r1968, %r514;
	mul.wide.s32 	%rd1053, %r2020, 4;
	add.s64 	%rd1054, %rd6, %rd1053;
	ld.global.u32 	%r2021, [%rd1054];
	setp.lt.s32 	%p429, %r2019, %r2021;
	selp.b32 	%r2022, %r1968, %r1975, %p429;
	selp.b32 	%r2023, %r1975, %r1968, %p429;
	add.s32 	%r2024, %r1981, %r514;
	mul.wide.s32 	%rd1055, %r2024, 4;
	add.s64 	%rd1056, %rd6, %rd1055;
	ld.global.u32 	%r2025, [%rd1056];
	add.s32 	%r2026, %r1974, %r514;
	mul.wide.s32 	%rd1057, %r2026, 4;
	add.s64 	%rd1058, %rd6, %rd1057;
	ld.global.u32 	%r2027, [%rd1058];
	setp.lt.s32 	%p430, %r2025, %r2027;
	selp.b32 	%r2028, %r1974, %r1981, %p430;
	selp.b32 	%r2029, %r1981, %r1974, %p430;
	add.s32 	%r2030, %r1987, %r514;
	mul.wide.s32 	%rd1059, %r2030, 4;
	add.s64 	%rd1060, %rd6, %rd1059;
	ld.global.u32 	%r2031, [%rd1060];
	add.s32 	%r2032, %r1980, %r514;
	mul.wide.s32 	%rd1061, %r2032, 4;
	add.s64 	%rd1062, %rd6, %rd1061;
	ld.global.u32 	%r2033, [%rd1062];
	setp.lt.s32 	%p431, %r2031, %r2033;
	selp.b32 	%r2034, %r1980, %r1987, %p431;
	selp.b32 	%r2035, %r1987, %r1980, %p431;
	add.s32 	%r2036, %r1999, %r514;
	mul.wide.s32 	%rd1063, %r2036, 4;
	add.s64 	%rd1064, %rd6, %rd1063;
	ld.global.u32 	%r2037, [%rd1064];
	add.s32 	%r2038, %r1992, %r514;
	mul.wide.s32 	%rd1065, %r2038, 4;
	add.s64 	%rd1066, %rd6, %rd1065;
	ld.global.u32 	%r2039, [%rd1066];
	setp.lt.s32 	%p432, %r2037, %r2039;
	selp.b32 	%r2040, %r1992, %r1999, %p432;
	selp.b32 	%r2041, %r1999, %r1992, %p432;
	add.s32 	%r2042, %r2005, %r514;
	mul.wide.s32 	%rd1067, %r2042, 4;
	add.s64 	%rd1068, %rd6, %rd1067;
	ld.global.u32 	%r2043, [%rd1068];
	add.s32 	%r2044, %r1998, %r514;
	mul.wide.s32 	%rd1069, %r2044, 4;
	add.s64 	%rd1070, %rd6, %rd1069;
	ld.global.u32 	%r2045, [%rd1070];
	setp.lt.s32 	%p433, %r2043, %r2045;
	selp.b32 	%r2046, %r1998, %r2005, %p433;
	selp.b32 	%r2047, %r2005, %r1998, %p433;
	add.s32 	%r2048, %r2011, %r514;
	mul.wide.s32 	%rd1071, %r2048, 4;
	add.s64 	%rd1072, %rd6, %rd1071;
	ld.global.u32 	%r2049, [%rd1072];
	add.s32 	%r2050, %r2004, %r514;
	mul.wide.s32 	%rd1073, %r2050, 4;
	add.s64 	%rd1074, %rd6, %rd1073;
	ld.global.u32 	%r2051, [%rd1074];
	setp.lt.s32 	%p434, %r2049, %r2051;
	selp.b32 	%r2052, %r2004, %r2011, %p434;
	selp.b32 	%r2053, %r2011, %r2004, %p434;
	add.s32 	%r2054, %r2017, %r514;
	mul.wide.s32 	%rd1075, %r2054, 4;
	add.s64 	%rd1076, %rd6, %rd1075;
	ld.global.u32 	%r2055, [%rd1076];
	add.s32 	%r2056, %r2010, %r514;
	mul.wide.s32 	%rd1077, %r2056, 4;
	add.s64 	%rd1078, %rd6, %rd1077;
	ld.global.u32 	%r2057, [%rd1078];
	setp.lt.s32 	%p435, %r2055, %r2057;
	selp.b32 	%r2058, %r2010, %r2017, %p435;
	selp.b32 	%r2059, %r2017, %r2010, %p435;
	add.s32 	%r2060, %r2023, %r514;
	mul.wide.s32 	%rd1079, %r2060, 4;
	add.s64 	%rd1080, %rd6, %rd1079;
	ld.global.u32 	%r2061, [%rd1080];
	add.s32 	%r2062, %r2016, %r514;
	mul.wide.s32 	%rd1081, %r2062, 4;
	add.s64 	%rd1082, %rd6, %rd1081;
	ld.global.u32 	%r2063, [%rd1082];
	setp.lt.s32 	%p436, %r2061, %r2063;
	selp.b32 	%r2064, %r2016, %r2023, %p436;
	selp.b32 	%r2065, %r2023, %r2016, %p436;
	add.s32 	%r2066, %r2029, %r514;
	mul.wide.s32 	%rd1083, %r2066, 4;
	add.s64 	%rd1084, %rd6, %rd1083;
	ld.global.u32 	%r2067, [%rd1084];
	add.s32 	%r2068, %r2022, %r514;
	mul.wide.s32 	%rd1085, %r2068, 4;
	add.s64 	%rd1086, %rd6, %rd1085;
	ld.global.u32 	%r2069, [%rd1086];
	setp.lt.s32 	%p437, %r2067, %r2069;
	selp.b32 	%r2070, %r2022, %r2029, %p437;
	selp.b32 	%r2071, %r2029, %r2022, %p437;
	add.s32 	%r2072, %r2035, %r514;
	mul.wide.s32 	%rd1087, %r2072, 4;
	add.s64 	%rd1088, %rd6, %rd1087;
	ld.global.u32 	%r2073, [%rd1088];
	add.s32 	%r2074, %r2028, %r514;
	mul.wide.s32 	%rd1089, %r2074, 4;
	add.s64 	%rd1090, %rd6, %rd1089;
	ld.global.u32 	%r2075, [%rd1090];
	setp.lt.s32 	%p438, %r2073, %r2075;
	selp.b32 	%r2076, %r2028, %r2035, %p438;
	selp.b32 	%r2077, %r2035, %r2028, %p438;
	add.s32 	%r2078, %r1986, %r514;
	mul.wide.s32 	%rd1091, %r2078, 4;
	add.s64 	%rd1092, %rd6, %rd1091;
	ld.global.u32 	%r2079, [%rd1092];
	add.s32 	%r2080, %r2034, %r514;
	mul.wide.s32 	%rd1093, %r2080, 4;
	add.s64 	%rd1094, %rd6, %rd1093;
	ld.global.u32 	%r2081, [%rd1094];
	setp.lt.s32 	%p439, %r2079, %r2081;
	selp.b32 	%r2082, %r2034, %r1986, %p439;
	selp.b32 	%r2083, %r1986, %r2034, %p439;
	add.s32 	%r2084, %r2041, %r514;
	mul.wide.s32 	%rd1095, %r2084, 4;
	add.s64 	%rd1096, %rd6, %rd1095;
	ld.global.u32 	%r2085, [%rd1096];
	add.s32 	%r2086, %r1993, %r514;
	mul.wide.s32 	%rd1097, %r2086, 4;
	add.s64 	%rd1098, %rd6, %rd1097;
	ld.global.u32 	%r2087, [%rd1098];
	setp.lt.s32 	%p440, %r2085, %r2087;
	selp.b32 	%r2088, %r1993, %r2041, %p440;
	selp.b32 	%r2089, %r2041, %r1993, %p440;
	add.s32 	%r2090, %r2047, %r514;
	mul.wide.s32 	%rd1099, %r2090, 4;
	add.s64 	%rd1100, %rd6, %rd1099;
	ld.global.u32 	%r2091, [%rd1100];
	add.s32 	%r2092, %r2040, %r514;
	mul.wide.s32 	%rd1101, %r2092, 4;
	add.s64 	%rd1102, %rd6, %rd1101;
	ld.global.u32 	%r2093, [%rd1102];
	setp.lt.s32 	%p441, %r2091, %r2093;
	selp.b32 	%r2094, %r2040, %r2047, %p441;
	selp.b32 	%r2095, %r2047, %r2040, %p441;
	add.s32 	%r2096, %r2053, %r514;
	mul.wide.s32 	%rd1103, %r2096, 4;
	add.s64 	%rd1104, %rd6, %rd1103;
	ld.global.u32 	%r2097, [%rd1104];
	add.s32 	%r2098, %r2046, %r514;
	mul.wide.s32 	%rd1105, %r2098, 4;
	add.s64 	%rd1106, %rd6, %rd1105;
	ld.global.u32 	%r2099, [%rd1106];
	setp.lt.s32 	%p442, %r2097, %r2099;
	selp.b32 	%r2100, %r2046, %r2053, %p442;
	selp.b32 	%r2101, %r2053, %r2046, %p442;
	add.s32 	%r2102, %r2059, %r514;
	mul.wide.s32 	%rd1107, %r2102, 4;
	add.s64 	%rd1108, %rd6, %rd1107;
	ld.global.u32 	%r2103, [%rd1108];
	add.s32 	%r2104, %r2052, %r514;
	mul.wide.s32 	%rd1109, %r2104, 4;
	add.s64 	%rd1110, %rd6, %rd1109;
	ld.global.u32 	%r2105, [%rd1110];
	setp.lt.s32 	%p443, %r2103, %r2105;
	selp.b32 	%r2106, %r2052, %r2059, %p443;
	selp.b32 	%r2107, %r2059, %r2052, %p443;
	add.s32 	%r2108, %r2065, %r514;
	mul.wide.s32 	%rd1111, %r2108, 4;
	add.s64 	%rd1112, %rd6, %rd1111;
	ld.global.u32 	%r2109, [%rd1112];
	add.s32 	%r2110, %r2058, %r514;
	mul.wide.s32 	%rd1113, %r2110, 4;
	add.s64 	%rd1114, %rd6, %rd1113;
	ld.global.u32 	%r2111, [%rd1114];
	setp.lt.s32 	%p444, %r2109, %r2111;
	selp.b32 	%r2112, %r2058, %r2065, %p444;
	selp.b32 	%r2113, %r2065, %r2058, %p444;
	add.s32 	%r2114, %r2071, %r514;
	mul.wide.s32 	%rd1115, %r2114, 4;
	add.s64 	%rd1116, %rd6, %rd1115;
	ld.global.u32 	%r2115, [%rd1116];
	add.s32 	%r2116, %r2064, %r514;
	mul.wide.s32 	%rd1117, %r2116, 4;
	add.s64 	%rd1118, %rd6, %rd1117;
	ld.global.u32 	%r2117, [%rd1118];
	setp.lt.s32 	%p445, %r2115, %r2117;
	selp.b32 	%r2118, %r2064, %r2071, %p445;
	selp.b32 	%r2119, %r2071, %r2064, %p445;
	add.s32 	%r2120, %r2077, %r514;
	mul.wide.s32 	%rd1119, %r2120, 4;
	add.s64 	%rd1120, %rd6, %rd1119;
	ld.global.u32 	%r2121, [%rd1120];
	add.s32 	%r2122, %r2070, %r514;
	mul.wide.s32 	%rd1121, %r2122, 4;
	add.s64 	%rd1122, %rd6, %rd1121;
	ld.global.u32 	%r2123, [%rd1122];
	setp.lt.s32 	%p446, %r2121, %r2123;
	selp.b32 	%r2124, %r2070, %r2077, %p446;
	selp.b32 	%r2125, %r2077, %r2070, %p446;
	add.s32 	%r2126, %r2083, %r514;
	mul.wide.s32 	%rd1123, %r2126, 4;
	add.s64 	%rd1124, %rd6, %rd1123;
	ld.global.u32 	%r2127, [%rd1124];
	add.s32 	%r2128, %r2076, %r514;
	mul.wide.s32 	%rd1125, %r2128, 4;
	add.s64 	%rd1126, %rd6, %rd1125;
	ld.global.u32 	%r2129, [%rd1126];
	setp.lt.s32 	%p447, %r2127, %r2129;
	selp.b32 	%r2130, %r2076, %r2083, %p447;
	selp.b32 	%r2131, %r2083, %r2076, %p447;
	add.s32 	%r2132, %r2095, %r514;
	mul.wide.s32 	%rd1127, %r2132, 4;
	add.s64 	%rd1128, %rd6, %rd1127;
	ld.global.u32 	%r2133, [%rd1128];
	add.s32 	%r2134, %r2088, %r514;
	mul.wide.s32 	%rd1129, %r2134, 4;
	add.s64 	%rd1130, %rd6, %rd1129;
	ld.global.u32 	%r2135, [%rd1130];
	setp.lt.s32 	%p448, %r2133, %r2135;
	selp.b32 	%r2136, %r2088, %r2095, %p448;
	selp.b32 	%r2137, %r2095, %r2088, %p448;
	add.s32 	%r2138, %r2101, %r514;
	mul.wide.s32 	%rd1131, %r2138, 4;
	add.s64 	%rd1132, %rd6, %rd1131;
	ld.global.u32 	%r2139, [%rd1132];
	add.s32 	%r2140, %r2094, %r514;
	mul.wide.s32 	%rd1133, %r2140, 4;
	add.s64 	%rd1134, %rd6, %rd1133;
	ld.global.u32 	%r2141, [%rd1134];
	setp.lt.s32 	%p449, %r2139, %r2141;
	selp.b32 	%r2142, %r2094, %r2101, %p449;
	selp.b32 	%r2143, %r2101, %r2094, %p449;
	add.s32 	%r2144, %r2107, %r514;
	mul.wide.s32 	%rd1135, %r2144, 4;
	add.s64 	%rd1136, %rd6, %rd1135;
	ld.global.u32 	%r2145, [%rd1136];
	add.s32 	%r2146, %r2100, %r514;
	mul.wide.s32 	%rd1137, %r2146, 4;
	add.s64 	%rd1138, %rd6, %rd1137;
	ld.global.u32 	%r2147, [%rd1138];
	setp.lt.s32 	%p450, %r2145, %r2147;
	selp.b32 	%r2148, %r2100, %r2107, %p450;
	selp.b32 	%r2149, %r2107, %r2100, %p450;
	add.s32 	%r2150, %r2113, %r514;
	mul.wide.s32 	%rd1139, %r2150, 4;
	add.s64 	%rd1140, %rd6, %rd1139;
	ld.global.u32 	%r2151, [%rd1140];
	add.s32 	%r2152, %r2106, %r514;
	mul.wide.s32 	%rd1141, %r2152, 4;
	add.s64 	%rd1142, %rd6, %rd1141;
	ld.global.u32 	%r2153, [%rd1142];
	setp.lt.s32 	%p451, %r2151, %r2153;
	selp.b32 	%r2154, %r2106, %r2113, %p451;
	selp.b32 	%r2155, %r2113, %r2106, %p451;
	add.s32 	%r2156, %r2119, %r514;
	mul.wide.s32 	%rd1143, %r2156, 4;
	add.s64 	%rd1144, %rd6, %rd1143;
	ld.global.u32 	%r2157, [%rd1144];
	add.s32 	%r2158, %r2112, %r514;
	mul.wide.s32 	%rd1145, %r2158, 4;
	add.s64 	%rd1146, %rd6, %rd1145;
	ld.global.u32 	%r2159, [%rd1146];
	setp.lt.s32 	%p452, %r2157, %r2159;
	selp.b32 	%r2160, %r2112, %r2119, %p452;
	selp.b32 	%r2161, %r2119, %r2112, %p452;
	add.s32 	%r2162, %r2125, %r514;
	mul.wide.s32 	%rd1147, %r2162, 4;
	add.s64 	%rd1148, %rd6, %rd1147;
	ld.global.u32 	%r2163, [%rd1148];
	add.s32 	%r2164, %r2118, %r514;
	mul.wide.s32 	%rd1149, %r2164, 4;
	add.s64 	%rd1150, %rd6, %rd1149;
	ld.global.u32 	%r2165, [%rd1150];
	setp.lt.s32 	%p453, %r2163, %r2165;
	selp.b32 	%r2166, %r2118, %r2125, %p453;
	selp.b32 	%r2167, %r2125, %r2118, %p453;
	add.s32 	%r2168, %r2131, %r514;
	mul.wide.s32 	%rd1151, %r2168, 4;
	add.s64 	%rd1152, %rd6, %rd1151;
	ld.global.u32 	%r2169, [%rd1152];
	add.s32 	%r2170, %r2124, %r514;
	mul.wide.s32 	%rd1153, %r2170, 4;
	add.s64 	%rd1154, %rd6, %rd1153;
	ld.global.u32 	%r2171, [%rd1154];
	setp.lt.s32 	%p454, %r2169, %r2171;
	selp.b32 	%r2172, %r2124, %r2131, %p454;
	selp.b32 	%r2173, %r2131, %r2124, %p454;
	add.s32 	%r2174, %r2082, %r514;
	mul.wide.s32 	%rd1155, %r2174, 4;
	add.s64 	%rd1156, %rd6, %rd1155;
	ld.global.u32 	%r2175, [%rd1156];
	add.s32 	%r2176, %r2130, %r514;
	mul.wide.s32 	%rd1157, %r2176, 4;
	add.s64 	%rd1158, %rd6, %rd1157;
	ld.global.u32 	%r2177, [%rd1158];
	setp.lt.s32 	%p455, %r2175, %r2177;
	selp.b32 	%r2178, %r2130, %r2082, %p455;
	selp.b32 	%r2179, %r2082, %r2130, %p455;
	add.s32 	%r2180, %r2137, %r514;
	mul.wide.s32 	%rd1159, %r2180, 4;
	add.s64 	%rd1160, %rd6, %rd1159;
	ld.global.u32 	%r2181, [%rd1160];
	add.s32 	%r2182, %r2089, %r514;
	mul.wide.s32 	%rd1161, %r2182, 4;
	add.s64 	%rd1162, %rd6, %rd1161;
	ld.global.u32 	%r2183, [%rd1162];
	setp.lt.s32 	%p456, %r2181, %r2183;
	selp.b32 	%r2184, %r2089, %r2137, %p456;
	selp.b32 	%r2185, %r2137, %r2089, %p456;
	add.s32 	%r2186, %r2143, %r514;
	mul.wide.s32 	%rd1163, %r2186, 4;
	add.s64 	%rd1164, %rd6, %rd1163;
	ld.global.u32 	%r2187, [%rd1164];
	add.s32 	%r2188, %r2136, %r514;
	mul.wide.s32 	%rd1165, %r2188, 4;
	add.s64 	%rd1166, %rd6, %rd1165;
	ld.global.u32 	%r2189, [%rd1166];
	setp.lt.s32 	%p457, %r2187, %r2189;
	selp.b32 	%r2190, %r2136, %r2143, %p457;
	selp.b32 	%r2191, %r2143, %r2136, %p457;
	add.s32 	%r2192, %r2149, %r514;
	mul.wide.s32 	%rd1167, %r2192, 4;
	add.s64 	%rd1168, %rd6, %rd1167;
	ld.global.u32 	%r2193, [%rd1168];
	add.s32 	%r2194, %r2142, %r514;
	mul.wide.s32 	%rd1169, %r2194, 4;
	add.s64 	%rd1170, %rd6, %rd1169;
	ld.global.u32 	%r2195, [%rd1170];
	setp.lt.s32 	%p458, %r2193, %r2195;
	selp.b32 	%r2196, %r2142, %r2149, %p458;
	selp.b32 	%r2197, %r2149, %r2142, %p458;
	add.s32 	%r2198, %r2155, %r514;
	mul.wide.s32 	%rd1171, %r2198, 4;
	add.s64 	%rd1172, %rd6, %rd1171;
	ld.global.u32 	%r2199, [%rd1172];
	add.s32 	%r2200, %r2148, %r514;
	mul.wide.s32 	%rd1173, %r2200, 4;
	add.s64 	%rd1174, %rd6, %rd1173;
	ld.global.u32 	%r2201, [%rd1174];
	setp.lt.s32 	%p459, %r2199, %r2201;
	selp.b32 	%r2202, %r2148, %r2155, %p459;
	selp.b32 	%r2203, %r2155, %r2148, %p459;
	add.s32 	%r2204, %r2161, %r514;
	mul.wide.s32 	%rd1175, %r2204, 4;
	add.s64 	%rd1176, %rd6, %rd1175;
	ld.global.u32 	%r2205, [%rd1176];
	add.s32 	%r2206, %r2154, %r514;
	mul.wide.s32 	%rd1177, %r2206, 4;
	add.s64 	%rd1178, %rd6, %rd1177;
	ld.global.u32 	%r2207, [%rd1178];
	setp.lt.s32 	%p460, %r2205, %r2207;
	selp.b32 	%r2208, %r2154, %r2161, %p460;
	selp.b32 	%r2209, %r2161, %r2154, %p460;
	add.s32 	%r2210, %r2167, %r514;
	mul.wide.s32 	%rd1179, %r2210, 4;
	add.s64 	%rd1180, %rd6, %rd1179;
	ld.global.u32 	%r2211, [%rd1180];
	add.s32 	%r2212, %r2160, %r514;
	mul.wide.s32 	%rd1181, %r2212, 4;
	add.s64 	%rd1182, %rd6, %rd1181;
	ld.global.u32 	%r2213, [%rd1182];
	setp.lt.s32 	%p461, %r2211, %r2213;
	selp.b32 	%r2214, %r2160, %r2167, %p461;
	selp.b32 	%r2215, %r2167, %r2160, %p461;
	add.s32 	%r2216, %r2173, %r514;
	mul.wide.s32 	%rd1183, %r2216, 4;
	add.s64 	%rd1184, %rd6, %rd1183;
	ld.global.u32 	%r2217, [%rd1184];
	add.s32 	%r2218, %r2166, %r514;
	mul.wide.s32 	%rd1185, %r2218, 4;
	add.s64 	%rd1186, %rd6, %rd1185;
	ld.global.u32 	%r2219, [%rd1186];
	setp.lt.s32 	%p462, %r2217, %r2219;
	selp.b32 	%r2220, %r2166, %r2173, %p462;
	selp.b32 	%r2221, %r2173, %r2166, %p462;
	add.s32 	%r2222, %r2179, %r514;
	mul.wide.s32 	%rd1187, %r2222, 4;
	add.s64 	%rd1188, %rd6, %rd1187;
	ld.global.u32 	%r2223, [%rd1188];
	add.s32 	%r2224, %r2172, %r514;
	mul.wide.s32 	%rd1189, %r2224, 4;
	add.s64 	%rd1190, %rd6, %rd1189;
	ld.global.u32 	%r2225, [%rd1190];
	setp.lt.s32 	%p463, %r2223, %r2225;
	selp.b32 	%r2226, %r2172, %r2179, %p463;
	selp.b32 	%r2227, %r2179, %r2172, %p463;
	add.s32 	%r2228, %r2191, %r514;
	mul.wide.s32 	%rd1191, %r2228, 4;
	add.s64 	%rd1192, %rd6, %rd1191;
	ld.global.u32 	%r2229, [%rd1192];
	add.s32 	%r2230, %r2184, %r514;
	mul.wide.s32 	%rd1193, %r2230, 4;
	add.s64 	%rd1194, %rd6, %rd1193;
	ld.global.u32 	%r2231, [%rd1194];
	setp.lt.s32 	%p464, %r2229, %r2231;
	selp.b32 	%r2232, %r2184, %r2191, %p464;
	selp.b32 	%r2233, %r2191, %r2184, %p464;
	add.s32 	%r2234, %r2197, %r514;
	mul.wide.s32 	%rd1195, %r2234, 4;
	add.s64 	%rd1196, %rd6, %rd1195;
	ld.global.u32 	%r2235, [%rd1196];
	add.s32 	%r2236, %r2190, %r514;
	mul.wide.s32 	%rd1197, %r2236, 4;
	add.s64 	%rd1198, %rd6, %rd1197;
	ld.global.u32 	%r2237, [%rd1198];
	setp.lt.s32 	%p465, %r2235, %r2237;
	selp.b32 	%r2238, %r2190, %r2197, %p465;
	selp.b32 	%r2239, %r2197, %r2190, %p465;
	add.s32 	%r2240, %r2203, %r514;
	mul.wide.s32 	%rd1199, %r2240, 4;
	add.s64 	%rd1200, %rd6, %rd1199;
	ld.global.u32 	%r2241, [%rd1200];
	add.s32 	%r2242, %r2196, %r514;
	mul.wide.s32 	%rd1201, %r2242, 4;
	add.s64 	%rd1202, %rd6, %rd1201;
	ld.global.u32 	%r2243, [%rd1202];
	setp.lt.s32 	%p466, %r2241, %r2243;
	selp.b32 	%r2244, %r2196, %r2203, %p466;
	selp.b32 	%r2245, %r2203, %r2196, %p466;
	add.s32 	%r2246, %r2209, %r514;
	mul.wide.s32 	%rd1203, %r2246, 4;
	add.s64 	%rd1204, %rd6, %rd1203;
	ld.global.u32 	%r2247, [%rd1204];
	add.s32 	%r2248, %r2202, %r514;
	mul.wide.s32 	%rd1205, %r2248, 4;
	add.s64 	%rd1206, %rd6, %rd1205;
	ld.global.u32 	%r2249, [%rd1206];
	setp.lt.s32 	%p467, %r2247, %r2249;
	selp.b32 	%r2250, %r2202, %r2209, %p467;
	selp.b32 	%r2251, %r2209, %r2202, %p467;
	add.s32 	%r2252, %r2215, %r514;
	mul.wide.s32 	%rd1207, %r2252, 4;
	add.s64 	%rd1208, %rd6, %rd1207;
	ld.global.u32 	%r2253, [%rd1208];
	add.s32 	%r2254, %r2208, %r514;
	mul.wide.s32 	%rd1209, %r2254, 4;
	add.s64 	%rd1210, %rd6, %rd1209;
	ld.global.u32 	%r2255, [%rd1210];
	setp.lt.s32 	%p468, %r2253, %r2255;
	selp.b32 	%r2256, %r2208, %r2215, %p468;
	selp.b32 	%r2257, %r2215, %r2208, %p468;
	add.s32 	%r2258, %r2221, %r514;
	mul.wide.s32 	%rd1211, %r2258, 4;
	add.s64 	%rd1212, %rd6, %rd1211;
	ld.global.u32 	%r2259, [%rd1212];
	add.s32 	%r2260, %r2214, %r514;
	mul.wide.s32 	%rd1213, %r2260, 4;
	add.s64 	%rd1214, %rd6, %rd1213;
	ld.global.u32 	%r2261, [%rd1214];
	setp.lt.s32 	%p469, %r2259, %r2261;
	selp.b32 	%r2262, %r2214, %r2221, %p469;
	selp.b32 	%r2263, %r2221, %r2214, %p469;
	add.s32 	%r2264, %r2227, %r514;
	mul.wide.s32 	%rd1215, %r2264, 4;
	add.s64 	%rd1216, %rd6, %rd1215;
	ld.global.u32 	%r2265, [%rd1216];
	add.s32 	%r2266, %r2220, %r514;
	mul.wide.s32 	%rd1217, %r2266, 4;
	add.s64 	%rd1218, %rd6, %rd1217;
	ld.global.u32 	%r2267, [%rd1218];
	setp.lt.s32 	%p470, %r2265, %r2267;
	selp.b32 	%r2268, %r2220, %r2227, %p470;
	selp.b32 	%r2269, %r2227, %r2220, %p470;
	add.s32 	%r2270, %r2178, %r514;
	mul.wide.s32 	%rd1219, %r2270, 4;
	add.s64 	%rd1220, %rd6, %rd1219;
	ld.global.u32 	%r2271, [%rd1220];
	add.s32 	%r2272, %r2226, %r514;
	mul.wide.s32 	%rd1221, %r2272, 4;
	add.s64 	%rd1222, %rd6, %rd1221;
	ld.global.u32 	%r2273, [%rd1222];
	setp.lt.s32 	%p471, %r2271, %r2273;
	selp.b32 	%r2274, %r2226, %r2178, %p471;
	selp.b32 	%r2275, %r2178, %r2226, %p471;
	add.s32 	%r2276, %r2233, %r514;
	mul.wide.s32 	%rd1223, %r2276, 4;
	add.s64 	%rd1224, %rd6, %rd1223;
	ld.global.u32 	%r2277, [%rd1224];
	add.s32 	%r2278, %r2185, %r514;
	mul.wide.s32 	%rd1225, %r2278, 4;
	add.s64 	%rd1226, %rd6, %rd1225;
	ld.global.u32 	%r2279, [%rd1226];
	setp.lt.s32 	%p472, %r2277, %r2279;
	selp.b32 	%r2280, %r2185, %r2233, %p472;
	selp.b32 	%r2281, %r2233, %r2185, %p472;
	add.s32 	%r2282, %r2239, %r514;
	mul.wide.s32 	%rd1227, %r2282, 4;
	add.s64 	%rd1228, %rd6, %rd1227;
	ld.global.u32 	%r2283, [%rd1228];
	add.s32 	%r2284, %r2232, %r514;
	mul.wide.s32 	%rd1229, %r2284, 4;
	add.s64 	%rd1230, %rd6, %rd1229;
	ld.global.u32 	%r2285, [%rd1230];
	setp.lt.s32 	%p473, %r2283, %r2285;
	selp.b32 	%r2286, %r2232, %r2239, %p473;
	selp.b32 	%r2287, %r2239, %r2232, %p473;
	add.s32 	%r2288, %r2245, %r514;
	mul.wide.s32 	%rd1231, %r2288, 4;
	add.s64 	%rd1232, %rd6, %rd1231;
	ld.global.u32 	%r2289, [%rd1232];
	add.s32 	%r2290, %r2238, %r514;
	mul.wide.s32 	%rd1233, %r2290, 4;
	add.s64 	%rd1234, %rd6, %rd1233;
	ld.global.u32 	%r2291, [%rd1234];
	setp.lt.s32 	%p474, %r2289, %r2291;
	selp.b32 	%r2292, %r2238, %r2245, %p474;
	selp.b32 	%r2293, %r2245, %r2238, %p474;
	add.s32 	%r2294, %r2251, %r514;
	mul.wide.s32 	%rd1235, %r2294, 4;
	add.s64 	%rd1236, %rd6, %rd1235;
	ld.global.u32 	%r2295, [%rd1236];
	add.s32 	%r2296, %r2244, %r514;
	mul.wide.s32 	%rd1237, %r2296, 4;
	add.s64 	%rd1238, %rd6, %rd1237;
	ld.global.u32 	%r2297, [%rd1238];
	setp.lt.s32 	%p475, %r2295, %r2297;
	selp.b32 	%r2298, %r2244, %r2251, %p475;
	selp.b32 	%r2299, %r2251, %r2244, %p475;
	add.s32 	%r2300, %r2257, %r514;
	mul.wide.s32 	%rd1239, %r2300, 4;
	add.s64 	%rd1240, %rd6, %rd1239;
	ld.global.u32 	%r2301, [%rd1240];
	add.s32 	%r2302, %r2250, %r514;
	mul.wide.s32 	%rd1241, %r2302, 4;
	add.s64 	%rd1242, %rd6, %rd1241;
	ld.global.u32 	%r2303, [%rd1242];
	setp.lt.s32 	%p476, %r2301, %r2303;
	selp.b32 	%r2304, %r2250, %r2257, %p476;
	selp.b32 	%r2305, %r2257, %r2250, %p476;
	add.s32 	%r2306, %r2263, %r514;
	mul.wide.s32 	%rd1243, %r2306, 4;
	add.s64 	%rd1244, %rd6, %rd1243;
	ld.global.u32 	%r2307, [%rd1244];
	add.s32 	%r2308, %r2256, %r514;
	mul.wide.s32 	%rd1245, %r2308, 4;
	add.s64 	%rd1246, %rd6, %rd1245;
	ld.global.u32 	%r2309, [%rd1246];
	setp.lt.s32 	%p477, %r2307, %r2309;
	selp.b32 	%r2310, %r2256, %r2263, %p477;
	selp.b32 	%r2311, %r2263, %r2256, %p477;
	add.s32 	%r2312, %r2269, %r514;
	mul.wide.s32 	%rd1247, %r2312, 4;
	add.s64 	%rd1248, %rd6, %rd1247;
	ld.global.u32 	%r2313, [%rd1248];
	add.s32 	%r2314, %r2262, %r514;
	mul.wide.s32 	%rd1249, %r2314, 4;
	add.s64 	%rd1250, %rd6, %rd1249;
	ld.global.u32 	%r2315, [%rd1250];
	setp.lt.s32 	%p478, %r2313, %r2315;
	selp.b32 	%r2316, %r2262, %r2269, %p478;
	selp.b32 	%r2317, %r2269, %r2262, %p478;
	add.s32 	%r2318, %r2275, %r514;
	mul.wide.s32 	%rd1251, %r2318, 4;
	add.s64 	%rd1252, %rd6, %rd1251;
	ld.global.u32 	%r2319, [%rd1252];
	add.s32 	%r2320, %r2268, %r514;
	mul.wide.s32 	%rd1253, %r2320, 4;
	add.s64 	%rd1254, %rd6, %rd1253;
	ld.global.u32 	%r2321, [%rd1254];
	setp.lt.s32 	%p479, %r2319, %r2321;
	selp.b32 	%r2322, %r2268, %r2275, %p479;
	selp.b32 	%r2323, %r2275, %r2268, %p479;
	add.s32 	%r2324, %r2287, %r514;
	mul.wide.s32 	%rd1255, %r2324, 4;
	add.s64 	%rd1256, %rd6, %rd1255;
	ld.global.u32 	%r2325, [%rd1256];
	add.s32 	%r2326, %r2280, %r514;
	mul.wide.s32 	%rd1257, %r2326, 4;
	add.s64 	%rd1258, %rd6, %rd1257;
	ld.global.u32 	%r2327, [%rd1258];
	setp.lt.s32 	%p480, %r2325, %r2327;
	selp.b32 	%r2328, %r2280, %r2287, %p480;
	selp.b32 	%r2329, %r2287, %r2280, %p480;
	add.s32 	%r2330, %r2293, %r514;
	mul.wide.s32 	%rd1259, %r2330, 4;
	add.s64 	%rd1260, %rd6, %rd1259;
	ld.global.u32 	%r2331, [%rd1260];
	add.s32 	%r2332, %r2286, %r514;
	mul.wide.s32 	%rd1261, %r2332, 4;
	add.s64 	%rd1262, %rd6, %rd1261;
	ld.global.u32 	%r2333, [%rd1262];
	setp.lt.s32 	%p481, %r2331, %r2333;
	selp.b32 	%r2334, %r2286, %r2293, %p481;
	selp.b32 	%r2335, %r2293, %r2286, %p481;
	add.s32 	%r2336, %r2299, %r514;
	mul.wide.s32 	%rd1263, %r2336, 4;
	add.s64 	%rd1264, %rd6, %rd1263;
	ld.global.u32 	%r2337, [%rd1264];
	add.s32 	%r2338, %r2292, %r514;
	mul.wide.s32 	%rd1265, %r2338, 4;
	add.s64 	%rd1266, %rd6, %rd1265;
	ld.global.u32 	%r2339, [%rd1266];
	setp.lt.s32 	%p482, %r2337, %r2339;
	selp.b32 	%r2340, %r2292, %r2299, %p482;
	selp.b32 	%r2341, %r2299, %r2292, %p482;
	add.s32 	%r2342, %r2305, %r514;
	mul.wide.s32 	%rd1267, %r2342, 4;
	add.s64 	%rd1268, %rd6, %rd1267;
	ld.global.u32 	%r2343, [%rd1268];
	add.s32 	%r2344, %r2298, %r514;
	mul.wide.s32 	%rd1269, %r2344, 4;
	add.s64 	%rd1270, %rd6, %rd1269;
	ld.global.u32 	%r2345, [%rd1270];
	setp.lt.s32 	%p483, %r2343, %r2345;
	selp.b32 	%r2346, %r2298, %r2305, %p483;
	selp.b32 	%r2347, %r2305, %r2298, %p483;
	add.s32 	%r2348, %r2311, %r514;
	mul.wide.s32 	%rd1271, %r2348, 4;
	add.s64 	%rd1272, %rd6, %rd1271;
	ld.global.u32 	%r2349, [%rd1272];
	add.s32 	%r2350, %r2304, %r514;
	mul.wide.s32 	%rd1273, %r2350, 4;
	add.s64 	%rd1274, %rd6, %rd1273;
	ld.global.u32 	%r2351, [%rd1274];
	setp.lt.s32 	%p484, %r2349, %r2351;
	selp.b32 	%r2352, %r2304, %r2311, %p484;
	selp.b32 	%r2353, %r2311, %r2304, %p484;
	add.s32 	%r2354, %r2317, %r514;
	mul.wide.s32 	%rd1275, %r2354, 4;
	add.s64 	%rd1276, %rd6, %rd1275;
	ld.global.u32 	%r2355, [%rd1276];
	add.s32 	%r2356, %r2310, %r514;
	mul.wide.s32 	%rd1277, %r2356, 4;
	add.s64 	%rd1278, %rd6, %rd1277;
	ld.global.u32 	%r2357, [%rd1278];
	setp.lt.s32 	%p485, %r2355, %r2357;
	selp.b32 	%r2358, %r2310, %r2317, %p485;
	selp.b32 	%r2359, %r2317, %r2310, %p485;
	add.s32 	%r2360, %r2323, %r514;
	mul.wide.s32 	%rd1279, %r2360, 4;
	add.s64 	%rd1280, %rd6, %rd1279;
	ld.global.u32 	%r2361, [%rd1280];
	add.s32 	%r2362, %r2316, %r514;
	mul.wide.s32 	%rd1281, %r2362, 4;
	add.s64 	%rd1282, %rd6, %rd1281;
	ld.global.u32 	%r2363, [%rd1282];
	setp.lt.s32 	%p486, %r2361, %r2363;
	selp.b32 	%r2364, %r2316, %r2323, %p486;
	selp.b32 	%r2365, %r2323, %r2316, %p486;
	add.s32 	%r2366, %r2274, %r514;
	mul.wide.s32 	%rd1283, %r2366, 4;
	add.s64 	%rd1284, %rd6, %rd1283;
	ld.global.u32 	%r2367, [%rd1284];
	add.s32 	%r2368, %r2322, %r514;
	mul.wide.s32 	%rd1285, %r2368, 4;
	add.s64 	%rd1286, %rd6, %rd1285;
	ld.global.u32 	%r2369, [%rd1286];
	setp.lt.s32 	%p487, %r2367, %r2369;
	selp.b32 	%r2370, %r2322, %r2274, %p487;
	selp.b32 	%r2371, %r2274, %r2322, %p487;
	add.s32 	%r2372, %r2329, %r514;
	mul.wide.s32 	%rd1287, %r2372, 4;
	add.s64 	%rd1288, %rd6, %rd1287;
	ld.global.u32 	%r2373, [%rd1288];
	add.s32 	%r2374, %r2281, %r514;
	mul.wide.s32 	%rd1289, %r2374, 4;
	add.s64 	%rd1290, %rd6, %rd1289;
	ld.global.u32 	%r2375, [%rd1290];
	setp.lt.s32 	%p488, %r2373, %r2375;
	selp.b32 	%r2376, %r2281, %r2329, %p488;
	selp.b32 	%r2377, %r2329, %r2281, %p488;
	add.s32 	%r2378, %r2335, %r514;
	mul.wide.s32 	%rd1291, %r2378, 4;
	add.s64 	%rd1292, %rd6, %rd1291;
	ld.global.u32 	%r2379, [%rd1292];
	add.s32 	%r2380, %r2328, %r514;
	mul.wide.s32 	%rd1293, %r2380, 4;
	add.s64 	%rd1294, %rd6, %rd1293;
	ld.global.u32 	%r2381, [%rd1294];
	setp.lt.s32 	%p489, %r2379, %r2381;
	selp.b32 	%r2382, %r2328, %r2335, %p489;
	selp.b32 	%r2383, %r2335, %r2328, %p489;
	add.s32 	%r2384, %r2341, %r514;
	mul.wide.s32 	%rd1295, %r2384, 4;
	add.s64 	%rd1296, %rd6, %rd1295;
	ld.global.u32 	%r2385, [%rd1296];
	add.s32 	%r2386, %r2334, %r514;
	mul.wide.s32 	%rd1297, %r2386, 4;
	add.s64 	%rd1298, %rd6, %rd1297;
	ld.global.u32 	%r2387, [%rd1298];
	setp.lt.s32 	%p490, %r2385, %r2387;
	selp.b32 	%r2388, %r2334, %r2341, %p490;
	selp.b32 	%r2389, %r2341, %r2334, %p490;
	add.s32 	%r2390, %r2347, %r514;
	mul.wide.s32 	%rd1299, %r2390, 4;
	add.s64 	%rd1300, %rd6, %rd1299;
	ld.global.u32 	%r2391, [%rd1300];
	add.s32 	%r2392, %r2340, %r514;
	mul.wide.s32 	%rd1301, %r2392, 4;
	add.s64 	%rd1302, %rd6, %rd1301;
	ld.global.u32 	%r2393, [%rd1302];
	setp.lt.s32 	%p491, %r2391, %r2393;
	selp.b32 	%r2394, %r2340, %r2347, %p491;
	selp.b32 	%r2395, %r2347, %r2340, %p491;
	add.s32 	%r2396, %r2353, %r514;
	mul.wide.s32 	%rd1303, %r2396, 4;
	add.s64 	%rd1304, %rd6, %rd1303;
	ld.global.u32 	%r2397, [%rd1304];
	add.s32 	%r2398, %r2346, %r514;
	mul.wide.s32 	%rd1305, %r2398, 4;
	add.s64 	%rd1306, %rd6, %rd1305;
	ld.global.u32 	%r2399, [%rd1306];
	setp.lt.s32 	%p492, %r2397, %r2399;
	selp.b32 	%r2400, %r2346, %r2353, %p492;
	selp.b32 	%r2401, %r2353, %r2346, %p492;
	add.s32 	%r2402, %r2359, %r514;
	mul.wide.s32 	%rd1307, %r2402, 4;
	add.s64 	%rd1308, %rd6, %rd1307;
	ld.global.u32 	%r2403, [%rd1308];
	add.s32 	%r2404, %r2352, %r514;
	mul.wide.s32 	%rd1309, %r2404, 4;
	add.s64 	%rd1310, %rd6, %rd1309;
	ld.global.u32 	%r2405, [%rd1310];
	setp.lt.s32 	%p493, %r2403, %r2405;
	selp.b32 	%r2406, %r2352, %r2359, %p493;
	selp.b32 	%r2407, %r2359, %r2352, %p493;
	add.s32 	%r2408, %r2365, %r514;
	mul.wide.s32 	%rd1311, %r2408, 4;
	add.s64 	%rd1312, %rd6, %rd1311;
	ld.global.u32 	%r2409, [%rd1312];
	add.s32 	%r2410, %r2358, %r514;
	mul.wide.s32 	%rd1313, %r2410, 4;
	add.s64 	%rd1314, %rd6, %rd1313;
	ld.global.u32 	%r2411, [%rd1314];
	setp.lt.s32 	%p494, %r2409, %r2411;
	selp.b32 	%r2412, %r2358, %r2365, %p494;
	selp.b32 	%r2413, %r2365, %r2358, %p494;
	add.s32 	%r2414, %r2371, %r514;
	mul.wide.s32 	%rd1315, %r2414, 4;
	add.s64 	%rd1316, %rd6, %rd1315;
	ld.global.u32 	%r2415, [%rd1316];
	add.s32 	%r2416, %r2364, %r514;
	mul.wide.s32 	%rd1317, %r2416, 4;
	add.s64 	%rd1318, %rd6, %rd1317;
	ld.global.u32 	%r2417, [%rd1318];
	setp.lt.s32 	%p495, %r2415, %r2417;
	selp.b32 	%r2418, %r2364, %r2371, %p495;
	selp.b32 	%r2419, %r2371, %r2364, %p495;
	add.s32 	%r2420, %r2383, %r514;
	mul.wide.s32 	%rd1319, %r2420, 4;
	add.s64 	%rd1320, %rd6, %rd1319;
	ld.global.u32 	%r2421, [%rd1320];
	add.s32 	%r2422, %r2376, %r514;
	mul.wide.s32 	%rd1321, %r2422, 4;
	add.s64 	%rd1322, %rd6, %rd1321;
	ld.global.u32 	%r2423, [%rd1322];
	setp.lt.s32 	%p496, %r2421, %r2423;
	selp.b32 	%r2424, %r2376, %r2383, %p496;
	selp.b32 	%r2425, %r2383, %r2376, %p496;
	add.s32 	%r2426, %r2389, %r514;
	mul.wide.s32 	%rd1323, %r2426, 4;
	add.s64 	%rd1324, %rd6, %rd1323;
	ld.global.u32 	%r2427, [%rd1324];
	add.s32 	%r2428, %r2382, %r514;
	mul.wide.s32 	%rd1325, %r2428, 4;
	add.s64 	%rd1326, %rd6, %rd1325;
	ld.global.u32 	%r2429, [%rd1326];
	setp.lt.s32 	%p497, %r2427, %r2429;
	selp.b32 	%r2430, %r2382, %r2389, %p497;
	selp.b32 	%r2431, %r2389, %r2382, %p497;
	add.s32 	%r2432, %r2395, %r514;
	mul.wide.s32 	%rd1327, %r2432, 4;
	add.s64 	%rd1328, %rd6, %rd1327;
	ld.global.u32 	%r2433, [%rd1328];
	add.s32 	%r2434, %r2388, %r514;
	mul.wide.s32 	%rd1329, %r2434, 4;
	add.s64 	%rd1330, %rd6, %rd1329;
	ld.global.u32 	%r2435, [%rd1330];
	setp.lt.s32 	%p498, %r2433, %r2435;
	selp.b32 	%r2436, %r2388, %r2395, %p498;
	selp.b32 	%r2437, %r2395, %r2388, %p498;
	add.s32 	%r2438, %r2401, %r514;
	mul.wide.s32 	%rd1331, %r2438, 4;
	add.s64 	%rd1332, %rd6, %rd1331;
	ld.global.u32 	%r2439, [%rd1332];
	add.s32 	%r2440, %r2394, %r514;
	mul.wide.s32 	%rd1333, %r2440, 4;
	add.s64 	%rd1334, %rd6, %rd1333;
	ld.global.u32 	%r2441, [%rd1334];
	setp.lt.s32 	%p499, %r2439, %r2441;
	selp.b32 	%r2442, %r2394, %r2401, %p499;
	selp.b32 	%r2443, %r2401, %r2394, %p499;
	add.s32 	%r2444, %r2407, %r514;
	mul.wide.s32 	%rd1335, %r2444, 4;
	add.s64 	%rd1336, %rd6, %rd1335;
	ld.global.u32 	%r2445, [%rd1336];
	add.s32 	%r2446, %r2400, %r514;
	mul.wide.s32 	%rd1337, %r2446, 4;
	add.s64 	%rd1338, %rd6, %rd1337;
	ld.global.u32 	%r2447, [%rd1338];
	setp.lt.s32 	%p500, %r2445, %r2447;
	selp.b32 	%r2448, %r2400, %r2407, %p500;
	selp.b32 	%r2449, %r2407, %r2400, %p500;
	add.s32 	%r2450, %r2413, %r514;
	mul.wide.s32 	%rd1339, %r2450, 4;
	add.s64 	%rd1340, %rd6, %rd1339;
	ld.global.u32 	%r2451, [%rd1340];
	add.s32 	%r2452, %r2406, %r514;
	mul.wide.s32 	%rd1341, %r2452, 4;
	add.s64 	%rd1342, %rd6, %rd1341;
	ld.global.u32 	%r2453, [%rd1342];
	setp.lt.s32 	%p501, %r2451, %r2453;
	selp.b32 	%r2454, %r2406, %r2413, %p501;
	selp.b32 	%r2455, %r2413, %r2406, %p501;
	add.s32 	%r2456, %r2419, %r514;
	mul.wide.s32 	%rd1343, %r2456, 4;
	add.s64 	%rd1344, %rd6, %rd1343;
	ld.global.u32 	%r2457, [%rd1344];
	add.s32 	%r2458, %r2412, %r514;
	mul.wide.s32 	%rd1345, %r2458, 4;
	add.s64 	%rd1346, %rd6, %rd1345;
	ld.global.u32 	%r2459, [%rd1346];
	setp.lt.s32 	%p502, %r2457, %r2459;
	selp.b32 	%r2460, %r2412, %r2419, %p502;
	selp.b32 	%r2461, %r2419, %r2412, %p502;
	add.s32 	%r2462, %r2370, %r514;
	mul.wide.s32 	%rd1347, %r2462, 4;
	add.s64 	%rd1348, %rd6, %rd1347;
	ld.global.u32 	%r2463, [%rd1348];
	add.s32 	%r2464, %r2418, %r514;
	mul.wide.s32 	%rd1349, %r2464, 4;
	add.s64 	%rd1350, %rd6, %rd1349;
	ld.global.u32 	%r2465, [%rd1350];
	setp.lt.s32 	%p503, %r2463, %r2465;
	selp.b32 	%r2821, %r2418, %r2370, %p503;
	selp.b32 	%r2466, %r2370, %r2418, %p503;
	add.s32 	%r2467, %r2425, %r514;
	mul.wide.s32 	%rd1351, %r2467, 4;
	add.s64 	%rd1352, %rd6, %rd1351;
	ld.global.u32 	%r2468, [%rd1352];
	add.s32 	%r2469, %r2377, %r514;
	mul.wide.s32 	%rd1353, %r2469, 4;
	add.s64 	%rd1354, %rd6, %rd1353;
	ld.global.u32 	%r2470, [%rd1354];
	setp.lt.s32 	%p504, %r2468, %r2470;
	selp.b32 	%r2783, %r2377, %r2425, %p504;
	selp.b32 	%r2784, %r2425, %r2377, %p504;
	add.s32 	%r2471, %r2431, %r514;
	mul.wide.s32 	%rd1355, %r2471, 4;
	add.s64 	%rd1356, %rd6, %rd1355;
	ld.global.u32 	%r2472, [%rd1356];
	add.s32 	%r2473, %r2424, %r514;
	mul.wide.s32 	%rd1357, %r2473, 4;
	add.s64 	%rd1358, %rd6, %rd1357;
	ld.global.u32 	%r2474, [%rd1358];
	setp.lt.s32 	%p505, %r2472, %r2474;
	selp.b32 	%r2781, %r2424, %r2431, %p505;
	selp.b32 	%r2782, %r2431, %r2424, %p505;
	add.s32 	%r2475, %r2437, %r514;
	mul.wide.s32 	%rd1359, %r2475, 4;
	add.s64 	%rd1360, %rd6, %rd1359;
	ld.global.u32 	%r2476, [%rd1360];
	add.s32 	%r2477, %r2430, %r514;
	mul.wide.s32 	%rd1361, %r2477, 4;
	add.s64 	%rd1362, %rd6, %rd1361;
	ld.global.u32 	%r2478, [%rd1362];
	setp.lt.s32 	%p506, %r2476, %r2478;
	selp.b32 	%r2779, %r2430, %r2437, %p506;
	selp.b32 	%r2780, %r2437, %r2430, %p506;
	add.s32 	%r2479, %r2443, %r514;
	mul.wide.s32 	%rd1363, %r2479, 4;
	add.s64 	%rd1364, %rd6, %rd1363;
	ld.global.u32 	%r2480, [%rd1364];
	add.s32 	%r2481, %r2436, %r514;
	mul.wide.s32 	%rd1365, %r2481, 4;
	add.s64 	%rd1366, %rd6, %rd1365;
	ld.global.u32 	%r2482, [%rd1366];
	setp.lt.s32 	%p507, %r2480, %r2482;
	selp.b32 	%r2777, %r2436, %r2443, %p507;
	selp.b32 	%r2778, %r2443, %r2436, %p507;
	add.s32 	%r2483, %r2449, %r514;
	mul.wide.s32 	%rd1367, %r2483, 4;
	add.s64 	%rd1368, %rd6, %rd1367;
	ld.global.u32 	%r2484, [%rd1368];
	add.s32 	%r2485, %r2442, %r514;
	mul.wide.s32 	%rd1369, %r2485, 4;
	add.s64 	%rd1370, %rd6, %rd1369;
	ld.global.u32 	%r2486, [%rd1370];
	setp.lt.s32 	%p508, %r2484, %r2486;
	selp.b32 	%r2775, %r2442, %r2449, %p508;
	selp.b32 	%r2776, %r2449, %r2442, %p508;
	add.s32 	%r2487, %r2455, %r514;
	mul.wide.s32 	%rd1371, %r2487, 4;
	add.s64 	%rd1372, %rd6, %rd1371;
	ld.global.u32 	%r2488, [%rd1372];
	add.s32 	%r2489, %r2448, %r514;
	mul.wide.s32 	%rd1373, %r2489, 4;
	add.s64 	%rd1374, %rd6, %rd1373;
	ld.global.u32 	%r2490, [%rd1374];
	setp.lt.s32 	%p509, %r2488, %r2490;
	selp.b32 	%r2773, %r2448, %r2455, %p509;
	selp.b32 	%r2774, %r2455, %r2448, %p509;
	add.s32 	%r2491, %r2461, %r514;
	mul.wide.s32 	%rd1375, %r2491, 4;
	add.s64 	%rd1376, %rd6, %rd1375;
	ld.global.u32 	%r2492, [%rd1376];
	add.s32 	%r2493, %r2454, %r514;
	mul.wide.s32 	%rd1377, %r2493, 4;
	add.s64 	%rd1378, %rd6, %rd1377;
	ld.global.u32 	%r2494, [%rd1378];
	setp.lt.s32 	%p510, %r2492, %r2494;
	selp.b32 	%r2771, %r2454, %r2461, %p510;
	selp.b32 	%r2772, %r2461, %r2454, %p510;
	add.s32 	%r2495, %r2466, %r514;
	mul.wide.s32 	%rd1379, %r2495, 4;
	add.s64 	%rd1380, %rd6, %rd1379;
	ld.global.u32 	%r2496, [%rd1380];
	add.s32 	%r2497, %r2460, %r514;
	mul.wide.s32 	%rd1381, %r2497, 4;
	add.s64 	%rd1382, %rd6, %rd1381;
	ld.global.u32 	%r2498, [%rd1382];
	setp.lt.s32 	%p511, %r2496, %r2498;
	selp.b32 	%r2769, %r2460, %r2466, %p511;
	selp.b32 	%r2770, %r2466, %r2460, %p511;
	mad.lo.s32 	%r24, %r1, 68, %r1681;
	mov.b32 	%r2785, 2;
$L__BB24_2:
	mov.u32 	%r42, %r2785;
	bar.sync 	0;
	add.s32 	%r2499, %r42, -1;
	shr.u32 	%r2500, %r42, 1;
	st.shared.u32 	[%r24], %r2784;
	st.shared.u32 	[%r24+4], %r2783;
	st.shared.u32 	[%r24+8], %r2782;
	st.shared.u32 	[%r24+12], %r2781;
	st.shared.u32 	[%r24+16], %r2780;
	st.shared.u32 	[%r24+20], %r2779;
	st.shared.u32 	[%r24+24], %r2778;
	st.shared.u32 	[%r24+28], %r2777;
	st.shared.u32 	[%r24+32], %r2776;
	st.shared.u32 	[%r24+36], %r2775;
	st.shared.u32 	[%r24+40], %r2774;
	st.shared.u32 	[%r24+44], %r2773;
	st.shared.u32 	[%r24+48], %r2772;
	st.shared.u32 	[%r24+52], %r2771;
	st.shared.u32 	[%r24+56], %r2770;
	st.shared.u32 	[%r24+60], %r2769;
	st.shared.u32 	[%r24+64], %r2821;
	bar.sync 	0;
	neg.s32 	%r2501, %r42;
	and.b32  	%r2502, %r1, %r2501;
	mul.lo.s32 	%r2503, %r2502, 17;
	mul.lo.s32 	%r2504, %r2500, 17;
	and.b32  	%r2505, %r2499, %r1;
	mul.lo.s32 	%r2506, %r2505, 17;
	min.u32 	%r43, %r2506, 4352;
	min.u32 	%r44, %r2503, 4352;
	add.s32 	%r2507, %r44, %r2504;
	min.u32 	%r45, %r2507, 4352;
	add.s32 	%r2508, %r45, %r2504;
	min.u32 	%r46, %r2508, 4352;
	sub.s32 	%r2509, %r45, %r44;
	sub.s32 	%r2510, %r46, %r45;
	setp.lt.s32 	%p512, %r43, %r2510;
	sub.s32 	%r2511, %r43, %r2510;
	selp.b32 	%r2788, 0, %r2511, %p512;
	min.s32 	%r2786, %r2509, %r43;
	setp.ge.s32 	%p513, %r2788, %r2786;
	@%p513 bra 	$L__BB24_5;
	add.s32 	%r49, %r45, %r43;
$L__BB24_4:
	sub.s32 	%r2512, %r2786, %r2788;
	shr.u32 	%r2513, %r2512, 31;
	add.s32 	%r2514, %r2512, %r2513;
	shr.s32 	%r2515, %r2514, 1;
	add.s32 	%r2516, %r2515, %r2788;
	add.s32 	%r2517, %r2516, %r44;
	shl.b32 	%r2518, %r2517, 2;
	mov.u32 	%r2519, _ZZN3cub18CUB_300001_SM_10006detail10merge_sort30DeviceMergeSortBlockSortKernelINS2_10policy_hubIN6thrust24THRUST_300001_SM_1000_NS10device_ptrIiEEE9Policy600ES8_PNS0_8NullTypeES8_SC_m12TupleLessColiSB_EEvbT0_T1_T2_T3_T4_PT6_PT7_T5_NS1_7vsmem_tEE19static_temp_storage;
	add.s32 	%r2520, %r2519, %r2518;
	ld.shared.u32 	%r2521, [%r2520];
	not.b32 	%r2522, %r2516;
	add.s32 	%r2523, %r49, %r2522;
	shl.b32 	%r2524, %r2523, 2;
	add.s32 	%r2525, %r2519, %r2524;
	ld.shared.u32 	%r2526, [%r2525];
	add.s32 	%r2527, %r2526, %r514;
	mul.wide.s32 	%rd1383, %r2527, 4;
	add.s64 	%rd1384, %rd6, %rd1383;
	ld.global.u32 	%r2528, [%rd1384];
	add.s32 	%r2529, %r2521, %r514;
	mul.wide.s32 	%rd1385, %r2529, 4;
	add.s64 	%rd1386, %rd6, %rd1385;
	ld.global.u32 	%r2530, [%rd1386];
	setp.lt.s32 	%p514, %r2528, %r2530;
	add.s32 	%r2531, %r2516, 1;
	selp.b32 	%r2788, %r2788, %r2531, %p514;
	selp.b32 	%r2786, %r2516, %r2786, %p514;
	setp.lt.s32 	%p515, %r2788, %r2786;
	@%p515 bra 	$L__BB24_4;
$L__BB24_5:
	add.s32 	%r55, %r2788, %r44;
	add.s32 	%r2532, %r45, %r43;
	sub.s32 	%r56, %r2532, %r2788;
	shl.b32 	%r2533, %r55, 2;
	mov.u32 	%r2534, _ZZN3cub18CUB_300001_SM_10006detail10merge_sort30DeviceMergeSortBlockSortKernelINS2_10policy_hubIN6thrust24THRUST_300001_SM_1000_NS10device_ptrIiEEE9Policy600ES8_PNS0_8NullTypeES8_SC_m12TupleLessColiSB_EEvbT0_T1_T2_T3_T4_PT6_PT7_T5_NS1_7vsmem_tEE19static_temp_storage;
	add.s32 	%r2535, %r2534, %r2533;
	ld.shared.u32 	%r2792, [%r2535];
	shl.b32 	%r2536, %r56, 2;
	add.s32 	%r2537, %r2534, %r2536;
	ld.shared.u32 	%r2789, [%r2537];
	setp.ge.s32 	%p517, %r56, %r46;
	mov.pred 	%p601, 0;
	@%p517 bra 	$L__BB24_8;
	setp.ge.s32 	%p519, %r55, %r45;
	mov.pred 	%p601, -1;
	@%p519 bra 	$L__BB24_8;
	add.s32 	%r2538, %r2789, %r514;
	mul.wide.s32 	%rd1387, %r2538, 4;
	add.s64 	%rd1388, %rd6, %rd1387;
	ld.global.u32 	%r2539, [%rd1388];
	add.s32 	%r2540, %r2792, %r514;
	mul.wide.s32 	%rd1389, %r2540, 4;
	add.s64 	%rd1390, %rd6, %rd1389;
	ld.global.u32 	%r2541, [%rd1390];
	setp.lt.s32 	%p601, %r2539, %r2541;
$L__BB24_8:
	selp.b32 	%r2784, %r2789, %r2792, %p601;
	selp.u32 	%r2542, 1, 0, %p601;
	add.s32 	%r60, %r56, %r2542;
	not.pred 	%p520, %p601;
	selp.u32 	%r2543, 1, 0, %p520;
	add.s32 	%r61, %r55, %r2543;
	@%p520 bra 	$L__BB24_10;
	shl.b32 	%r2547, %r60, 2;
	add.s32 	%r2549, %r2534, %r2547;
	ld.shared.u32 	%r2789, [%r2549];
	bra.uni 	$L__BB24_11;
$L__BB24_10:
	shl.b32 	%r2544, %r61, 2;
	add.s32 	%r2546, %r2534, %r2544;
	ld.shared.u32 	%r2792, [%r2546];
$L__BB24_11:
	setp.ge.s32 	%p522, %r60, %r46;
	mov.pred 	%p602, 0;
	@%p522 bra 	$L__BB24_14;
	setp.ge.s32 	%p524, %r61, %r45;
	mov.pred 	%p602, -1;
	@%p524 bra 	$L__BB24_14;
	add.s32 	%r2550, %r2789, %r514;
	mul.wide.s32 	%rd1391, %r2550, 4;
	add.s64 	%rd1392, %rd6, %rd1391;
	ld.global.u32 	%r2551, [%rd1392];
	add.s32 	%r2552, %r2792, %r514;
	mul.wide.s32 	%rd1393, %r2552, 4;
	add.s64 	%rd1394, %rd6, %rd1393;
	ld.global.u32 	%r2553, [%rd1394];
	setp.lt.s32 	%p602, %r2551, %r2553;
$L__BB24_14:
	selp.b32 	%r2783, %r2789, %r2792, %p602;
	selp.u32 	%r2554, 1, 0, %p602;
	add.s32 	%r67, %r60, %r2554;
	not.pred 	%p525, %p602;
	selp.u32 	%r2555, 1, 0, %p525;
	add.s32 	%r68, %r61, %r2555;
	@%p602 bra 	$L__BB24_16;
	shl.b32 	%r2556, %r68, 2;
	add.s32 	%r2558, %r2534, %r2556;
	ld.shared.u32 	%r2792, [%r2558];
	bra.uni 	$L__BB24_17;
$L__BB24_16:
	shl.b32 	%r2559, %r67, 2;
	add.s32 	%r2561, %r2534, %r2559;
	ld.shared.u32 	%r2789, [%r2561];
$L__BB24_17:
	setp.ge.s32 	%p527, %r67, %r46;
	mov.pred 	%p603, 0;
	@%p527 bra 	$L__BB24_20;
	setp.ge.s32 	%p529, %r68, %r45;
	mov.pred 	%p603, -1;
	@%p529 bra 	$L__BB24_20;
	add.s32 	%r2562, %r2789, %r514;
	mul.wide.s32 	%rd1395, %r2562, 4;
	add.s64 	%rd1396, %rd6, %rd1395;
	ld.global.u32 	%r2563, [%rd1396];
	add.s32 	%r2564, %r2792, %r514;
	mul.wide.s32 	%rd1397, %r2564, 4;
	add.s64 	%rd1398, %rd6, %rd1397;
	ld.global.u32 	%r2565, [%rd1398];
	setp.lt.s32 	%p603, %r2563, %r2565;
$L__BB24_20:
	selp.b32 	%r2782, %r2789, %r2792, %p603;
	selp.u32 	%r2566, 1, 0, %p603;
	add.s32 	%r74, %r67, %r2566;
	not.pred 	%p530, %p603;
	selp.u32 	%r2567, 1, 0, %p530;
	add.s32 	%r75, %r68, %r2567;
	@%p603 bra 	$L__BB24_22;
	shl.b32 	%r2568, %r75, 2;
	add.s32 	%r2570, %r2534, %r2568;
	ld.shared.u32 	%r2792, [%r2570];
	bra.uni 	$L__BB24_23;
$L__BB24_22:
	shl.b32 	%r2571, %r74, 2;
	add.s32 	%r2573, %r2534, %r2571;
	ld.shared.u32 	%r2789, [%r2573];
$L__BB24_23:
	setp.ge.s32 	%p532, %r74, %r46;
	mov.pred 	%p604, 0;
	@%p532 bra 	$L__BB24_26;
	setp.ge.s32 	%p534, %r75, %r45;
	mov.pred 	%p604, -1;
	@%p534 bra 	$L__BB24_26;
	add.s32 	%r2574, %r2789, %r514;
	mul.wide.s32 	%rd1399, %r2574, 4;
	add.s64 	%rd1400, %rd6, %rd1399;
	ld.global.u32 	%r2575, [%rd1400];
	add.s32 	%r2576, %r2792, %r514;
	mul.wide.s32 	%rd1401, %r2576, 4;
	add.s64 	%rd1402, %rd6, %rd1401;
	ld.global.u32 	%r2577, [%rd1402];
	setp.lt.s32 	%p604, %r2575, %r2577;
$L__BB24_26:
	selp.b32 	%r2781, %r2789, %r2792, %p604;
	selp.u32 	%r2578, 1, 0, %p604;
	add.s32 	%r81, %r74, %r2578;
	not.pred 	%p535, %p604;
	selp.u32 	%r2579, 1, 0, %p535;
	add.s32 	%r82, %r75, %r2579;
	@%p604 bra 	$L__BB24_28;
	shl.b32 	%r2580, %r82, 2;
	add.s32 	%r2582, %r2534, %r2580;
	ld.shared.u32 	%r2792, [%r2582];
	bra.uni 	$L__BB24_29;
$L__BB24_28:
	shl.b32 	%r2583, %r81, 2;
	add.s32 	%r2585, %r2534, %r2583;
	ld.shared.u32 	%r2789, [%r2585];
$L__BB24_29:
	setp.ge.s32 	%p537, %r81, %r46;
	mov.pred 	%p605, 0;
	@%p537 bra 	$L__BB24_32;
	setp.ge.s32 	%p539, %r82, %r45;
	mov.pred 	%p605, -1;
	@%p539 bra 	$L__BB24_32;
	add.s32 	%r2586, %r2789, %r514;
	mul.wide.s32 	%rd1403, %r2586, 4;
	add.s64 	%rd1404, %rd6, %rd1403;
	ld.global.u32 	%r2587, [%rd1404];
	add.s32 	%r2588, %r2792, %r514;
	mul.wide.s32 	%rd1405, %r2588, 4;
	add.s64 	%rd1406, %rd6, %rd1405;
	ld.global.u32 	%r2589, [%rd1406];
	setp.lt.s32 	%p605, %r2587, %r2589;
$L__BB24_32:
	selp.b32 	%r2780, %r2789, %r2792, %p605;
	selp.u32 	%r2590, 1, 0, %p605;
	add.s32 	%r88, %r81, %r2590;
	not.pred 	%p540, %p605;
	selp.u32 	%r2591, 1, 0, %p540;
	add.s32 	%r89, %r82, %r2591;
	@%p605 bra 	$L__BB24_34;
	shl.b32 	%r2592, %r89, 2;
	add.s32 	%r2594, %r2534, %r2592;
	ld.shared.u32 	%r2792, [%r2594];
	bra.uni 	$L__BB24_35;
$L__BB24_34:
	shl.b32 	%r2595, %r88, 2;
	add.s32 	%r2597, %r2534, %r2595;
	ld.shared.u32 	%r2789, [%r2597];
$L__BB24_35:
	setp.ge.s32 	%p542, %r88, %r46;
	mov.pred 	%p606, 0;
	@%p542 bra 	$L__BB24_38;
	setp.ge.s32 	%p544, %r89, %r45;
	mov.pred 	%p606, -1;
	@%p544 bra 	$L__BB24_38;
	add.s32 	%r2598, %r2789, %r514;
	mul.wide.s32 	%rd1407, %r2598, 4;
	add.s64 	%rd1408, %rd6, %rd1407;
	ld.global.u32 	%r2599, [%rd1408];
	add.s32 	%r2600, %r2792, %r514;
	mul.wide.s32 	%rd1409, %r2600, 4;
	add.s64 	%rd1410, %rd6, %rd1409;
	ld.global.u32 	%r2601, [%rd1410];
	setp.lt.s32 	%p606, %r2599, %r2601;
$L__BB24_38:
	selp.b32 	%r2779, %r2789, %r2792, %p606;
	selp.u32 	%r2602, 1, 0, %p606;
	add.s32 	%r95, %r88, %r2602;
	not.pred 	%p545, %p606;
	selp.u32 	%r2603, 1, 0, %p545;
	add.s32 	%r96, %r89, %r2603;
	@%p606 bra 	$L__BB24_40;
	shl.b32 	%r2604, %r96, 2;
	add.s32 	%r2606, %r2534, %r2604;
	ld.shared.u32 	%r2792, [%r2606];
	bra.uni 	$L__BB24_41;
$L__BB24_40:
	shl.b32 	%r2607, %r95, 2;
	add.s32 	%r2609, %r2534, %r2607;
	ld.shared.u32 	%r2789, [%r2609];
$L__BB24_41:
	setp.ge.s32 	%p547, %r95, %r46;
	mov.pred 	%p607, 0;
	@%p547 bra 	$L__BB24_44;
	setp.ge.s32 	%p549, %r96, %r45;
	mov.pred 	%p607, -1;
	@%p549 bra 	$L__BB24_44;
	add.s32 	%r2610, %r2789, %r514;
	mul.wide.s32 	%rd1411, %r2610, 4;
	add.s64 	%rd1412, %rd6, %rd1411;
	ld.global.u32 	%r2611, [%rd1412];
	add.s32 	%r2612, %r2792, %r514;
	mul.wide.s32 	%rd1413, %r2612, 4;
	add.s64 	%rd1414, %rd6, %rd1413;
	ld.global.u32 	%r2613, [%rd1414];
	setp.lt.s32 	%p607, %r2611, %r2613;
$L__BB24_44:
	selp.b32 	%r2778, %r2789, %r2792, %p607;
	selp.u32 	%r2614, 1, 0, %p607;
	add.s32 	%r102, %r95, %r2614;
	not.pred 	%p550, %p607;
	selp.u32 	%r2615, 1, 0, %p550;
	add.s32 	%r103, %r96, %r2615;
	@%p607 bra 	$L__BB24_46;
	shl.b32 	%r2616, %r103, 2;
	add.s32 	%r2618, %r2534, %r2616;
	ld.shared.u32 	%r2792, [%r2618];
	bra.uni 	$L__BB24_47;
$L__BB24_46:
	shl.b32 	%r2619, %r102, 2;
	add.s32 	%r2621, %r2534, %r2619;
	ld.shared.u32 	%r2789, [%r2621];
$L__BB24_47:
	setp.ge.s32 	%p552, %r102, %r46;
	mov.pred 	%p608, 0;
	@%p552 bra 	$L__BB24_50;
	setp.ge.s32 	%p554, %r103, %r45;
	mov.pred 	%p608, -1;
	@%p554 bra 	$L__BB24_50;
	add.s32 	%r2622, %r2789, %r514;
	mul.wide.s32 	%rd1415, %r2622, 4;
	add.s64 	%rd1416, %rd6, %rd1415;
	ld.global.u32 	%r2623, [%rd1416];
	add.s32 	%r2624, %r2792, %r514;
	mul.wide.s32 	%rd1417, %r2624, 4;
	add.s64 	%rd1418, %rd6, %rd1417;
	ld.global.u32 	%r2625, [%rd1418];
	setp.lt.s32 	%p608, %r2623, %r2625;
$L__BB24_50:
	selp.b32 	%r2777, %r2789, %r2792, %p608;
	selp.u32 	%r2626, 1, 0, %p608;
	add.s32 	%r109, %r102, %r2626;
	not.pred 	%p555, %p608;
	selp.u32 	%r2627, 1, 0, %p555;
	add.s32 	%r110, %r103, %r2627;
	@%p608 bra 	$L__BB24_52;
	shl.b32 	%r2628, %r110, 2;
	add.s32 	%r2630, %r2534, %r2628;
	ld.shared.u32 	%r2792, [%r2630];
	bra.uni 	$L__BB24_53;
$L__BB24_52:
	shl.b32 	%r2631, %r109, 2;
	add.s32 	%r2633, %r2534, %r2631;
	ld.shared.u32 	%r2789, [%r2633];
$L__BB24_53:
	setp.ge.s32 	%p557, %r109, %r46;
	mov.pred 	%p609, 0;
	@%p557 bra 	$L__BB24_56;
	setp.ge.s32 	%p559, %r110, %r45;
	mov.pred 	%p609, -1;
	@%p559 bra 	$L__BB24_56;
	add.s32 	%r2634, %r2789, %r514;
	mul.wide.s32 	%rd1419, %r2634, 4;
	add.s64 	%rd1420, %rd6, %rd1419;
	ld.global.u32 	%r2635, [%rd1420];
	add.s32 	%r2636, %r2792, %r514;
	mul.wide.s32 	%rd1421, %r2636, 4;
	add.s64 	%rd1422, %rd6, %rd1421;
	ld.global.u32 	%r2637, [%rd1422];
	setp.lt.s32 	%p609, %r2635, %r2637;
$L__BB24_56:
	selp.b32 	%r2776, %r2789, %r2792, %p609;
	selp.u32 	%r2638, 1, 0, %p609;
	add.s32 	%r116, %r109, %r2638;
	not.pred 	%p560, %p609;
	selp.u32 	%r2639, 1, 0, %p560;
	add.s32 	%r117, %r110, %r2639;
	@%p609 bra 	$L__BB24_58;
	shl.b32 	%r2640, %r117, 2;
	add.s32 	%r2642, %r2534, %r2640;
	ld.shared.u32 	%r2792, [%r2642];
	bra.uni 	$L__BB24_59;
$L__BB24_58:
	shl.b32 	%r2643, %r116, 2;
	add.s32 	%r2645, %r2534, %r2643;
	ld.shared.u32 	%r2789, [%r2645];
$L__BB24_59:
	setp.ge.s32 	%p562, %r116, %r46;
	mov.pred 	%p610, 0;
	@%p562 bra 	$L__BB24_62;
	setp.ge.s32 	%p564, %r117, %r45;
	mov.pred 	%p610, -1;
	@%p564 bra 	$L__BB24_62;
	add.s32 	%r2646, %r2789, %r514;
	mul.wide.s32 	%rd1423, %r2646, 4;
	add.s64 	%rd1424, %rd6, %rd1423;
	ld.global.u32 	%r2647, [%rd1424];
	add.s32 	%r2648, %r2792, %r514;
	mul.wide.s32 	%rd1425, %r2648, 4;
	add.s64 	%rd1426, %rd6, %rd1425;
	ld.global.u32 	%r2649, [%rd1426];
	setp.lt.s32 	%p610, %r2647, %r2649;
$L__BB24_62:
	selp.b32 	%r2775, %r2789, %r2792, %p610;
	selp.u32 	%r2650, 1, 0, %p610;
	add.s32 	%r123, %r116, %r2650;
	not.pred 	%p565, %p610;
	selp.u32 	%r2651, 1, 0, %p565;
	add.s32 	%r124, %r117, %r2651;
	@%p610 bra 	$L__BB24_64;
	shl.b32 	%r2652, %r124, 2;
	add.s32 	%r2654, %r2534, %r2652;
	ld.shared.u32 	%r2792, [%r2654];
	bra.uni 	$L__BB24_65;
$L__BB24_64:
	shl.b32 	%r2655, %r123, 2;
	add.s32 	%r2657, %r2534, %r2655;
	ld.shared.u32 	%r2789, [%r2657];
$L__BB24_65:
	setp.ge.s32 	%p567, %r123, %r46;
	mov.pred 	%p611, 0;
	@%p567 bra 	$L__BB24_68;
	setp.ge.s32 	%p569, %r124, %r45;
	mov.pred 	%p611, -1;
	@%p569 bra 	$L__BB24_68;
	add.s32 	%r2658, %r2789, %r514;
	mul.wide.s32 	%rd1427, %r2658, 4;
	add.s64 	%rd1428, %rd6, %rd1427;
	ld.global.u32 	%r2659, [%rd1428];
	add.s32 	%r2660, %r2792, %r514;
	mul.wide.s32 	%rd1429, %r2660, 4;
	add.s64 	%rd1430, %rd6, %rd1429;
	ld.global.u32 	%r2661, [%rd1430];
	setp.lt.s32 	%p611, %r2659, %r2661;
$L__BB24_68:
	selp.b32 	%r2774, %r2789, %r2792, %p611;
	selp.u32 	%r2662, 1, 0, %p611;
	add.s32 	%r130, %r123, %r2662;
	not.pred 	%p570, %p611;
	selp.u32 	%r2663, 1, 0, %p570;
	add.s32 	%r131, %r124, %r2663;
	@%p611 bra 	$L__BB24_70;
	shl.b32 	%r2664, %r131, 2;
	add.s32 	%r2666, %r2534, %r2664;
	ld.shared.u32 	%r2792, [%r2666];
	bra.uni 	$L__BB24_71;
$L__BB24_70:
	shl.b32 	%r2667, %r130, 2;
	add.s32 	%r2669, %r2534, %r2667;
	ld.shared.u32 	%r2789, [%r2669];
$L__BB24_71:
	setp.ge.s32 	%p572, %r130, %r46;
	mov.pred 	%p612, 0;
	@%p572 bra 	$L__BB24_74;
	setp.ge.s32 	%p574, %r131, %r45;
	mov.pred 	%p612, -1;
	@%p574 bra 	$L__BB24_74;
	add.s32 	%r2670, %r2789, %r514;
	mul.wide.s32 	%rd1431, %r2670, 4;
	add.s64 	%rd1432, %rd6, %rd1431;
	ld.global.u32 	%r2671, [%rd1432];
	add.s32 	%r2672, %r2792, %r514;
	mul.wide.s32 	%rd1433, %r2672, 4;
	add.s64 	%rd1434, %rd6, %rd1433;
	ld.global.u32 	%r2673, [%rd1434];
	setp.lt.s32 	%p612, %r2671, %r2673;
$L__BB24_74:
	selp.b32 	%r2773, %r2789, %r2792, %p612;
	selp.u32 	%r2674, 1, 0, %p612;
	add.s32 	%r137, %r130, %r2674;
	not.pred 	%p575, %p612;
	selp.u32 	%r2675, 1, 0, %p575;
	add.s32 	%r138, %r131, %r2675;
	@%p612 bra 	$L__BB24_76;
	shl.b32 	%r2676, %r138, 2;
	mov.u32 	%r2677, _ZZN3cub18CUB_300001_SM_10006detail10merge_sort30DeviceMergeSortBlockSortKernelINS2_10policy_hubIN6thrust24THRUST_300001_SM_1000_NS10device_ptrIiEEE9Policy600ES8_PNS0_8NullTypeES8_SC_m12TupleLessColiSB_EEvbT0_T1_T2_T3_T4_PT6_PT7_T5_NS1_7vsmem_tEE19static_temp_storage;
	add.s32 	%r2678, %r2677, %r2676;
	ld.shared.u32 	%r2792, [%r2678];
	bra.uni 	$L__BB24_77;
$L__BB24_76:
	shl.b32 	%r2679, %r137, 2;
	mov.u32 	%r2680, _ZZN3cub18CUB_300001_SM_10006detail10merge_sort30DeviceMergeSortBlockSortKernelINS2_10policy_hubIN6thrust24THRUST_300001_SM_1000_NS10device_ptrIiEEE9Policy600ES8_PNS0_8NullTypeES8_SC_m12TupleLessColiSB_EEvbT0_T1_T2_T3_T4_PT6_PT7_T5_NS1_7vsmem_tEE19static_temp_storage;
	add.s32 	%r2681, %r2680, %r2679;
	ld.shared.u32 	%r2789, [%r2681];
$L__BB24_77:
	setp.ge.s32 	%p577, %r137, %r46;
	mov.pred 	%p613, 0;
	@%p577 bra 	$L__BB24_80;
	setp.ge.s32 	%p579, %r138, %r45;
	mov.pred 	%p613, -1;
	@%p579 bra 	$L__BB24_80;
	add.s32 	%r2682, %r2789, %r514;
	mul.wide.s32 	%rd1435, %r2682, 4;
	add.s64 	%rd1436, %rd6, %rd1435;
	ld.global.u32 	%r2683, [%rd1436];
	add.s32 	%r2684, %r2792, %r514;
	mul.wide.s32 	%rd1437, %r2684, 4;
	add.s64 	%rd1438, %rd6, %rd1437;
	ld.global.u32 	%r2685, [%rd1438];
	setp.lt.s32 	%p613, %r2683, %r2685;
$L__BB24_80:
	selp.b32 	%r2772, %r2789, %r2792, %p613;
	selp.u32 	%r2686, 1, 0, %p613;
	add.s32 	%r144, %r137, %r2686;
	not.pred 	%p580, %p613;
	selp.u32 	%r2687, 1, 0, %p580;
	add.s32 	%r145, %r138, %r2687;
	@%p613 bra 	$L__BB24_82;
	shl.b32 	%r2688, %r145, 2;
	mov.u32 	%r2689, _ZZN3cub18CUB_300001_SM_10006detail10merge_sort30DeviceMergeSortBlockSortKernelINS2_10policy_hubIN6thrust24THRUST_300001_SM_1000_NS10device_ptrIiEEE9Policy600ES8_PNS0_8NullTypeES8_SC_m12TupleLessColiSB_EEvbT0_T1_T2_T3_T4_PT6_PT7_T5_NS1_7vsmem_tEE19static_temp_storage;
	add.s32 	%r2690, %r2689, %r2688;
	ld.shared.u32 	%r2792, [%r2690];
	bra.uni 	$L__BB24_83;
$L__BB24_82:
	shl.b32 	%r2691, %r144, 2;
	mov.u32 	%r2692, _ZZN3cub18CUB_300001_SM_10006detail10merge_sort30DeviceMergeSortBlockSortKernelINS2_10policy_hubIN6thrust24THRUST_300001_SM_1000_NS10device_ptrIiEEE9Policy600ES8_PNS0_8NullTypeES8_SC_m12TupleLessColiSB_EEvbT0_T1_T2_T3_T4_PT6_PT7_T5_NS1_7vsmem_tEE19static_temp_storage;
	add.s32 	%r2693, %r2692, %r2691;
	ld.shared.u32 	%r2789, [%r2693];
$L__BB24_83:
	setp.ge.s32 	%p582, %r144, %r46;
	mov.pred 	%p614, 0;
	@%p582 bra 	$L__BB24_86;
	setp.ge.s32 	%p584, %r145, %r45;
	mov.pred 	%p614, -1;
	@%p584 bra 	$L__BB24_86;
	add.s32 	%r2694, %r2789, %r514;
	mul.wide.s32 	%rd1439, %r2694, 4;
	add.s64 	%rd1440, %rd6, %rd1439;
	ld.global.u32 	%r2695, [%rd1440];
	add.s32 	%r2696, %r2792, %r514;
	mul.wide.s32 	%rd1441, %r2696, 4;
	add.s64 	%rd1442, %rd6, %rd1441;
	ld.global.u32 	%r2697, [%rd1442];
	setp.lt.s32 	%p614, %r2695, %r2697;
$L__BB24_86:
	selp.b32 	%r2771, %r2789, %r2792, %p614;
	selp.u32 	%r2698, 1, 0, %p614;
	add.s32 	%r151, %r144, %r2698;
	not.pred 	%p585, %p614;
	selp.u32 	%r2699, 1, 0, %p585;
	add.s32 	%r152, %r145, %r2699;
	@%p614 bra 	$L__BB24_88;
	shl.b32 	%r2700, %r152, 2;
	mov.u32 	%r2701, _ZZN3cub18CUB_300001_SM_10006detail10merge_sort30DeviceMergeSortBlockSortKernelINS2_10policy_hubIN6thrust24THRUST_300001_SM_1000_NS10device_ptrIiEEE9Policy600ES8_PNS0_8NullTypeES8_SC_m12TupleLessColiSB_EEvbT0_T1_T2_T3_T4_PT6_PT7_T5_NS1_7vsmem_tEE19static_temp_storage;
	add.s32 	%r2702, %r2701, %r2700;
	ld.shared.u32 	%r2792, [%r2702];
	bra.uni 	$L__BB24_89;
$L__BB24_88:
	shl.b32 	%r2703, %r151, 2;
	mov.u32 	%r2704, _ZZN3cub18CUB_300001_SM_10006detail10merge_sort30DeviceMergeSortBlockSortKernelINS2_10policy_hubIN6thrust24THRUST_300001_SM_1000_NS10device_ptrIiEEE9Policy600ES8_PNS0_8NullTypeES8_SC_m12TupleLessColiSB_EEvbT0_T1_T2_T3_T4_PT6_PT7_T5_NS1_7vsmem_tEE19static_temp_storage;
	add.s32 	%r2705, %r2704, %r2703;
	ld.shared.u32 	%r2789, [%r2705];
$L__BB24_89:
	setp.ge.s32 	%p587, %r151, %r46;
	mov.pred 	%p615, 0;
	@%p587 bra 	$L__BB24_92;
	setp.ge.s32 	%p589, %r152, %r45;
	mov.pred 	%p615, -1;
	@%p589 bra 	$L__BB24_92;
	add.s32 	%r2706, %r2789, %r514;
	mul.wide.s32 	%rd1443, %r2706, 4;
	add.s64 	%rd1444, %rd6, %rd1443;
	ld.global.u32 	%r2707, [%rd1444];
	add.s32 	%r2708, %r2792, %r514;
	mul.wide.s32 	%rd1445, %r2708, 4;
	add.s64 	%rd1446, %rd6, %rd1445;
	ld.global.u32 	%r2709, [%rd1446];
	setp.lt.s32 	%p615, %r2707, %r2709;
$L__BB24_92:
	selp.b32 	%r2770, %r2789, %r2792, %p615;
	selp.u32 	%r2710, 1, 0, %p615;
	add.s32 	%r158, %r151, %r2710;
	not.pred 	%p590, %p615;
	selp.u32 	%r2711, 1, 0, %p590;
	add.s32 	%r159, %r152, %r2711;
	@%p615 bra 	$L__BB24_94;
	shl.b32 	%r2712, %r159, 2;
	mov.u32 	%r2713, _ZZN3cub18CUB_300001_SM_10006detail10merge_sort30DeviceMergeSortBlockSortKernelINS2_10policy_hubIN6thrust24THRUST_300001_SM_1000_NS10device_ptrIiEEE9Policy600ES8_PNS0_8NullTypeES8_SC_m12TupleLessColiSB_EEvbT0_T1_T2_T3_T4_PT6_PT7_T5_NS1_7vsmem_tEE19static_temp_storage;
	add.s32 	%r2714, %r2713, %r2712;
	ld.shared.u32 	%r2792, [%r2714];
	bra.uni 	$L__BB24_95;
$L__BB24_94:
	shl.b32 	%r2715, %r158, 2;
	mov.u32 	%r2716, _ZZN3cub18CUB_300001_SM_10006detail10merge_sort30DeviceMergeSortBlockSortKernelINS2_10policy_hubIN6thrust24THRUST_300001_SM_1000_NS10device_ptrIiEEE9Policy600ES8_PNS0_8NullTypeES8_SC_m12TupleLessColiSB_EEvbT0_T1_T2_T3_T4_PT6_PT7_T5_NS1_7vsmem_tEE19static_temp_storage;
	add.s32 	%r2717, %r2716, %r2715;
	ld.shared.u32 	%r2789, [%r2717];
$L__BB24_95:
	setp.ge.s32 	%p592, %r158, %r46;
	mov.pred 	%p616, 0;
	@%p592 bra 	$L__BB24_98;
	setp.ge.s32 	%p594, %r159, %r45;
	mov.pred 	%p616, -1;
	@%p594 bra 	$L__BB24_98;
	add.s32 	%r2718, %r2789, %r514;
	mul.wide.s32 	%rd1447, %r2718, 4;
	add.s64 	%rd1448, %rd6, %rd1447;
	ld.global.u32 	%r2719, [%rd1448];
	add.s32 	%r2720, %r2792, %r514;
	mul.wide.s32 	%rd1449, %r2720, 4;
	add.s64 	%rd1450, %rd6, %rd1449;
	ld.global.u32 	%r2721, [%rd1450];
	setp.lt.s32 	%p616, %r2719, %r2721;
$L__BB24_98:
	selp.b32 	%r2769, %r2789, %r2792, %p616;
	selp.u32 	%r2722, 1, 0, %p616;
	add.s32 	%r165, %r158, %r2722;
	not.pred 	%p595, %p616;
	selp.u32 	%r2723, 1, 0, %p595;
	add.s32 	%r166, %r159, %r2723;
	@%p616 bra 	$L__BB24_100;
	shl.b32 	%r2724, %r166, 2;
	mov.u32 	%r2725, _ZZN3cub18CUB_300001_SM_10006detail10merge_sort30DeviceMergeSortBlockSortKernelINS2_10policy_hubIN6thrust24THRUST_300001_SM_1000_NS10device_ptrIiEEE9Policy600ES8_PNS0_8NullTypeES8_SC_m12TupleLessColiSB_EEvbT0_T1_T2_T3_T4_PT6_PT7_T5_NS1_7vsmem_tEE19static_temp_storage;
	add.s32 	%r2726, %r2725, %r2724;
	ld.shared.u32 	%r2792, [%r2726];
	bra.uni 	$L__BB24_101;
$L__BB24_100:
	shl.b32 	%r2727, %r165, 2;
	mov.u32 	%r2728, _ZZN3cub18CUB_300001_SM_10006detail10merge_sort30DeviceMergeSortBlockSortKernelINS2_10policy_hubIN6thrust24THRUST_300001_SM_1000_NS10device_ptrIiEEE9Policy600ES8_PNS0_8NullTypeES8_SC_m12TupleLessColiSB_EEvbT0_T1_T2_T3_T4_PT6_PT7_T5_NS1_7vsmem_tEE19static_temp_storage;
	add.s32 	%r2729, %r2728, %r2727;
	ld.shared.u32 	%r2789, [%r2729];
$L__BB24_101:
	setp.ge.s32 	%p596, %r165, %r46;
	mov.u32 	%r2821, %r2792;
	@%p596 bra 	$L__BB24_104;
	setp.ge.s32 	%p597, %r166, %r45;
	mov.u32 	%r2821, %r2789;
	@%p597 bra 	$L__BB24_104;
	add.s32 	%r2730, %r2789, %r514;
	mul.wide.s32 	%rd1451, %r2730, 4;
	add.s64 	%rd1452, %rd6, %rd1451;
	ld.global.u32 	%r2731, [%rd1452];
	add.s32 	%r2732, %r2792, %r514;
	mul.wide.s32 	%rd1453, %r2732, 4;
	add.s64 	%rd1454, %rd6, %rd1453;
	ld.global.u32 	%r2733, [%rd1454];
	setp.lt.s32 	%p598, %r2731, %r2733;
	selp.b32 	%r2821, %r2789, %r2792, %p598;
$L__BB24_104:
	shl.b32 	%r2785, %r42, 1;
	setp.lt.u32 	%p599, %r42, 129;
	@%p599 bra 	$L__BB24_2;
	ld.param.s8 	%rs3, [_ZN3cub18CUB_300001_SM_10006detail10merge_sort30DeviceMergeSortBlockSortKernelINS2_10policy_hubIN6thrust24THRUST_300001_SM_1000_NS10device_ptrIiEEE9Policy600ES8_PNS0_8NullTypeES8_SC_m12TupleLessColiSB_EEvbT0_T1_T2_T3_T4_PT6_PT7_T5_NS1_7vsmem_tE_param_0];
	bar.sync 	0;
	setp.eq.s16 	%p600, %rs3, 0;
	@%p600 bra 	$L__BB24_107;
	st.shared.u32 	[%r5], %r2784;
	st.shared.u32 	[%r5+4], %r2783;
	st.shared.u32 	[%r5+8], %r2782;
	st.shared.u32 	[%r5+12], %r2781;
	st.shared.u32 	[%r5+16], %r2780;
	st.shared.u32 	[%r5+20], %r2779;
	st.shared.u32 	[%r5+24], %r2778;
	st.shared.u32 	[%r5+28], %r2777;
	st.shared.u32 	[%r5+32], %r2776;
	st.shared.u32 	[%r5+36], %r2775;
	st.shared.u32 	[%r5+40], %r2774;
	st.shared.u32 	[%r5+44], %r2773;
	st.shared.u32 	[%r5+48], %r2772;
	st.shared.u32 	[%r5+52], %r2771;
	st.shared.u32 	[%r5+56], %r2770;
	st.shared.u32 	[%r5+60], %r2769;
	st.shared.u32 	[%r5+64], %r2821;
	bar.warp.sync 	-1;
	ld.shared.u32 	%r2734, [%r4];
	ld.shared.u32 	%r2735, [%r4+128];
	ld.shared.u32 	%r2736, [%r4+256];
	ld.shared.u32 	%r2737, [%r4+384];
	ld.shared.u32 	%r2738, [%r4+512];
	ld.shared.u32 	%r2739, [%r4+640];
	ld.shared.u32 	%r2740, [%r4+768];
	ld.shared.u32 	%r2741, [%r4+896];
	ld.shared.u32 	%r2742, [%r4+1024];
	ld.shared.u32 	%r2743, [%r4+1152];
	ld.shared.u32 	%r2744, [%r4+1280];
	ld.shared.u32 	%r2745, [%r4+1408];
	ld.shared.u32 	%r2746, [%r4+1536];
	ld.shared.u32 	%r2747, [%r4+1664];
	ld.shared.u32 	%r2748, [%r4+1792];
	ld.shared.u32 	%r2749, [%r4+1920];
	ld.shared.u32 	%r2750, [%r4+2048];
	cvt.u64.u32 	%rd1455, %r3;
	cvt.u64.u32 	%rd1456, %r2;
	add.s64 	%rd1457, %rd4, %rd1456;
	add.s64 	%rd1458, %rd1457, %rd1455;
	shl.b64 	%rd1459, %rd1458, 2;
	add.s64 	%rd1460, %rd3, %rd1459;
	st.global.u32 	[%rd1460], %r2734;
	st.global.u32 	[%rd1460+128], %r2735;
	st.global.u32 	[%rd1460+256], %r2736;
	st.global.u32 	[%rd1460+384], %r2737;
	st.global.u32 	[%rd1460+512], %r2738;
	st.global.u32 	[%rd1460+640], %r2739;
	st.global.u32 	[%rd1460+768], %r2740;
	st.global.u32 	[%rd1460+896], %r2741;
	st.global.u32 	[%rd1460+1024], %r2742;
	st.global.u32 	[%rd1460+1152], %r2743;
	st.global.u32 	[%rd1460+1280], %r2744;
	st.global.u32 	[%rd1460+1408], %r2745;
	st.global.u32 	[%rd1460+1536], %r2746;
	st.global.u32 	[%rd1460+1664], %r2747;
	st.global.u32 	[%rd1460+1792], %r2748;
	st.global.u32 	[%rd1460+1920], %r2749;
	st.global.u32 	[%rd1460+2048], %r2750;
	bra.uni 	$L__BB24_351;
$L__BB24_107:
	st.shared.u32 	[%r5], %r2784;
	st.shared.u32 	[%r5+4], %r2783;
	st.shared.u32 	[%r5+8], %r2782;
	st.shared.u32 	[%r5+12], %r2781;
	st.shared.u32 	[%r5+16], %r2780;
	st.shared.u32 	[%r5+20], %r2779;
	st.shared.u32 	[%r5+24], %r2778;
	st.shared.u32 	[%r5+28], %r2777;
	st.shared.u32 	[%r5+32], %r2776;
	st.shared.u32 	[%r5+36], %r2775;
	st.shared.u32 	[%r5+40], %r2774;
	st.shared.u32 	[%r5+44], %r2773;
	st.shared.u32 	[%r5+48], %r2772;
	st.shared.u32 	[%r5+52], %r2771;
	st.shared.u32 	[%r5+56], %r2770;
	st.shared.u32 	[%r5+60], %r2769;
	st.shared.u32 	[%r5+64], %r2821;
	bar.warp.sync 	-1;
	ld.shared.u32 	%r2751, [%r4];
	ld.shared.u32 	%r2752, [%r4+128];
	ld.shared.u32 	%r2753, [%r4+256];
	ld.shared.u32 	%r2754, [%r4+384];
	ld.shared.u32 	%r2755, [%r4+512];
	ld.shared.u32 	%r2756, [%r4+640];
	ld.shared.u32 	%r2757, [%r4+768];
	ld.shared.u32 	%r2758, [%r4+896];
	ld.shared.u32 	%r2759, [%r4+1024];
	ld.shared.u32 	%r2760, [%r4+1152];
	ld.shared.u32 	%r2761, [%r4+1280];
	ld.shared.u32 	%r2762, [%r4+1408];
	ld.shared.u32 	%r2763, [%r4+1536];
	ld.shared.u32 	%r2764, [%r4+1664];
	ld.shared.u32 	%r2765, [%r4+1792];
	ld.shared.u32 	%r2766, [%r4+1920];
	ld.shared.u32 	%r2767, [%r4+2048];
	add.s64 	%rd1462, %rd1, %rd837;
	st.global.u32 	[%rd1462], %r2751;
	st.global.u32 	[%rd1462+128], %r2752;
	st.global.u32 	[%rd1462+256], %r2753;
	st.global.u32 	[%rd1462+384], %r2754;
	st.global.u32 	[%rd1462+512], %r2755;
	st.global.u32 	[%rd1462+640], %r2756;
	st.global.u32 	[%rd1462+768], %r2757;
	st.global.u32 	[%rd1462+896], %r2758;
	st.global.u32 	[%rd1462+1024], %r2759;
	st.global.u32 	[%rd1462+1152], %r2760;
	st.global.u32 	[%rd1462+1280], %r2761;
	st.global.u32 	[%rd1462+1408], %r2762;
	st.global.u32 	[%rd1462+1536], %r2763;
	st.global.u32 	[%rd1462+1664], %r2764;
	st.global.u32 	[%rd1462+1792], %r2765;
	st.global.u32 	[%rd1462+1920], %r2766;
	st.global.u32 	[%rd1462+2048], %r2767;
	bra.uni 	$L__BB24_351;
$L__BB24_108:
	cvt.u32.u64 	%r517, %rd4;
	cvt.u32.u64 	%r518, %rd9;
	sub.s32 	%r519, %r518, %r517;
	min.s32 	%r174, %r519, 4352;
	// begin inline asm
	griddepcontrol.wait;
	// end inline asm
	shl.b64 	%rd17, %rd4, 2;
	add.s64 	%rd18, %rd2, %rd17;
	mov.u32 	%r175, %tid.x;
	ld.global.u32 	%r2838, [%rd18];
	and.b32  	%r520, %r175, 31;
	and.b32  	%r521, %r175, 992;
	mul.lo.s32 	%r522, %r521, 17;
	or.b32  	%r177, %r522, %r520;
	setp.ge.s32 	%p66, %r177, %r174;
	mov.u32 	%r2822, %r2838;
	@%p66 bra 	$L__BB24_110;
	cvt.u64.u32 	%rd19, %r177;
	add.s64 	%rd20, %rd4, %rd19;
	shl.b64 	%rd21, %rd20, 2;
	add.s64 	%rd22, %rd2, %rd21;
	ld.global.u32 	%r2822, [%rd22];
$L__BB24_110:
	add.s32 	%r523, %r177, 32;
	setp.ge.s32 	%p67, %r523, %r174;
	mov.u32 	%r2823, %r2838;
	@%p67 bra 	$L__BB24_112;
	cvt.u64.u32 	%rd23, %r177;
	add.s64 	%rd24, %rd4, %rd23;
	shl.b64 	%rd25, %rd24, 2;
	add.s64 	%rd26, %rd2, %rd25;
	ld.global.u32 	%r2823, [%rd26+128];
$L__BB24_112:
	add.s32 	%r524, %r177, 64;
	setp.ge.s32 	%p68, %r524, %r174;
	mov.u32 	%r2824, %r2838;
	@%p68 bra 	$L__BB24_114;
	cvt.u64.u32 	%rd27, %r177;
	add.s64 	%rd28, %rd4, %rd27;
	shl.b64 	%rd29, %rd28, 2;
	add.s64 	%rd30, %rd2, %rd29;
	ld.global.u32 	%r2824, [%rd30+256];
$L__BB24_114:
	add.s32 	%r525, %r177, 96;
	setp.ge.s32 	%p69, %r525, %r174;
	mov.u32 	%r2825, %r2838;
	@%p69 bra 	$L__BB24_116;
	cvt.u64.u32 	%rd31, %r177;
	add.s64 	%rd32, %rd4, %rd31;
	shl.b64 	%rd33, %rd32, 2;
	add.s64 	%rd34, %rd2, %rd33;
	ld.global.u32 	%r2825, [%rd34+384];
$L__BB24_116:
	add.s32 	%r526, %r177, 128;
	setp.ge.s32 	%p70, %r526, %r174;
	mov.u32 	%r2826, %r2838;
	@%p70 bra 	$L__BB24_118;
	cvt.u64.u32 	%rd35, %r177;
	add.s64 	%rd36, %rd4, %rd35;
	shl.b64 	%rd37, %rd36, 2;
	add.s64 	%rd38, %rd2, %rd37;
	ld.global.u32 	%r2826, [%rd38+512];
$L__BB24_118:
	add.s32 	%r527, %r177, 160;
	setp.ge.s32 	%p71, %r527, %r174;
	mov.u32 	%r2827, %r2838;
	@%p71 bra 	$L__BB24_120;
	cvt.u64.u32 	%rd39, %r177;
	add.s64 	%rd40, %rd4, %rd39;
	shl.b64 	%rd41, %rd40, 2;
	add.s64 	%rd42, %rd2, %rd41;
	ld.global.u32 	%r2827, [%rd42+640];
$L__BB24_120:
	add.s32 	%r528, %r177, 192;
	setp.ge.s32 	%p72, %r528, %r174;
	mov.u32 	%r2828, %r2838;
	@%p72 bra 	$L__BB24_122;
	cvt.u64.u32 	%rd43, %r177;
	add.s64 	%rd44, %rd4, %rd43;
	shl.b64 	%rd45, %rd44, 2;
	add.s64 	%rd46, %rd2, %rd45;
	ld.global.u32 	%r2828, [%rd46+768];
$L__BB24_122:
	add.s32 	%r192, %r177, 224;
	setp.ge.s32 	%p73, %r192, %r174;
	mov.u32 	%r2829, %r2838;
	@%p73 bra 	$L__BB24_124;
	cvt.u64.u32 	%rd47, %r177;
	add.s64 	%rd48, %rd4, %rd47;
	shl.b64 	%rd49, %rd48, 2;
	add.s64 	%rd50, %rd2, %rd49;
	ld.global.u32 	%r2829, [%rd50+896];
$L__BB24_124:
	add.s32 	%r195, %r177, 256;
	setp.ge.s32 	%p74, %r195, %r174;
	mov.u32 	%r2830, %r2838;
	@%p74 bra 	$L__BB24_126;
	cvt.u64.u32 	%rd51, %r177;
	add.s64 	%rd52, %rd4, %rd51;
	shl.b64 	%rd53, %rd52, 2;
	add.s64 	%rd54, %rd2, %rd53;
	ld.global.u32 	%r2830, [%rd54+1024];
$L__BB24_126:
	add.s32 	%r198, %r177, 288;
	setp.ge.s32 	%p75, %r198, %r174;
	mov.u32 	%r2831, %r2838;
	@%p75 bra 	$L__BB24_128;
	cvt.u64.u32 	%rd55, %r177;
	add.s64 	%rd56, %rd4, %rd55;
	shl.b64 	%rd57, %rd56, 2;
	add.s64 	%rd58, %rd2, %rd57;
	ld.global.u32 	%r2831, [%rd58+1152];
$L__BB24_128:
	add.s32 	%r201, %r177, 320;
	setp.ge.s32 	%p76, %r201, %r174;
	mov.u32 	%r2832, %r2838;
	@%p76 bra 	$L__BB24_130;
	cvt.u64.u32 	%rd59, %r177;
	add.s64 	%rd60, %rd4, %rd59;
	shl.b64 	%rd61, %rd60, 2;
	add.s64 	%rd62, %rd2, %rd61;
	ld.global.u32 	%r2832, [%rd62+1280];
$L__BB24_130:
	add.s32 	%r204, %r177, 352;
	setp.ge.s32 	%p77, %r204, %r174;
	mov.u32 	%r2833, %r2838;
	@%p77 bra 	$L__BB24_132;
	cvt.u64.u32 	%rd63, %r177;
	add.s64 	%rd64, %rd4, %rd63;
	shl.b64 	%rd65, %rd64, 2;
	add.s64 	%rd66, %rd2, %rd65;
	ld.global.u32 	%r2833, [%rd66+1408];
$L__BB24_132:
	add.s32 	%r207, %r177, 384;
	setp.ge.s32 	%p78, %r207, %r174;
	mov.u32 	%r2834, %r2838;
	@%p78 bra 	$L__BB24_134;
	cvt.u64.u32 	%rd67, %r177;
	add.s64 	%rd68, %rd4, %rd67;
	shl.b64 	%rd69, %rd68, 2;
	add.s64 	%rd70, %rd2, %rd69;
	ld.global.u32 	%r2834, [%rd70+1536];
$L__BB24_134:
	add.s32 	%r529, %r177, 416;
	setp.ge.s32 	%p79, %r529, %r174;
	mov.u32 	%r2835, %r2838;
	@%p79 bra 	$L__BB24_136;
	cvt.u64.u32 	%rd71, %r177;
	add.s64 	%rd72, %rd4, %rd71;
	shl.b64 	%rd73, %rd72, 2;
	add.s64 	%rd74, %rd2, %rd73;
	ld.global.u32 	%r2835, [%rd74+1664];
$L__BB24_136:
	add.s32 	%r530, %r177, 448;
	setp.ge.s32 	%p80, %r530, %r174;
	mov.u32 	%r2836, %r2838;
	@%p80 bra 	$L__BB24_138;
	cvt.u64.u32 	%rd75, %r177;
	add.s64 	%rd76, %rd4, %rd75;
	shl.b64 	%rd77, %rd76, 2;
	add.s64 	%rd78, %rd2, %rd77;
	ld.global.u32 	%r2836, [%rd78+1792];
$L__BB24_138:
	add.s32 	%r531, %r177, 480;
	setp.ge.s32 	%p81, %r531, %r174;
	mov.u32 	%r2837, %r2838;
	@%p81 bra 	$L__BB24_140;
	cvt.u64.u32 	%rd79, %r177;
	add.s64 	%rd80, %rd4, %rd79;
	shl.b64 	%rd81, %rd80, 2;
	add.s64 	%rd82, %rd2, %rd81;
	ld.global.u32 	%r2837, [%rd82+1920];
$L__BB24_140:
	add.s32 	%r216, %r177, 512;
	setp.ge.s32 	%p82, %r216, %r174;
	@%p82 bra 	$L__BB24_142;
	cvt.u64.u32 	%rd83, %r177;
	add.s64 	%rd84, %rd4, %rd83;
	shl.b64 	%rd85, %rd84, 2;
	add.s64 	%rd86, %rd2, %rd85;
	ld.global.u32 	%r2838, [%rd86+2048];
$L__BB24_142:
	// begin inline asm
	mov.u32 %r532, %laneid;
	// end inline asm
	shr.u32 	%r533, %r175, 5;
	mad.lo.s32 	%r534, %r533, 544, %r532;
	shl.b32 	%r535, %r534, 2;
	mov.u32 	%r536, _ZZN3cub18CUB_300001_SM_10006detail10merge_sort30DeviceMergeSortBlockSortKernelINS2_10policy_hubIN6thrust24THRUST_300001_SM_1000_NS10device_ptrIiEEE9Policy600ES8_PNS0_8NullTypeES8_SC_m12TupleLessColiSB_EEvbT0_T1_T2_T3_T4_PT6_PT7_T5_NS1_7vsmem_tEE19static_temp_storage;
	add.s32 	%r219, %r536, %r535;
	st.shared.u32 	[%r219], %r2822;
	st.shared.u32 	[%r219+128], %r2823;
	st.shared.u32 	[%r219+256], %r2824;
	st.shared.u32 	[%r219+384], %r2825;
	st.shared.u32 	[%r219+512], %r2826;
	st.shared.u32 	[%r219+640], %r2827;
	st.shared.u32 	[%r219+768], %r2828;
	st.shared.u32 	[%r219+896], %r2829;
	st.shared.u32 	[%r219+1024], %r2830;
	st.shared.u32 	[%r219+1152], %r2831;
	st.shared.u32 	[%r219+1280], %r2832;
	st.shared.u32 	[%r219+1408], %r2833;
	st.shared.u32 	[%r219+1536], %r2834;
	st.shared.u32 	[%r219+1664], %r2835;
	st.shared.u32 	[%r219+1792], %r2836;
	st.shared.u32 	[%r219+1920], %r2837;
	st.shared.u32 	[%r219+2048], %r2838;
	bar.warp.sync 	-1;
	shl.b32 	%r537, %r532, 4;
	add.s32 	%r538, %r534, %r537;
	shl.b32 	%r539, %r538, 2;
	add.s32 	%r220, %r536, %r539;
	ld.shared.u32 	%r2902, [%r220];
	ld.shared.u32 	%r222, [%r220+4];
	ld.shared.u32 	%r223, [%r220+8];
	ld.shared.u32 	%r224, [%r220+12];
	ld.shared.u32 	%r225, [%r220+16];
	ld.shared.u32 	%r226, [%r220+20];
	ld.shared.u32 	%r227, [%r220+24];
	ld.shared.u32 	%r228, [%r220+28];
	ld.shared.u32 	%r229, [%r220+32];
	ld.shared.u32 	%r230, [%r220+36];
	ld.shared.u32 	%r231, [%r220+40];
	ld.shared.u32 	%r232, [%r220+44];
	ld.shared.u32 	%r233, [%r220+48];
	ld.shared.u32 	%r234, [%r220+52];
	ld.shared.u32 	%r235, [%r220+56];
	ld.shared.u32 	%r236, [%r220+60];
	ld.shared.u32 	%r237, [%r220+64];
	bar.sync 	0;
	// begin inline asm
	griddepcontrol.launch_dependents;
	// end inline asm
	cvta.to.global.u64 	%rd7, %rd10;
	mul.lo.s32 	%r239, %r175, 17;
	add.s32 	%r540, %r239, 1;
	setp.ge.u32 	%p83, %r540, %r174;
	mov.u32 	%r2884, %r2902;
	mov.u32 	%r2841, %r2902;
	@%p83 bra 	$L__BB24_144;
	add.s32 	%r541, %r2902, %r514;
	mul.wide.s32 	%rd87, %r541, 4;
	add.s64 	%rd88, %rd7, %rd87;
	ld.global.u32 	%r542, [%rd88];
	add.s32 	%r543, %r222, %r514;
	mul.wide.s32 	%rd89, %r543, 4;
	add.s64 	%rd90, %rd7, %rd89;
	ld.global.u32 	%r544, [%rd90];
	setp.lt.s32 	%p84, %r542, %r544;
	selp.b32 	%r2841, %r222, %r2902, %p84;
	mov.u32 	%r2884, %r222;
$L__BB24_144:
	add.s32 	%r545, %r239, 2;
	setp.ge.u32 	%p85, %r545, %r174;
	mov.u32 	%r2843, %r2841;
	@%p85 bra 	$L__BB24_146;
	add.s32 	%r546, %r2841, %r514;
	mul.wide.s32 	%rd91, %r546, 4;
	add.s64 	%rd92, %rd7, %rd91;
	ld.global.u32 	%r547, [%rd92];
	add.s32 	%r548, %r223, %r514;
	mul.wide.s32 	%rd93, %r548, 4;
	add.s64 	%rd94, %rd7, %rd93;
	ld.global.u32 	%r549, [%rd94];
	setp.lt.s32 	%p86, %r547, %r549;
	selp.b32 	%r2843, %r223, %r2841, %p86;
	mov.u32 	%r2841, %r223;
$L__BB24_146:
	add.s32 	%r550, %r239, 3;
	setp.ge.u32 	%p87, %r550, %r174;
	mov.u32 	%r2845, %r2843;
	@%p87 bra 	$L__BB24_148;
	add.s32 	%r551, %r2843, %r514;
	mul.wide.s32 	%rd95, %r551, 4;
	add.s64 	%rd96, %rd7, %rd95;
	ld.global.u32 	%r552, [%rd96];
	add.s32 	%r553, %r224, %r514;
	mul.wide.s32 	%rd97, %r553, 4;
	add.s64 	%rd98, %rd7, %rd97;
	ld.global.u32 	%r554, [%rd98];
	setp.lt.s32 	%p88, %r552, %r554;
	selp.b32 	%r2845, %r224, %r2843, %p88;
	mov.u32 	%r2843, %r224;
$L__BB24_148:
	add.s32 	%r555, %r239, 4;
	setp.ge.u32 	%p89, %r555, %r174;
	mov.u32 	%r2847, %r2845;
	@%p89 bra 	$L__BB24_150;
	add.s32 	%r556, %r2845, %r514;
	mul.wide.s32 	%rd99, %r556, 4;
	add.s64 	%rd100, %rd7, %rd99;
	ld.global.u32 	%r557, [%rd100];
	add.s32 	%r558, %r225, %r514;
	mul.wide.s32 	%rd101, %r558, 4;
	add.s64 	%rd102, %rd7, %rd101;
	ld.global.u32 	%r559, [%rd102];
	setp.lt.s32 	%p90, %r557, %r559;
	selp.b32 	%r2847, %r225, %r2845, %p90;
	mov.u32 	%r2845, %r225;
$L__BB24_150:
	add.s32 	%r560, %r239, 5;
	setp.ge.u32 	%p91, %r560, %r174;
	mov.u32 	%r2849, %r2847;
	@%p91 bra 	$L__BB24_152;
	add.s32 	%r561, %r2847, %r514;
	mul.wide.s32 	%rd103, %r561, 4;
	add.s64 	%rd104, %rd7, %rd103;
	ld.global.u32 	%r562, [%rd104];
	add.s32 	%r563, %r226, %r514;
	mul.wide.s32 	%rd105, %r563, 4;
	add.s64 	%rd106, %rd7, %rd105;
	ld.global.u32 	%r564, [%rd106];
	setp.lt.s32 	%p92, %r562, %r564;
	selp.b32 	%r2849, %r226, %r2847, %p92;
	mov.u32 	%r2847, %r226;
$L__BB24_152:
	add.s32 	%r565, %r239, 6;
	setp.ge.u32 	%p93, %r565, %r174;
	mov.u32 	%r2851, %r2849;
	@%p93 bra 	$L__BB24_154;
	add.s32 	%r566, %r2849, %r514;
	mul.wide.s32 	%rd107, %r566, 4;
	add.s64 	%rd108, %rd7, %rd107;
	ld.global.u32 	%r567, [%rd108];
	add.s32 	%r568, %r227, %r514;
	mul.wide.s32 	%rd109, %r568, 4;
	add.s64 	%rd110, %rd7, %rd109;
	ld.global.u32 	%r569, [%rd110];
	setp.lt.s32 	%p94, %r567, %r569;
	selp.b32 	%r2851, %r227, %r2849, %p94;
	mov.u32 	%r2849, %r227;
$L__BB24_154:
	add.s32 	%r570, %r239, 7;
	setp.ge.u32 	%p95, %r570, %r174;
	mov.u32 	%r2853, %r2851;
	@%p95 bra 	$L__BB24_156;
	add.s32 	%r571, %r2851, %r514;
	mul.wide.s32 	%rd111, %r571, 4;
	add.s64 	%rd112, %rd7, %rd111;
	ld.global.u32 	%r572, [%rd112];
	add.s32 	%r573, %r228, %r514;
	mul.wide.s32 	%rd113, %r573, 4;
	add.s64 	%rd114, %rd7, %rd113;
	ld.global.u32 	%r574, [%rd114];
	setp.lt.s32 	%p96, %r572, %r574;
	selp.b32 	%r2853, %r228, %r2851, %p96;
	mov.u32 	%r2851, %r228;
$L__BB24_156:
	add.s32 	%r575, %r239, 8;
	setp.ge.u32 	%p97, %r575, %r174;
	mov.u32 	%r2855, %r2853;
	@%p97 bra 	$L__BB24_158;
	add.s32 	%r576, %r2853, %r514;
	mul.wide.s32 	%rd115, %r576, 4;
	add.s64 	%rd116, %rd7, %rd115;
	ld.global.u32 	%r577, [%rd116];
	add.s32 	%r578, %r229, %r514;
	mul.wide.s32 	%rd117, %r578, 4;
	add.s64 	%rd118, %rd7, %rd117;
	ld.global.u32 	%r579, [%rd118];
	setp.lt.s32 	%p98, %r577, %r579;
	selp.b32 	%r2855, %r229, %r2853, %p98;
	mov.u32 	%r2853, %r229;
$L__BB24_158:
	add.s32 	%r580, %r239, 9;
	setp.ge.u32 	%p99, %r580, %r174;
	mov.u32 	%r2857, %r2855;
	@%p99 bra 	$L__BB24_160;
	add.s32 	%r581, %r2855, %r514;
	mul.wide.s32 	%rd119, %r581, 4;
	add.s64 	%rd120, %rd7, %rd119;
	ld.global.u32 	%r582, [%rd120];
	add.s32 	%r583, %r230, %r514;
	mul.wide.s32 	%rd121, %r583, 4;
	add.s64 	%rd122, %rd7, %rd121;
	ld.global.u32 	%r584, [%rd122];
	setp.lt.s32 	%p100, %r582, %r584;
	selp.b32 	%r2857, %r230, %r2855, %p100;
	mov.u32 	%r2855, %r230;
$L__BB24_160:
	add.s32 	%r585, %r239, 10;
	setp.ge.u32 	%p101, %r585, %r174;
	mov.u32 	%r2859, %r2857;
	@%p101 bra 	$L__BB24_162;
	add.s32 	%r586, %r2857, %r514;
	mul.wide.s32 	%rd123, %r586, 4;
	add.s64 	%rd124, %rd7, %rd123;
	ld.global.u32 	%r587, [%rd124];
	add.s32 	%r588, %r231, %r514;
	mul.wide.s32 	%rd125, %r588, 4;
	add.s64 	%rd126, %rd7, %rd125;
	ld.global.u32 	%r589, [%rd126];
	setp.lt.s32 	%p102, %r587, %r589;
	selp.b32 	%r2859, %r231, %r2857, %p102;
	mov.u32 	%r2857, %r231;
$L__BB24_162:
	add.s32 	%r590, %r239, 11;
	setp.ge.u32 	%p103, %r590, %r174;
	mov.u32 	%r2861, %r2859;
	@%p103 bra 	$L__BB24_164;
	add.s32 	%r591, %r2859, %r514;
	mul.wide.s32 	%rd127, %r591, 4;
	add.s64 	%rd128, %rd7, %rd127;
	ld.global.u32 	%r592, [%rd128];
	add.s32 	%r593, %r232, %r514;
	mul.wide.s32 	%rd129, %r593, 4;
	add.s64 	%rd130, %rd7, %rd129;
	ld.global.u32 	%r594, [%rd130];
	setp.lt.s32 	%p104, %r592, %r594;
	selp.b32 	%r2861, %r232, %r2859, %p104;
	mov.u32 	%r2859, %r232;
$L__BB24_164:
	add.s32 	%r595, %r239, 12;
	setp.ge.u32 	%p105, %r595, %r174;
	mov.u32 	%r2863, %r2861;
	@%p105 bra 	$L__BB24_166;
	add.s32 	%r596, %r2861, %r514;
	mul.wide.s32 	%rd131, %r596, 4;
	add.s64 	%rd132, %rd7, %rd131;
	ld.global.u32 	%r597, [%rd132];
	add.s32 	%r598, %r233, %r514;
	mul.wide.s32 	%rd133, %r598, 4;
	add.s64 	%rd134, %rd7, %rd133;
	ld.global.u32 	%r599, [%rd134];
	setp.lt.s32 	%p106, %r597, %r599;
	selp.b32 	%r2863, %r233, %r2861, %p106;
	mov.u32 	%r2861, %r233;
$L__BB24_166:
	add.s32 	%r600, %r239, 13;
	setp.ge.u32 	%p107, %r600, %r174;
	mov.u32 	%r2865, %r2863;
	@%p107 bra 	$L__BB24_168;
	add.s32 	%r601, %r2863, %r514;
	mul.wide.s32 	%rd135, %r601, 4;
	add.s64 	%rd136, %rd7, %rd135;
	ld.global.u32 	%r602, [%rd136];
	add.s32 	%r603, %r234, %r514;
	mul.wide.s32 	%rd137, %r603, 4;
	add.s64 	%rd138, %rd7, %rd137;
	ld.global.u32 	%r604, [%rd138];
	setp.lt.s32 	%p108, %r602, %r604;
	selp.b32 	%r2865, %r234, %r2863, %p108;
	mov.u32 	%r2863, %r234;
$L__BB24_168:
	add.s32 	%r605, %r239, 14;
	setp.ge.u32 	%p109, %r605, %r174;
	mov.u32 	%r2867, %r2865;
	@%p109 bra 	$L__BB24_170;
	add.s32 	%r606, %r2865, %r514;
	mul.wide.s32 	%rd139, %r606, 4;
	add.s64 	%rd140, %rd7, %rd139;
	ld.global.u32 	%r607, [%rd140];
	add.s32 	%r608, %r235, %r514;
	mul.wide.s32 	%rd141, %r608, 4;
	add.s64 	%rd142, %rd7, %rd141;
	ld.global.u32 	%r609, [%rd142];
	setp.lt.s32 	%p110, %r607, %r609;
	selp.b32 	%r2867, %r235, %r2865, %p110;
	mov.u32 	%r2865, %r235;
$L__BB24_170:
	add.s32 	%r610, %r239, 15;
	setp.ge.u32 	%p111, %r610, %r174;
	mov.u32 	%r2868, %r2867;
	@%p111 bra 	$L__BB24_172;
	add.s32 	%r611, %r2867, %r514;
	mul.wide.s32 	%rd143, %r611, 4;
	add.s64 	%rd144, %rd7, %rd143;
	ld.global.u32 	%r612, [%rd144];
	add.s32 	%r613, %r236, %r514;
	mul.wide.s32 	%rd145, %r613, 4;
	add.s64 	%rd146, %rd7, %rd145;
	ld.global.u32 	%r614, [%rd146];
	setp.lt.s32 	%p112, %r612, %r614;
	selp.b32 	%r2868, %r236, %r2867, %p112;
	mov.u32 	%r2867, %r236;
$L__BB24_172:
	add.s32 	%r615, %r239, 16;
	setp.lt.u32 	%p113, %r615, %r174;
	selp.b32 	%r2939, %r237, %r2868, %p113;
	setp.ge.u32 	%p114, %r239, %r174;
	@%p114 bra 	$L__BB24_174;
	add.s32 	%r616, %r2884, %r514;
	mul.wide.s32 	%rd147, %r616, 4;
	add.s64 	%rd148, %rd7, %rd147;
	ld.global.u32 	%r617, [%rd148];
	add.s32 	%r618, %r2902, %r514;
	mul.wide.s32 	%rd149, %r618, 4;
	add.s64 	%rd150, %rd7, %rd149;
	ld.global.u32 	%r619, [%rd150];
	setp.lt.s32 	%p115, %r617, %r619;
	selp.b32 	%r620, %r2902, %r2884, %p115;
	selp.b32 	%r621, %r2884, %r2902, %p115;
	add.s32 	%r622, %r2843, %r514;
	mul.wide.s32 	%rd151, %r622, 4;
	add.s64 	%rd152, %rd7, %rd151;
	ld.global.u32 	%r623, [%rd152];
	add.s32 	%r624, %r2841, %r514;
	mul.wide.s32 	%rd153, %r624, 4;
	add.s64 	%rd154, %rd7, %rd153;
	ld.global.u32 	%r625, [%rd154];
	setp.lt.s32 	%p116, %r623, %r625;
	selp.b32 	%r626, %r2841, %r2843, %p116;
	selp.b32 	%r627, %r2843, %r2841, %p116;
	add.s32 	%r628, %r2847, %r514;
	mul.wide.s32 	%rd155, %r628, 4;
	add.s64 	%rd156, %rd7, %rd155;
	ld.global.u32 	%r629, [%rd156];
	add.s32 	%r630, %r2845, %r514;
	mul.wide.s32 	%rd157, %r630, 4;
	add.s64 	%rd158, %rd7, %rd157;
	ld.global.u32 	%r631, [%rd158];
	setp.lt.s32 	%p117, %r629, %r631;
	selp.b32 	%r632, %r2845, %r2847, %p117;
	selp.b32 	%r633, %r2847, %r2845, %p117;
	add.s32 	%r634, %r2851, %r514;
	mul.wide.s32 	%rd159, %r634, 4;
	add.s64 	%rd160, %rd7, %rd159;
	ld.global.u32 	%r635, [%rd160];
	add.s32 	%r636, %r2849, %r514;
	mul.wide.s32 	%rd161, %r636, 4;
	add.s64 	%rd162, %rd7, %rd161;
	ld.global.u32 	%r637, [%rd162];
	setp.lt.s32 	%p118, %r635, %r637;
	selp.b32 	%r638, %r2849, %r2851, %p118;
	selp.b32 	%r639, %r2851, %r2849, %p118;
	add.s32 	%r640, %r2855, %r514;
	mul.wide.s32 	%rd163, %r640, 4;
	add.s64 	%rd164, %rd7, %rd163;
	ld.global.u32 	%r641, [%rd164];
	add.s32 	%r642, %r2853, %r514;
	mul.wide.s32 	%rd165, %r642, 4;
	add.s64 	%rd166, %rd7, %rd165;
	ld.global.u32 	%r643, [%rd166];
	setp.lt.s32 	%p119, %r641, %r643;
	selp.b32 	%r644, %r2853, %r2855, %p119;
	selp.b32 	%r645, %r2855, %r2853, %p119;
	add.s32 	%r646, %r2859, %r514;
	mul.wide.s32 	%rd167, %r646, 4;
	add.s64 	%rd168, %rd7, %rd167;
	ld.global.u32 	%r647, [%rd168];
	add.s32 	%r648, %r2857, %r514;
	mul.wide.s32 	%rd169, %r648, 4;
	add.s64 	%rd170, %rd7, %rd169;
	ld.global.u32 	%r649, [%rd170];
	setp.lt.s32 	%p120, %r647, %r649;
	selp.b32 	%r650, %r2857, %r2859, %p120;
	selp.b32 	%r651, %r2859, %r2857, %p120;
	add.s32 	%r652, %r2863, %r514;
	mul.wide.s32 	%rd171, %r652, 4;
	add.s64 	%rd172, %rd7, %rd171;
	ld.global.u32 	%r653, [%rd172];
	add.s32 	%r654, %r2861, %r514;
	mul.wide.s32 	%rd173, %r654, 4;
	add.s64 	%rd174, %rd7, %rd173;
	ld.global.u32 	%r655, [%rd174];
	setp.lt.s32 	%p121, %r653, %r655;
	selp.b32 	%r656, %r2861, %r2863, %p121;
	selp.b32 	%r657, %r2863, %r2861, %p121;
	add.s32 	%r658, %r2867, %r514;
	mul.wide.s32 	%rd175, %r658, 4;
	add.s64 	%rd176, %rd7, %rd175;
	ld.global.u32 	%r659, [%rd176];
	add.s32 	%r660, %r2865, %r514;
	mul.wide.s32 	%rd177, %r660, 4;
	add.s64 	%rd178, %rd7, %rd177;
	ld.global.u32 	%r661, [%rd178];
	setp.lt.s32 	%p122, %r659, %r661;
	selp.b32 	%r662, %r2865, %r2867, %p122;
	selp.b32 	%r663, %r2867, %r2865, %p122;
	add.s32 	%r664, %r627, %r514;
	mul.wide.s32 	%rd179, %r664, 4;
	add.s64 	%rd180, %rd7, %rd179;
	ld.global.u32 	%r665, [%rd180];
	add.s32 	%r666, %r620, %r514;
	mul.wide.s32 	%rd181, %r666, 4;
	add.s64 	%rd182, %rd7, %rd181;
	ld.global.u32 	%r667, [%rd182];
	setp.lt.s32 	%p123, %r665, %r667;
	selp.b32 	%r668, %r620, %r627, %p123;
	selp.b32 	%r669, %r627, %r620, %p123;
	add.s32 	%r670, %r633, %r514;
	mul.wide.s32 	%rd183, %r670, 4;
	add.s64 	%rd184, %rd7, %rd183;
	ld.global.u32 	%r671, [%rd184];
	add.s32 	%r672, %r626, %r514;
	mul.wide.s32 	%rd185, %r672, 4;
	add.s64 	%rd186, %rd7, %rd185;
	ld.global.u32 	%r673, [%rd186];
	setp.lt.s32 	%p124, %r671, %r673;
	selp.b32 	%r674, %r626, %r633, %p124;
	selp.b32 	%r675, %r633, %r626, %p124;
	add.s32 	%r676, %r639, %r514;
	mul.wide.s32 	%rd187, %r676, 4;
	add.s64 	%rd188, %rd7, %rd187;
	ld.global.u32 	%r677, [%rd188];
	add.s32 	%r678, %r632, %r514;
	mul.wide.s32 	%rd189, %r678, 4;
	add.s64 	%rd190, %rd7, %rd189;
	ld.global.u32 	%r679, [%rd190];
	setp.lt.s32 	%p125, %r677, %r679;
	selp.b32 	%r680, %r632, %r639, %p125;
	selp.b32 	%r681, %r639, %r632, %p125;
	add.s32 	%r682, %r645, %r514;
	mul.wide.s32 	%rd191, %r682, 4;
	add.s64 	%rd192, %rd7, %rd191;
	ld.global.u32 	%r683, [%rd192];
	add.s32 	%r684, %r638, %r514;
	mul.wide.s32 	%rd193, %r684, 4;
	add.s64 	%rd194, %rd7, %rd193;
	ld.global.u32 	%r685, [%rd194];
	setp.lt.s32 	%p126, %r683, %r685;
	selp.b32 	%r686, %r638, %r645, %p126;
	selp.b32 	%r687, %r645, %r638, %p126;
	add.s32 	%r688, %r651, %r514;
	mul.wide.s32 	%rd195, %r688, 4;
	add.s64 	%rd196, %rd7, %rd195;
	ld.global.u32 	%r689, [%rd196];
	add.s32 	%r690, %r644, %r514;
	mul.wide.s32 	%rd197, %r690, 4;
	add.s64 	%rd198, %rd7, %rd197;
	ld.global.u32 	%r691, [%rd198];
	setp.lt.s32 	%p127, %r689, %r691;
	selp.b32 	%r692, %r644, %r651, %p127;
	selp.b32 	%r693, %r651, %r644, %p127;
	add.s32 	%r694, %r657, %r514;
	mul.wide.s32 	%rd199, %r694, 4;
	add.s64 	%rd200, %rd7, %rd199;
	ld.global.u32 	%r695, [%rd200];
	add.s32 	%r696, %r650, %r514;
	mul.wide.s32 	%rd201, %r696, 4;
	add.s64 	%rd202, %rd7, %rd201;
	ld.global.u32 	%r697, [%rd202];
	setp.lt.s32 	%p128, %r695, %r697;
	selp.b32 	%r698, %r650, %r657, %p128;
	selp.b32 	%r699, %r657, %r650, %p128;
	add.s32 	%r700, %r663, %r514;
	mul.wide.s32 	%rd203, %r700, 4;
	add.s64 	%rd204, %rd7, %rd203;
	ld.global.u32 	%r701, [%rd204];
	add.s32 	%r702, %r656, %r514;
	mul.wide.s32 	%rd205, %r702, 4;
	add.s64 	%rd206, %rd7, %rd205;
	ld.global.u32 	%r703, [%rd206];
	setp.lt.s32 	%p129, %r701, %r703;
	selp.b32 	%r704, %r656, %r663, %p129;
	selp.b32 	%r705, %r663, %r656, %p129;
	add.s32 	%r706, %r2939, %r514;
	mul.wide.s32 	%rd207, %r706, 4;
	add.s64 	%rd208, %rd7, %rd207;
	ld.global.u32 	%r707, [%rd208];
	add.s32 	%r708, %r662, %r514;
	mul.wide.s32 	%rd209, %r708, 4;
	add.s64 	%rd210, %rd7, %rd209;
	ld.global.u32 	%r709, [%rd210];
	setp.lt.s32 	%p130, %r707, %r709;
	selp.b32 	%r710, %r662, %r2939, %p130;
	selp.b32 	%r711, %r2939, %r662, %p130;
	add.s32 	%r712, %r669, %r514;
	mul.wide.s32 	%rd211, %r712, 4;
	add.s64 	%rd212, %rd7, %rd211;
	ld.global.u32 	%r713, [%rd212];
	add.s32 	%r714, %r621, %r514;
	mul.wide.s32 	%rd213, %r714, 4;
	add.s64 	%rd214, %rd7, %rd213;
	ld.global.u32 	%r715, [%rd214];
	setp.lt.s32 	%p131, %r713, %r715;
	selp.b32 	%r716, %r621, %r669, %p131;
	selp.b32 	%r717, %r669, %r621, %p131;
	add.s32 	%r718, %r675, %r514;
	mul.wide.s32 	%rd215, %r718, 4;
	add.s64 	%rd216, %rd7, %rd215;
	ld.global.u32 	%r719, [%rd216];
	add.s32 	%r720, %r668, %r514;
	mul.wide.s32 	%rd217, %r720, 4;
	add.s64 	%rd218, %rd7, %rd217;
	ld.global.u32 	%r721, [%rd218];
	setp.lt.s32 	%p132, %r719, %r721;
	selp.b32 	%r722, %r668, %r675, %p132;
	selp.b32 	%r723, %r675, %r668, %p132;
	add.s32 	%r724, %r681, %r514;
	mul.wide.s32 	%rd219, %r724, 4;
	add.s64 	%rd220, %rd7, %rd219;
	ld.global.u32 	%r725, [%rd220];
	add.s32 	%r726, %r674, %r514;
	mul.wide.s32 	%rd221, %r726, 4;
	add.s64 	%rd222, %rd7, %rd221;
	ld.global.u32 	%r727, [%rd222];
	setp.lt.s32 	%p133, %r725, %r727;
	selp.b32 	%r728, %r674, %r681, %p133;
	selp.b32 	%r729, %r681, %r674, %p133;
	add.s32 	%r730, %r687, %r514;
	mul.wide.s32 	%rd223, %r730, 4;
	add.s64 	%rd224, %rd7, %rd223;
	ld.global.u32 	%r731, [%rd224];
	add.s32 	%r732, %r680, %r514;
	mul.wide.s32 	%rd225, %r732, 4;
	add.s64 	%rd226, %rd7, %rd225;
	ld.global.u32 	%r733, [%rd226];
	setp.lt.s32 	%p134, %r731, %r733;
	selp.b32 	%r734, %r680, %r687, %p134;
	selp.b32 	%r735, %r687, %r680, %p134;
	add.s32 	%r736, %r693, %r514;
	mul.wide.s32 	%rd227, %r736, 4;
	add.s64 	%rd228, %rd7, %rd227;
	ld.global.u32 	%r737, [%rd228];
	add.s32 	%r738, %r686, %r514;
	mul.wide.s32 	%rd229, %r738, 4;
	add.s64 	%rd230, %rd7, %rd229;
	ld.global.u32 	%r739, [%rd230];
	setp.lt.s32 	%p135, %r737, %r739;
	selp.b32 	%r740, %r686, %r693, %p135;
	selp.b32 	%r741, %r693, %r686, %p135;
	add.s32 	%r742, %r699, %r514;
	mul.wide.s32 	%rd231, %r742, 4;
	add.s64 	%rd232, %rd7, %rd231;
	ld.global.u32 	%r743, [%rd232];
	add.s32 	%r744, %r692, %r514;
	mul.wide.s32 	%rd233, %r744, 4;
	add.s64 	%rd234, %rd7, %rd233;
	ld.global.u32 	%r745, [%rd234];
	setp.lt.s32 	%p136, %r743, %r745;
	selp.b32 	%r746, %r692, %r699, %p136;
	selp.b32 	%r747, %r699, %r692, %p136;
	add.s32 	%r748, %r705, %r514;
	mul.wide.s32 	%rd235, %r748, 4;
	add.s64 	%rd236, %rd7, %rd235;
	ld.global.u32 	%r749, [%rd236];
	add.s32 	%r750, %r698, %r514;
	mul.wide.s32 	%rd237, %r750, 4;
	add.s64 	%rd238, %rd7, %rd237;
	ld.global.u32 	%r751, [%rd238];
	setp.lt.s32 	%p137, %r749, %r751;
	selp.b32 	%r752, %r698, %r705, %p137;
	selp.b32 	%r753, %r705, %r698, %p137;
	add.s32 	%r754, %r711, %r514;
	mul.wide.s32 	%rd239, %r754, 4;
	add.s64 	%rd240, %rd7, %rd239;
	ld.global.u32 	%r755, [%rd240];
	add.s32 	%r756, %r704, %r514;
	mul.wide.s32 	%rd241, %r756, 4;
	add.s64 	%rd242, %rd7, %rd241;
	ld.global.u32 	%r757, [%rd242];
	setp.lt.s32 	%p138, %r755, %r757;
	selp.b32 	%r758, %r704, %r711, %p138;
	selp.b32 	%r759, %r711, %r704, %p138;
	add.s32 	%r760, %r723, %r514;
	mul.wide.s32 	%rd243, %r760, 4;
	add.s64 	%rd244, %rd7, %rd243;
	ld.global.u32 	%r761, [%rd244];
	add.s32 	%r762, %r716, %r514;
	mul.wide.s32 	%rd245, %r762, 4;
	add.s64 	%rd246, %rd7, %rd245;
	ld.global.u32 	%r763, [%rd246];
	setp.lt.s32 	%p139, %r761, %r763;
	selp.b32 	%r764, %r716, %r723, %p139;
	selp.b32 	%r765, %r723, %r716, %p139;
	add.s32 	%r766, %r729, %r514;
	mul.wide.s32 	%rd247, %r766, 4;
	add.s64 	%rd248, %rd7, %rd247;
	ld.global.u32 	%r767, [%rd248];
	add.s32 	%r768, %r722, %r514;
	mul.wide.s32 	%rd249, %r768, 4;
	add.s64 	%rd250, %rd7, %rd249;
	ld.global.u32 	%r769, [%rd250];
	setp.lt.s32 	%p140, %r767, %r769;
	selp.b32 	%r770, %r722, %r729, %p140;
	selp.b32 	%r771, %r729, %r722, %p140;
	add.s32 	%r772, %r735, %r514;
	mul.wide.s32 	%rd251, %r772, 4;
	add.s64 	%rd252, %rd7, %rd251;
	ld.global.u32 	%r773, [%rd252];
	add.s32 	%r774, %r728, %r514;
	mul.wide.s32 	%rd253, %r774, 4;
	add.s64 	%rd254, %rd7, %rd253;
	ld.global.u32 	%r775, [%rd254];
	setp.lt.s32 	%p141, %r773, %r775;
	selp.b32 	%r776, %r728, %r735, %p141;
	selp.b32 	%r777, %r735, %r728, %p141;
	add.s32 	%r778, %r741, %r514;
	mul.wide.s32 	%rd255, %r778, 4;
	add.s64 	%rd256, %rd7, %rd255;
	ld.global.u32 	%r779, [%rd256];
	add.s32 	%r780, %r734, %r514;
	mul.wide.s32 	%rd257, %r780, 4;
	add.s64 	%rd258, %rd7, %rd257;
	ld.global.u32 	%r781, [%rd258];
	setp.lt.s32 	%p142, %r779, %r781;
	selp.b32 	%r782, %r734, %r741, %p142;
	selp.b32 	%r783, %r741, %r734, %p142;
	add.s32 	%r784, %r747, %r514;
	mul.wide.s32 	%rd259, %r784, 4;
	add.s64 	%rd260, %rd7, %rd259;
	ld.global.u32 	%r785, [%rd260];
	add.s32 	%r786, %r740, %r514;
	mul.wide.s32 	%rd261, %r786, 4;
	add.s64 	%rd262, %rd7, %rd261;
	ld.global.u32 	%r787, [%rd262];
	setp.lt.s32 	%p143, %r785, %r787;
	selp.b32 	%r788, %r740, %r747, %p143;
	selp.b32 	%r789, %r747, %r740, %p143;
	add.s32 	%r790, %r753, %r514;
	mul.wide.s32 	%rd263, %r790, 4;
	add.s64 	%rd264, %rd7, %rd263;
	ld.global.u32 	%r791, [%rd264];
	add.s32 	%r792, %r746, %r514;
	mul.wide.s32 	%rd265, %r792, 4;
	add.s64 	%rd266, %rd7, %rd265;
	ld.global.u32 	%r793, [%rd266];
	setp.lt.s32 	%p144, %r791, %r793;
	selp.b32 	%r794, %r746, %r753, %p144;
	selp.b32 	%r795, %r753, %r746, %p144;
	add.s32 	%r796, %r759, %r514;
	mul.wide.s32 	%rd267, %r796, 4;
	add.s64 	%rd268, %rd7, %rd267;
	ld.global.u32 	%r797, [%rd268];
	add.s32 	%r798, %r752, %r514;
	mul.wide.s32 	%rd269, %r798, 4;
	add.s64 	%rd270, %rd7, %rd269;
	ld.global.u32 	%r799, [%rd270];
	setp.lt.s32 	%p145, %r797, %r799;
	selp.b32 	%r800, %r752, %r759, %p145;
	selp.b32 	%r801, %r759, %r752, %p145;
	add.s32 	%r802, %r710, %r514;
	mul.wide.s32 	%rd271, %r802, 4;
	add.s64 	%rd272, %rd7, %rd271;
	ld.global.u32 	%r803, [%rd272];
	add.s32 	%r804, %r758, %r514;
	mul.wide.s32 	%rd273, %r804, 4;
	add.s64 	%rd274, %rd7, %rd273;
	ld.global.u32 	%r805, [%rd274];
	setp.lt.s32 	%p146, %r803, %r805;
	selp.b32 	%r806, %r758, %r710, %p146;
	selp.b32 	%r807, %r710, %r758, %p146;
	add.s32 	%r808, %r765, %r514;
	mul.wide.s32 	%rd275, %r808, 4;
	add.s64 	%rd276, %rd7, %rd275;
	ld.global.u32 	%r809, [%rd276];
	add.s32 	%r810, %r717, %r514;
	mul.wide.s32 	%rd277, %r810, 4;
	add.s64 	%rd278, %rd7, %rd277;
	ld.global.u32 	%r811, [%rd278];
	setp.lt.s32 	%p147, %r809, %r811;
	selp.b32 	%r812, %r717, %r765, %p147;
	selp.b32 	%r813, %r765, %r717, %p147;
	add.s32 	%r814, %r771, %r514;
	mul.wide.s32 	%rd279, %r814, 4;
	add.s64 	%rd280, %rd7, %rd279;
	ld.global.u32 	%r815, [%rd280];
	add.s32 	%r816, %r764, %r514;
	mul.wide.s32 	%rd281, %r816, 4;
	add.s64 	%rd282, %rd7, %rd281;
	ld.global.u32 	%r817, [%rd282];
	setp.lt.s32 	%p148, %r815, %r817;
	selp.b32 	%r818, %r764, %r771, %p148;
	selp.b32 	%r819, %r771, %r764, %p148;
	add.s32 	%r820, %r777, %r514;
	mul.wide.s32 	%rd283, %r820, 4;
	add.s64 	%rd284, %rd7, %rd283;
	ld.global.u32 	%r821, [%rd284];
	add.s32 	%r822, %r770, %r514;
	mul.wide.s32 	%rd285, %r822, 4;
	add.s64 	%rd286, %rd7, %rd285;
	ld.global.u32 	%r823, [%rd286];
	setp.lt.s32 	%p149, %r821, %r823;
	selp.b32 	%r824, %r770, %r777, %p149;
	selp.b32 	%r825, %r777, %r770, %p149;
	add.s32 	%r826, %r783, %r514;
	mul.wide.s32 	%rd287, %r826, 4;
	add.s64 	%rd288, %rd7, %rd287;
	ld.global.u32 	%r827, [%rd288];
	add.s32 	%r828, %r776, %r514;
	mul.wide.s32 	%rd289, %r828, 4;
	add.s64 	%rd290, %rd7, %rd289;
	ld.global.u32 	%r829, [%rd290];
	setp.lt.s32 	%p150, %r827, %r829;
	selp.b32 	%r830, %r776, %r783, %p150;
	selp.b32 	%r831, %r783, %r776, %p150;
	add.s32 	%r832, %r789, %r514;
	mul.wide.s32 	%rd291, %r832, 4;
	add.s64 	%rd292, %rd7, %rd291;
	ld.global.u32 	%r833, [%rd292];
	add.s32 	%r834, %r782, %r514;
	mul.wide.s32 	%rd293, %r834, 4;
	add.s64 	%rd294, %rd7, %rd293;
	ld.global.u32 	%r835, [%rd294];
	setp.lt.s32 	%p151, %r833, %r835;
	selp.b32 	%r836, %r782, %r789, %p151;
	selp.b32 	%r837, %r789, %r782, %p151;
	add.s32 	%r838, %r795, %r514;
	mul.wide.s32 	%rd295, %r838, 4;
	add.s64 	%rd296, %rd7, %rd295;
	ld.global.u32 	%r839, [%rd296];
	add.s32 	%r840, %r788, %r514;
	mul.wide.s32 	%rd297, %r840, 4;
	add.s64 	%rd298, %rd7, %rd297;
	ld.global.u32 	%r841, [%rd298];
	setp.lt.s32 	%p152, %r839, %r841;
	selp.b32 	%r842, %r788, %r795, %p152;
	selp.b32 	%r843, %r795, %r788, %p152;
	add.s32 	%r844, %r801, %r514;
	mul.wide.s32 	%rd299, %r844, 4;
	add.s64 	%rd300, %rd7, %rd299;
	ld.global.u32 	%r845, [%rd300];
	add.s32 	%r846, %r794, %r514;
	mul.wide.s32 	%rd301, %r846, 4;
	add.s64 	%rd302, %rd7, %rd301;
	ld.global.u32 	%r847, [%rd302];
	setp.lt.s32 	%p153, %r845, %r847;
	selp.b32 	%r848, %r794, %r801, %p153;
	selp.b32 	%r849, %r801, %r794, %p153;
	add.s32 	%r850, %r807, %r514;
	mul.wide.s32 	%rd303, %r850, 4;
	add.s64 	%rd304, %rd7, %rd303;
	ld.global.u32 	%r851, [%rd304];
	add.s32 	%r852, %r800, %r514;
	mul.wide.s32 	%rd305, %r852, 4;
	add.s64 	%rd306, %rd7, %rd305;
	ld.global.u32 	%r853, [%rd306];
	setp.lt.s32 	%p154, %r851, %r853;
	selp.b32 	%r854, %r800, %r807, %p154;
	selp.b32 	%r855, %r807, %r800, %p154;
	add.s32 	%r856, %r819, %r514;
	mul.wide.s32 	%rd307, %r856, 4;
	add.s64 	%rd308, %rd7, %rd307;
	ld.global.u32 	%r857, [%rd308];
	add.s32 	%r858, %r812, %r514;
	mul.wide.s32 	%rd309, %r858, 4;
	add.s64 	%rd310, %rd7, %rd309;
	ld.global.u32 	%r859, [%rd310];
	setp.lt.s32 	%p155, %r857, %r859;
	selp.b32 	%r860, %r812, %r819, %p155;
	selp.b32 	%r861, %r819, %r812, %p155;
	add.s32 	%r862, %r825, %r514;
	mul.wide.s32 	%rd311, %r862, 4;
	add.s64 	%rd312, %rd7, %rd311;
	ld.global.u32 	%r863, [%rd312];
	add.s32 	%r864, %r818, %r514;
	mul.wide.s32 	%rd313, %r864, 4;
	add.s64 	%rd314, %rd7, %rd313;
	ld.global.u32 	%r865, [%rd314];
	setp.lt.s32 	%p156, %r863, %r865;
	selp.b32 	%r866, %r818, %r825, %p156;
	selp.b32 	%r867, %r825, %r818, %p156;
	add.s32 	%r868, %r831, %r514;
	mul.wide.s32 	%rd315, %r868, 4;
	add.s64 	%rd316, %rd7, %rd315;
	ld.global.u32 	%r869, [%rd316];
	add.s32 	%r870, %r824, %r514;
	mul.wide.s32 	%rd317, %r870, 4;
	add.s64 	%rd318, %rd7, %rd317;
	ld.global.u32 	%r871, [%rd318];
	setp.lt.s32 	%p157, %r869, %r871;
	selp.b32 	%r872, %r824, %r831, %p157;
	selp.b32 	%r873, %r831, %r824, %p157;
	add.s32 	%r874, %r837, %r514;
	mul.wide.s32 	%rd319, %r874, 4;
	add.s64 	%rd320, %rd7, %rd319;
	ld.global.u32 	%r875, [%rd320];
	add.s32 	%r876, %r830, %r514;
	mul.wide.s32 	%rd321, %r876, 4;
	add.s64 	%rd322, %rd7, %rd321;
	ld.global.u32 	%r877, [%rd322];
	setp.lt.s32 	%p158, %r875, %r877;
	selp.b32 	%r878, %r830, %r837, %p158;
	selp.b32 	%r879, %r837, %r830, %p158;
	add.s32 	%r880, %r843, %r514;
	mul.wide.s32 	%rd323, %r880, 4;
	add.s64 	%rd324, %rd7, %rd323;
	ld.global.u32 	%r881, [%rd324];
	add.s32 	%r882, %r836, %r514;
	mul.wide.s32 	%rd325, %r882, 4;
	add.s64 	%rd326, %rd7, %rd325;
	ld.global.u32 	%r883, [%rd326];
	setp.lt.s32 	%p159, %r881, %r883;
	selp.b32 	%r884, %r836, %r843, %p159;
	selp.b32 	%r885, %r843, %r836, %p159;
	add.s32 	%r886, %r849, %r514;
	mul.wide.s32 	%rd327, %r886, 4;
	add.s64 	%rd328, %rd7, %rd327;
	ld.global.u32 	%r887, [%rd328];
	add.s32 	%r888, %r842, %r514;
	mul.wide.s32 	%rd329, %r888, 4;
	add.s64 	%rd330, %rd7, %rd329;
	ld.global.u32 	%r889, [%rd330];
	setp.lt.s32 	%p160, %r887, %r889;
	selp.b32 	%r890, %r842, %r849, %p160;
	selp.b32 	%r891, %r849, %r842, %p160;
	add.s32 	%r892, %r855, %r514;
	mul.wide.s32 	%rd331, %r892, 4;
	add.s64 	%rd332, %rd7, %rd331;
	ld.global.u32 	%r893, [%rd332];
	add.s32 	%r894, %r848, %r514;
	mul.wide.s32 	%rd333, %r894, 4;
	add.s64 	%rd334, %rd7, %rd333;
	ld.global.u32 	%r895, [%rd334];
	setp.lt.s32 	%p161, %r893, %r895;
	selp.b32 	%r896, %r848, %r855, %p161;
	selp.b32 	%r897, %r855, %r848, %p161;
	add.s32 	%r898, %r806, %r514;
	mul.wide.s32 	%rd335, %r898, 4;
	add.s64 	%rd336, %rd7, %rd335;
	ld.global.u32 	%r899, [%rd336];
	add.s32 	%r900, %r854, %r514;
	mul.wide.s32 	%rd337, %r900, 4;
	add.s64 	%rd338, %rd7, %rd337;
	ld.global.u32 	%r901, [%rd338];
	setp.lt.s32 	%p162, %r899, %r901;
	selp.b32 	%r902, %r854, %r806, %p162;
	selp.b32 	%r903, %r806, %r854, %p162;
	add.s32 	%r904, %r861, %r514;
	mul.wide.s32 	%rd339, %r904, 4;
	add.s64 	%rd340, %rd7, %rd339;
	ld.global.u32 	%r905, [%rd340];
	add.s32 	%r906, %r813, %r514;
	mul.wide.s32 	%rd341, %r906, 4;
	add.s64 	%rd342, %rd7, %rd341;
	ld.global.u32 	%r907, [%rd342];
	setp.lt.s32 	%p163, %r905, %r907;
	selp.b32 	%r908, %r813, %r861, %p163;
	selp.b32 	%r909, %r861, %r813, %p163;
	add.s32 	%r910, %r867, %r514;
	mul.wide.s32 	%rd343, %r910, 4;
	add.s64 	%rd344, %rd7, %rd343;
	ld.global.u32 	%r911, [%rd344];
	add.s32 	%r912, %r860, %r514;
	mul.wide.s32 	%rd345, %r912, 4;
	add.s64 	%rd346, %rd7, %rd345;
	ld.global.u32 	%r913, [%rd346];
	setp.lt.s32 	%p164, %r911, %r913;
	selp.b32 	%r914, %r860, %r867, %p164;
	selp.b32 	%r915, %r867, %r860, %p164;
	add.s32 	%r916, %r873, %r514;
	mul.wide.s32 	%rd347, %r916, 4;
	add.s64 	%rd348, %rd7, %rd347;
	ld.global.u32 	%r917, [%rd348];
	add.s32 	%r918, %r866, %r514;
	mul.wide.s32 	%rd349, %r918, 4;
	add.s64 	%rd350, %rd7, %rd349;
	ld.global.u32 	%r919, [%rd350];
	setp.lt.s32 	%p165, %r917, %r919;
	selp.b32 	%r920, %r866, %r873, %p165;
	selp.b32 	%r921, %r873, %r866, %p165;
	add.s32 	%r922, %r879, %r514;
	mul.wide.s32 	%rd351, %r922, 4;
	add.s64 	%rd352, %rd7, %rd351;
	ld.global.u32 	%r923, [%rd352];
	add.s32 	%r924, %r872, %r514;
	mul.wide.s32 	%rd353, %r924, 4;
	add.s64 	%rd354, %rd7, %rd353;
	ld.global.u32 	%r925, [%rd354];
	setp.lt.s32 	%p166, %r923, %r925;
	selp.b32 	%r926, %r872, %r879, %p166;
	selp.b32 	%r927, %r879, %r872, %p166;
	add.s32 	%r928, %r885, %r514;
	mul.wide.s32 	%rd355, %r928, 4;
	add.s64 	%rd356, %rd7, %rd355;
	ld.global.u32 	%r929, [%rd356];
	add.s32 	%r930, %r878, %r514;
	mul.wide.s32 	%rd357, %r930, 4;
	add.s64 	%rd358, %rd7, %rd357;
	ld.global.u32 	%r931, [%rd358];
	setp.lt.s32 	%p167, %r929, %r931;
	selp.b32 	%r932, %r878, %r885, %p167;
	selp.b32 	%r933, %r885, %r878, %p167;
	add.s32 	%r934, %r891, %r514;
	mul.wide.s32 	%rd359, %r934, 4;
	add.s64 	%rd360, %rd7, %rd359;
	ld.global.u32 	%r935, [%rd360];
	add.s32 	%r936, %r884, %r514;
	mul.wide.s32 	%rd361, %r936, 4;
	add.s64 	%rd362, %rd7, %rd361;
	ld.global.u32 	%r937, [%rd362];
	setp.lt.s32 	%p168, %r935, %r937;
	selp.b32 	%r938, %r884, %r891, %p168;
	selp.b32 	%r939, %r891, %r884, %p168;
	add.s32 	%r940, %r897, %r514;
	mul.wide.s32 	%rd363, %r940, 4;
	add.s64 	%rd364, %rd7, %rd363;
	ld.global.u32 	%r941, [%rd364];
	add.s32 	%r942, %r890, %r514;
	mul.wide.s32 	%rd365, %r942, 4;
	add.s64 	%rd366, %rd7, %rd365;
	ld.global.u32 	%r943, [%rd366];
	setp.lt.s32 	%p169, %r941, %r943;
	selp.b32 	%r944, %r890, %r897, %p169;
	selp.b32 	%r945, %r897, %r890, %p169;
	add.s32 	%r946, %r903, %r514;
	mul.wide.s32 	%rd367, %r946, 4;
	add.s64 	%rd368, %rd7, %rd367;
	ld.global.u32 	%r947, [%rd368];
	add.s32 	%r948, %r896, %r514;
	mul.wide.s32 	%rd369, %r948, 4;
	add.s64 	%rd370, %rd7, %rd369;
	ld.global.u32 	%r949, [%rd370];
	setp.lt.s32 	%p170, %r947, %r949;
	selp.b32 	%r950, %r896, %r903, %p170;
	selp.b32 	%r951, %r903, %r896, %p170;
	add.s32 	%r952, %r915, %r514;
	mul.wide.s32 	%rd371, %r952, 4;
	add.s64 	%rd372, %rd7, %rd371;
	ld.global.u32 	%r953, [%rd372];
	add.s32 	%r954, %r908, %r514;
	mul.wide.s32 	%rd373, %r954, 4;
	add.s64 	%rd374, %rd7, %rd373;
	ld.global.u32 	%r955, [%rd374];
	setp.lt.s32 	%p171, %r953, %r955;
	selp.b32 	%r956, %r908, %r915, %p171;
	selp.b32 	%r957, %r915, %r908, %p171;
	add.s32 	%r958, %r921, %r514;
	mul.wide.s32 	%rd375, %r958, 4;
	add.s64 	%rd376, %rd7, %rd375;
	ld.global.u32 	%r959, [%rd376];
	add.s32 	%r960, %r914, %r514;
	mul.wide.s32 	%rd377, %r960, 4;
	add.s64 	%rd378, %rd7, %rd377;
	ld.global.u32 	%r961, [%rd378];
	setp.lt.s32 	%p172, %r959, %r961;
	selp.b32 	%r962, %r914, %r921, %p172;
	selp.b32 	%r963, %r921, %r914, %p172;
	add.s32 	%r964, %r927, %r514;
	mul.wide.s32 	%rd379, %r964, 4;
	add.s64 	%rd380, %rd7, %rd379;
	ld.global.u32 	%r965, [%rd380];
	add.s32 	%r966, %r920, %r514;
	mul.wide.s32 	%rd381, %r966, 4;
	add.s64 	%rd382, %rd7, %rd381;
	ld.global.u32 	%r967, [%rd382];
	setp.lt.s32 	%p173, %r965, %r967;
	selp.b32 	%r968, %r920, %r927, %p173;
	selp.b32 	%r969, %r927, %r920, %p173;
	add.s32 	%r970, %r933, %r514;
	mul.wide.s32 	%rd383, %r970, 4;
	add.s64 	%rd384, %rd7, %rd383;
	ld.global.u32 	%r971, [%rd384];
	add.s32 	%r972, %r926, %r514;
	mul.wide.s32 	%rd385, %r972, 4;
	add.s64 	%rd386, %rd7, %rd385;
	ld.global.u32 	%r973, [%rd386];
	setp.lt.s32 	%p174, %r971, %r973;
	selp.b32 	%r974, %r926, %r933, %p174;
	selp.b32 	%r975, %r933, %r926, %p174;
	add.s32 	%r976, %r939, %r514;
	mul.wide.s32 	%rd387, %r976, 4;
	add.s64 	%rd388, %rd7, %rd387;
	ld.global.u32 	%r977, [%rd388];
	add.s32 	%r978, %r932, %r514;
	mul.wide.s32 	%rd389, %r978, 4;
	add.s64 	%rd390, %rd7, %rd389;
	ld.global.u32 	%r979, [%rd390];
	setp.lt.s32 	%p175, %r977, %r979;
	selp.b32 	%r980, %r932, %r939, %p175;
	selp.b32 	%r981, %r939, %r932, %p175;
	add.s32 	%r982, %r945, %r514;
	mul.wide.s32 	%rd391, %r982, 4;
	add.s64 	%rd392, %rd7, %rd391;
	ld.global.u32 	%r983, [%rd392];
	add.s32 	%r984, %r938, %r514;
	mul.wide.s32 	%rd393, %r984, 4;
	add.s64 	%rd394, %rd7, %rd393;
	ld.global.u32 	%r985, [%rd394];
	setp.lt.s32 	%p176, %r983, %r985;
	selp.b32 	%r986, %r938, %r945, %p176;
	selp.b32 	%r987, %r945, %r938, %p176;
	add.s32 	%r988, %r951, %r514;
	mul.wide.s32 	%rd395, %r988, 4;
	add.s64 	%rd396, %rd7, %rd395;
	ld.global.u32 	%r989, [%rd396];
	add.s32 	%r990, %r944, %r514;
	mul.wide.s32 	%rd397, %r990, 4;
	add.s64 	%rd398, %rd7, %rd397;
	ld.global.u32 	%r991, [%rd398];
	setp.lt.s32 	%p177, %r989, %r991;
	selp.b32 	%r992, %r944, %r951, %p177;
	selp.b32 	%r993, %r951, %r944, %p177;
	add.s32 	%r994, %r902, %r514;
	mul.wide.s32 	%rd399, %r994, 4;
	add.s64 	%rd400, %rd7, %rd399;
	ld.global.u32 	%r995, [%rd400];
	add.s32 	%r996, %r950, %r514;
	mul.wide.s32 	%rd401, %r996, 4;
	add.s64 	%rd402, %rd7, %rd401;
	ld.global.u32 	%r997, [%rd402];
	setp.lt.s32 	%p178, %r995, %r997;
	selp.b32 	%r998, %r950, %r902, %p178;
	selp.b32 	%r999, %r902, %r950, %p178;
	add.s32 	%r1000, %r957, %r514;
	mul.wide.s32 	%rd403, %r1000, 4;
	add.s64 	%rd404, %rd7, %rd403;
	ld.global.u32 	%r1001, [%rd404];
	add.s32 	%r1002, %r909, %r514;
	mul.wide.s32 	%rd405, %r1002, 4;
	add.s64 	%rd406, %rd7, %rd405;
	ld.global.u32 	%r1003, [%rd406];
	setp.lt.s32 	%p179, %r1001, %r1003;
	selp.b32 	%r1004, %r909, %r957, %p179;
	selp.b32 	%r1005, %r957, %r909, %p179;
	add.s32 	%r1006, %r963, %r514;
	mul.wide.s32 	%rd407, %r1006, 4;
	add.s64 	%rd408, %rd7, %rd407;
	ld.global.u32 	%r1007, [%rd408];
	add.s32 	%r1008, %r956, %r514;
	mul.wide.s32 	%rd409, %r1008, 4;
	add.s64 	%rd410, %rd7, %rd409;
	ld.global.u32 	%r1009, [%rd410];
	setp.lt.s32 	%p180, %r1007, %r1009;
	selp.b32 	%r1010, %r956, %r963, %p180;
	selp.b32 	%r1011, %r963, %r956, %p180;
	add.s32 	%r1012, %r969, %r514;
	mul.wide.s32 	%rd411, %r1012, 4;
	add.s64 	%rd412, %rd7, %rd411;
	ld.global.u32 	%r1013, [%rd412];
	add.s32 	%r1014, %r962, %r514;
	mul.wide.s32 	%rd413, %r1014, 4;
	add.s64 	%rd414, %rd7, %rd413;
	ld.global.u32 	%r1015, [%rd414];
	setp.lt.s32 	%p181, %r1013, %r1015;
	selp.b32 	%r1016, %r962, %r969, %p181;
	selp.b32 	%r1017, %r969, %r962, %p181;
	add.s32 	%r1018, %r975, %r514;
	mul.wide.s32 	%rd415, %r1018, 4;
	add.s64 	%rd416, %rd7, %rd415;
	ld.global.u32 	%r1019, [%rd416];
	add.s32 	%r1020, %r968, %r514;
	mul.wide.s32 	%rd417, %r1020, 4;
	add.s64 	%rd418, %rd7, %rd417;
	ld.global.u32 	%r1021, [%rd418];
	setp.lt.s32 	%p182, %r1019, %r1021;
	selp.b32 	%r1022, %r968, %r975, %p182;
	selp.b32 	%r1023, %r975, %r968, %p182;
	add.s32 	%r1024, %r981, %r514;
	mul.wide.s32 	%rd419, %r1024, 4;
	add.s64 	%rd420, %rd7, %rd419;
	ld.global.u32 	%r1025, [%rd420];
	add.s32 	%r1026, %r974, %r514;
	mul.wide.s32 	%rd421, %r1026, 4;
	add.s64 	%rd422, %rd7, %rd421;
	ld.global.u32 	%r1027, [%rd422];
	setp.lt.s32 	%p183, %r1025, %r1027;
	selp.b32 	%r1028, %r974, %r981, %p183;
	selp.b32 	%r1029, %r981, %r974, %p183;
	add.s32 	%r1030, %r987, %r514;
	mul.wide.s32 	%rd423, %r1030, 4;
	add.s64 	%rd424, %rd7, %rd423;
	ld.global.u32 	%r1031, [%rd424];
	add.s32 	%r1032, %r980, %r514;
	mul.wide.s32 	%rd425, %r1032, 4;
	add.s64 	%rd426, %rd7, %rd425;
	ld.global.u32 	%r1033, [%rd426];
	setp.lt.s32 	%p184, %r1031, %r1033;
	selp.b32 	%r1034, %r980, %r987, %p184;
	selp.b32 	%r1035, %r987, %r980, %p184;
	add.s32 	%r1036, %r993, %r514;
	mul.wide.s32 	%rd427, %r1036, 4;
	add.s64 	%rd428, %rd7, %rd427;
	ld.global.u32 	%r1037, [%rd428];
	add.s32 	%r1038, %r986, %r514;
	mul.wide.s32 	%rd429, %r1038, 4;
	add.s64 	%rd430, %rd7, %rd429;
	ld.global.u32 	%r1039, [%rd430];
	setp.lt.s32 	%p185, %r1037, %r1039;
	selp.b32 	%r1040, %r986, %r993, %p185;
	selp.b32 	%r1041, %r993, %r986, %p185;
	add.s32 	%r1042, %r999, %r514;
	mul.wide.s32 	%rd431, %r1042, 4;
	add.s64 	%rd432, %rd7, %rd431;
	ld.global.u32 	%r1043, [%rd432];
	add.s32 	%r1044, %r992, %r514;
	mul.wide.s32 	%rd433, %r1044, 4;
	add.s64 	%rd434, %rd7, %rd433;
	ld.global.u32 	%r1045, [%rd434];
	setp.lt.s32 	%p186, %r1043, %r1045;
	selp.b32 	%r1046, %r992, %r999, %p186;
	selp.b32 	%r1047, %r999, %r992, %p186;
	add.s32 	%r1048, %r1011, %r514;
	mul.wide.s32 	%rd435, %r1048, 4;
	add.s64 	%rd436, %rd7, %rd435;
	ld.global.u32 	%r1049, [%rd436];
	add.s32 	%r1050, %r1004, %r514;
	mul.wide.s32 	%rd437, %r1050, 4;
	add.s64 	%rd438, %rd7, %rd437;
	ld.global.u32 	%r1051, [%rd438];
	setp.lt.s32 	%p187, %r1049, %r1051;
	selp.b32 	%r1052, %r1004, %r1011, %p187;
	selp.b32 	%r1053, %r1011, %r1004, %p187;
	add.s32 	%r1054, %r1017, %r514;
	mul.wide.s32 	%rd439, %r1054, 4;
	add.s64 	%rd440, %rd7, %rd439;
	ld.global.u32 	%r1055, [%rd440];
	add.s32 	%r1056, %r1010, %r514;
	mul.wide.s32 	%rd441, %r1056, 4;
	add.s64 	%rd442, %rd7, %rd441;
	ld.global.u32 	%r1057, [%rd442];
	setp.lt.s32 	%p188, %r1055, %r1057;
	selp.b32 	%r1058, %r1010, %r1017, %p188;
	selp.b32 	%r1059, %r1017, %r1010, %p188;
	add.s32 	%r1060, %r1023, %r514;
	mul.wide.s32 	%rd443, %r1060, 4;
	add.s64 	%rd444, %rd7, %rd443;
	ld.global.u32 	%r1061, [%rd444];
	add.s32 	%r1062, %r1016, %r514;
	mul.wide.s32 	%rd445, %r1062, 4;
	add.s64 	%rd446, %rd7, %rd445;
	ld.global.u32 	%r1063, [%rd446];
	setp.lt.s32 	%p189, %r1061, %r1063;
	selp.b32 	%r1064, %r1016, %r1023, %p189;
	selp.b32 	%r1065, %r1023, %r1016, %p189;
	add.s32 	%r1066, %r1029, %r514;
	mul.wide.s32 	%rd447, %r1066, 4;
	add.s64 	%rd448, %rd7, %rd447;
	ld.global.u32 	%r1067, [%rd448];
	add.s32 	%r1068, %r1022, %r514;
	mul.wide.s32 	%rd449, %r1068, 4;
	add.s64 	%rd450, %rd7, %rd449;
	ld.global.u32 	%r1069, [%rd450];
	setp.lt.s32 	%p190, %r1067, %r1069;
	selp.b32 	%r1070, %r1022, %r1029, %p190;
	selp.b32 	%r1071, %r1029, %r1022, %p190;
	add.s32 	%r1072, %r1035, %r514;
	mul.wide.s32 	%rd451, %r1072, 4;
	add.s64 	%rd452, %rd7, %rd451;
	ld.global.u32 	%r1073, [%rd452];
	add.s32 	%r1074, %r1028, %r514;
	mul.wide.s32 	%rd453, %r1074, 4;
	add.s64 	%rd454, %rd7, %rd453;
	ld.global.u32 	%r1075, [%rd454];
	setp.lt.s32 	%p191, %r1073, %r1075;
	selp.b32 	%r1076, %r1028, %r1035, %p191;
	selp.b32 	%r1077, %r1035, %r1028, %p191;
	add.s32 	%r1078, %r1041, %r514;
	mul.wide.s32 	%rd455, %r1078, 4;
	add.s64 	%rd456, %rd7, %rd455;
	ld.global.u32 	%r1079, [%rd456];
	add.s32 	%r1080, %r1034, %r514;
	mul.wide.s32 	%rd457, %r1080, 4;
	add.s64 	%rd458, %rd7, %rd457;
	ld.global.u32 	%r1081, [%rd458];
	setp.lt.s32 	%p192, %r1079, %r1081;
	selp.b32 	%r1082, %r1034, %r1041, %p192;
	selp.b32 	%r1083, %r1041, %r1034, %p192;
	add.s32 	%r1084, %r1047, %r514;
	mul.wide.s32 	%rd459, %r1084, 4;
	add.s64 	%rd460, %rd7, %rd459;
	ld.global.u32 	%r1085, [%rd460];
	add.s32 	%r1086, %r1040, %r514;
	mul.wide.s32 	%rd461, %r1086, 4;
	add.s64 	%rd462, %rd7, %rd461;
	ld.global.u32 	%r1087, [%rd462];
	setp.lt.s32 	%p193, %r1085, %r1087;
	selp.b32 	%r1088, %r1040, %r1047, %p193;
	selp.b32 	%r1089, %r1047, %r1040, %p193;
	add.s32 	%r1090, %r998, %r514;
	mul.wide.s32 	%rd463, %r1090, 4;
	add.s64 	%rd464, %rd7, %rd463;
	ld.global.u32 	%r1091, [%rd464];
	add.s32 	%r1092, %r1046, %r514;
	mul.wide.s32 	%rd465, %r1092, 4;
	add.s64 	%rd466, %rd7, %rd465;
	ld.global.u32 	%r1093, [%rd466];
	setp.lt.s32 	%p194, %r1091, %r1093;
	selp.b32 	%r1094, %r1046, %r998, %p194;
	selp.b32 	%r1095, %r998, %r1046, %p194;
	add.s32 	%r1096, %r1053, %r514;
	mul.wide.s32 	%rd467, %r1096, 4;
	add.s64 	%rd468, %rd7, %rd467;
	ld.global.u32 	%r1097, [%rd468];
	add.s32 	%r1098, %r1005, %r514;
	mul.wide.s32 	%rd469, %r1098, 4;
	add.s64 	%rd470, %rd7, %rd469;
	ld.global.u32 	%r1099, [%rd470];
	setp.lt.s32 	%p195, %r1097, %r1099;
	selp.b32 	%r1100, %r1005, %r1053, %p195;
	selp.b32 	%r1101, %r1053, %r1005, %p195;
	add.s32 	%r1102, %r1059, %r514;
	mul.wide.s32 	%rd471, %r1102, 4;
	add.s64 	%rd472, %rd7, %rd471;
	ld.global.u32 	%r1103, [%rd472];
	add.s32 	%r1104, %r1052, %r514;
	mul.wide.s32 	%rd473, %r1104, 4;
	add.s64 	%rd474, %rd7, %rd473;
	ld.global.u32 	%r1105, [%rd474];
	setp.lt.s32 	%p196, %r1103, %r1105;
	selp.b32 	%r1106, %r1052, %r1059, %p196;
	selp.b32 	%r1107, %r1059, %r1052, %p196;
	add.s32 	%r1108, %r1065, %r514;
	mul.wide.s32 	%rd475, %r1108, 4;
	add.s64 	%rd476, %rd7, %rd475;
	ld.global.u32 	%r1109, [%rd476];
	add.s32 	%r1110, %r1058, %r514;
	mul.wide.s32 	%rd477, %r1110, 4;
	add.s64 	%rd478, %rd7, %rd477;
	ld.global.u32 	%r1111, [%rd478];
	setp.lt.s32 	%p197, %r1109, %r1111;
	selp.b32 	%r1112, %r1058, %r1065, %p197;
	selp.b32 	%r1113, %r1065, %r1058, %p197;
	add.s32 	%r1114, %r1071, %r514;
	mul.wide.s32 	%rd479, %r1114, 4;
	add.s64 	%rd480, %rd7, %rd479;
	ld.global.u32 	%r1115, [%rd480];
	add.s32 	%r1116, %r1064, %r514;
	mul.wide.s32 	%rd481, %r1116, 4;
	add.s64 	%rd482, %rd7, %rd481;
	ld.global.u32 	%r1117, [%rd482];
	setp.lt.s32 	%p198, %r1115, %r1117;
	selp.b32 	%r1118, %r1064, %r1071, %p198;
	selp.b32 	%r1119, %r1071, %r1064, %p198;
	add.s32 	%r1120, %r1077, %r514;
	mul.wide.s32 	%rd483, %r1120, 4;
	add.s64 	%rd484, %rd7, %rd483;
	ld.global.u32 	%r1121, [%rd484];
	add.s32 	%r1122, %r1070, %r514;
	mul.wide.s32 	%rd485, %r1122, 4;
	add.s64 	%rd486, %rd7, %rd485;
	ld.global.u32 	%r1123, [%rd486];
	setp.lt.s32 	%p199, %r1121, %r1123;
	selp.b32 	%r1124, %r1070, %r1077, %p199;
	selp.b32 	%r1125, %r1077, %r1070, %p199;
	add.s32 	%r1126, %r1083, %r514;
	mul.wide.s32 	%rd487, %r1126, 4;
	add.s64 	%rd488, %rd7, %rd487;
	ld.global.u32 	%r1127, [%rd488];
	add.s32 	%r1128, %r1076, %r514;
	mul.wide.s32 	%rd489, %r1128, 4;
	add.s64 	%rd490, %rd7, %rd489;
	ld.global.u32 	%r1129, [%rd490];
	setp.lt.s32 	%p200, %r1127, %r1129;
	selp.b32 	%r1130, %r1076, %r1083, %p200;
	selp.b32 	%r1131, %r1083, %r1076, %p200;
	add.s32 	%r1132, %r1089, %r514;
	mul.wide.s32 	%rd491, %r1132, 4;
	add.s64 	%rd492, %rd7, %rd491;
	ld.global.u32 	%r1133, [%rd492];
	add.s32 	%r1134, %r1082, %r514;
	mul.wide.s32 	%rd493, %r1134, 4;
	add.s64 	%rd494, %rd7, %rd493;
	ld.global.u32 	%r1135, [%rd494];
	setp.lt.s32 	%p201, %r1133, %r1135;
	selp.b32 	%r1136, %r1082, %r1089, %p201;
	selp.b32 	%r1137, %r1089, %r1082, %p201;
	add.s32 	%r1138, %r1095, %r514;
	mul.wide.s32 	%rd495, %r1138, 4;
	add.s64 	%rd496, %rd7, %rd495;
	ld.global.u32 	%r1139, [%rd496];
	add.s32 	%r1140, %r1088, %r514;
	mul.wide.s32 	%rd497, %r1140, 4;
	add.s64 	%rd498, %rd7, %rd497;
	ld.global.u32 	%r1141, [%rd498];
	setp.lt.s32 	%p202, %r1139, %r1141;
	selp.b32 	%r1142, %r1088, %r1095, %p202;
	selp.b32 	%r1143, %r1095, %r1088, %p202;
	add.s32 	%r1144, %r1107, %r514;
	mul.wide.s32 	%rd499, %r1144, 4;
	add.s64 	%rd500, %rd7, %rd499;
	ld.global.u32 	%r1145, [%rd500];
	add.s32 	%r1146, %r1100, %r514;
	mul.wide.s32 	%rd501, %r1146, 4;
	add.s64 	%rd502, %rd7, %rd501;
	ld.global.u32 	%r1147, [%rd502];
	setp.lt.s32 	%p203, %r1145, %r1147;
	selp.b32 	%r1148, %r1100, %r1107, %p203;
	selp.b32 	%r1149, %r1107, %r1100, %p203;
	add.s32 	%r1150, %r1113, %r514;
	mul.wide.s32 	%rd503, %r1150, 4;
	add.s64 	%rd504, %rd7, %rd503;
	ld.global.u32 	%r1151, [%rd504];
	add.s32 	%r1152, %r1106, %r514;
	mul.wide.s32 	%rd505, %r1152, 4;
	add.s64 	%rd506, %rd7, %rd505;
	ld.global.u32 	%r1153, [%rd506];
	setp.lt.s32 	%p204, %r1151, %r1153;
	selp.b32 	%r1154, %r1106, %r1113, %p204;
	selp.b32 	%r1155, %r1113, %r1106, %p204;
	add.s32 	%r1156, %r1119, %r514;
	mul.wide.s32 	%rd507, %r1156, 4;
	add.s64 	%rd508, %rd7, %rd507;
	ld.global.u32 	%r1157, [%rd508];
	add.s32 	%r1158, %r1112, %r514;
	mul.wide.s32 	%rd509, %r1158, 4;
	add.s64 	%rd510, %rd7, %rd509;
	ld.global.u32 	%r1159, [%rd510];
	setp.lt.s32 	%p205, %r1157, %r1159;
	selp.b32 	%r1160, %r1112, %r1119, %p205;
	selp.b32 	%r1161, %r1119, %r1112, %p205;
	add.s32 	%r1162, %r1125, %r514;
	mul.wide.s32 	%rd511, %r1162, 4;
	add.s64 	%rd512, %rd7, %rd511;
	ld.global.u32 	%r1163, [%rd512];
	add.s32 	%r1164, %r1118, %r514;
	mul.wide.s32 	%rd513, %r1164, 4;
	add.s64 	%rd514, %rd7, %rd513;
	ld.global.u32 	%r1165, [%rd514];
	setp.lt.s32 	%p206, %r1163, %r1165;
	selp.b32 	%r1166, %r1118, %r1125, %p206;
	selp.b32 	%r1167, %r1125, %r1118, %p206;
	add.s32 	%r1168, %r1131, %r514;
	mul.wide.s32 	%rd515, %r1168, 4;
	add.s64 	%rd516, %rd7, %rd515;
	ld.global.u32 	%r1169, [%rd516];
	add.s32 	%r1170, %r1124, %r514;
	mul.wide.s32 	%rd517, %r1170, 4;
	add.s64 	%rd518, %rd7, %rd517;
	ld.global.u32 	%r1171, [%rd518];
	setp.lt.s32 	%p207, %r1169, %r1171;
	selp.b32 	%r1172, %r1124, %r1131, %p207;
	selp.b32 	%r1173, %r1131, %r1124, %p207;
	add.s32 	%r1174, %r1137, %r514;
	mul.wide.s32 	%rd519, %r1174, 4;
	add.s64 	%rd520, %rd7, %rd519;
	ld.global.u32 	%r1175, [%rd520];
	add.s32 	%r1176, %r1130, %r514;
	mul.wide.s32 	%rd521, %r1176, 4;
	add.s64 	%rd522, %rd7, %rd521;
	ld.global.u32 	%r1177, [%rd522];
	setp.lt.s32 	%p208, %r1175, %r1177;
	selp.b32 	%r1178, %r1130, %r1137, %p208;
	selp.b32 	%r1179, %r1137, %r1130, %p208;
	add.s32 	%r1180, %r1143, %r514;
	mul.wide.s32 	%rd523, %r1180, 4;
	add.s64 	%rd524, %rd7, %rd523;
	ld.global.u32 	%r1181, [%rd524];
	add.s32 	%r1182, %r1136, %r514;
	mul.wide.s32 	%rd525, %r1182, 4;
	add.s64 	%rd526, %rd7, %rd525;
	ld.global.u32 	%r1183, [%rd526];
	setp.lt.s32 	%p209, %r1181, %r1183;
	selp.b32 	%r1184, %r1136, %r1143, %p209;
	selp.b32 	%r1185, %r1143, %r1136, %p209;
	add.s32 	%r1186, %r1094, %r514;
	mul.wide.s32 	%rd527, %r1186, 4;
	add.s64 	%rd528, %rd7, %rd527;
	ld.global.u32 	%r1187, [%rd528];
	add.s32 	%r1188, %r1142, %r514;
	mul.wide.s32 	%rd529, %r1188, 4;
	add.s64 	%rd530, %rd7, %rd529;
	ld.global.u32 	%r1189, [%rd530];
	setp.lt.s32 	%p210, %r1187, %r1189;
	selp.b32 	%r1190, %r1142, %r1094, %p210;
	selp.b32 	%r1191, %r1094, %r1142, %p210;
	add.s32 	%r1192, %r1149, %r514;
	mul.wide.s32 	%rd531, %r1192, 4;
	add.s64 	%rd532, %rd7, %rd531;
	ld.global.u32 	%r1193, [%rd532];
	add.s32 	%r1194, %r1101, %r514;
	mul.wide.s32 	%rd533, %r1194, 4;
	add.s64 	%rd534, %rd7, %rd533;
	ld.global.u32 	%r1195, [%rd534];
	setp.lt.s32 	%p211, %r1193, %r1195;
	selp.b32 	%r1196, %r1101, %r1149, %p211;
	selp.b32 	%r1197, %r1149, %r1101, %p211;
	add.s32 	%r1198, %r1155, %r514;
	mul.wide.s32 	%rd535, %r1198, 4;
	add.s64 	%rd536, %rd7, %rd535;
	ld.global.u32 	%r1199, [%rd536];
	add.s32 	%r1200, %r1148, %r514;
	mul.wide.s32 	%rd537, %r1200, 4;
	add.s64 	%rd538, %rd7, %rd537;
	ld.global.u32 	%r1201, [%rd538];
	setp.lt.s32 	%p212, %r1199, %r1201;
	selp.b32 	%r1202, %r1148, %r1155, %p212;
	selp.b32 	%r1203, %r1155, %r1148, %p212;
	add.s32 	%r1204, %r1161, %r514;
	mul.wide.s32 	%rd539, %r1204, 4;
	add.s64 	%rd540, %rd7, %rd539;
	ld.global.u32 	%r1205, [%rd540];
	add.s32 	%r1206, %r1154, %r514;
	mul.wide.s32 	%rd541, %r1206, 4;
	add.s64 	%rd542, %rd7, %rd541;
	ld.global.u32 	%r1207, [%rd542];
	setp.lt.s32 	%p213, %r1205, %r1207;
	selp.b32 	%r1208, %r1154, %r1161, %p213;
	selp.b32 	%r1209, %r1161, %r1154, %p213;
	add.s32 	%r1210, %r1167, %r514;
	mul.wide.s32 	%rd543, %r1210, 4;
	add.s64 	%rd544, %rd7, %rd543;
	ld.global.u32 	%r1211, [%rd544];
	add.s32 	%r1212, %r1160, %r514;
	mul.wide.s32 	%rd545, %r1212, 4;
	add.s64 	%rd546, %rd7, %rd545;
	ld.global.u32 	%r1213, [%rd546];
	setp.lt.s32 	%p214, %r1211, %r1213;
	selp.b32 	%r1214, %r1160, %r1167, %p214;
	selp.b32 	%r1215, %r1167, %r1160, %p214;
	add.s32 	%r1216, %r1173, %r514;
	mul.wide.s32 	%rd547, %r1216, 4;
	add.s64 	%rd548, %rd7, %rd547;
	ld.global.u32 	%r1217, [%rd548];
	add.s32 	%r1218, %r1166, %r514;
	mul.wide.s32 	%rd549, %r1218, 4;
	add.s64 	%rd550, %rd7, %rd549;
	ld.global.u32 	%r1219, [%rd550];
	setp.lt.s32 	%p215, %r1217, %r1219;
	selp.b32 	%r1220, %r1166, %r1173, %p215;
	selp.b32 	%r1221, %r1173, %r1166, %p215;
	add.s32 	%r1222, %r1179, %r514;
	mul.wide.s32 	%rd551, %r1222, 4;
	add.s64 	%rd552, %rd7, %rd551;
	ld.global.u32 	%r1223, [%rd552];
	add.s32 	%r1224, %r1172, %r514;
	mul.wide.s32 	%rd553, %r1224, 4;
	add.s64 	%rd554, %rd7, %rd553;
	ld.global.u32 	%r1225, [%rd554];
	setp.lt.s32 	%p216, %r1223, %r1225;
	selp.b32 	%r1226, %r1172, %r1179, %p216;
	selp.b32 	%r1227, %r1179, %r1172, %p216;
	add.s32 	%r1228, %r1185, %r514;
	mul.wide.s32 	%rd555, %r1228, 4;
	add.s64 	%rd556, %rd7, %rd555;
	ld.global.u32 	%r1229, [%rd556];
	add.s32 	%r1230, %r1178, %r514;
	mul.wide.s32 	%rd557, %r1230, 4;
	add.s64 	%rd558, %rd7, %rd557;
	ld.global.u32 	%r1231, [%rd558];
	setp.lt.s32 	%p217, %r1229, %r1231;
	selp.b32 	%r1232, %r1178, %r1185, %p217;
	selp.b32 	%r1233, %r1185, %r1178, %p217;
	add.s32 	%r1234, %r1191, %r514;
	mul.wide.s32 	%rd559, %r1234, 4;
	add.s64 	%rd560, %rd7, %rd559;
	ld.global.u32 	%r1235, [%rd560];
	add.s32 	%r1236, %r1184, %r514;
	mul.wide.s32 	%rd561, %r1236, 4;
	add.s64 	%rd562, %rd7, %rd561;
	ld.global.u32 	%r1237, [%rd562];
	setp.lt.s32 	%p218, %r1235, %r1237;
	selp.b32 	%r1238, %r1184, %r1191, %p218;
	selp.b32 	%r1239, %r1191, %r1184, %p218;
	add.s32 	%r1240, %r1203, %r514;
	mul.wide.s32 	%rd563, %r1240, 4;
	add.s64 	%rd564, %rd7, %rd563;
	ld.global.u32 	%r1241, [%rd564];
	add.s32 	%r1242, %r1196, %r514;
	mul.wide.s32 	%rd565, %r1242, 4;
	add.s64 	%rd566, %rd7, %rd565;
	ld.global.u32 	%r1243, [%rd566];
	setp.lt.s32 	%p219, %r1241, %r1243;
	selp.b32 	%r1244, %r1196, %r1203, %p219;
	selp.b32 	%r1245, %r1203, %r1196, %p219;
	add.s32 	%r1246, %r1209, %r514;
	mul.wide.s32 	%rd567, %r1246, 4;
	add.s64 	%rd568, %rd7, %rd567;
	ld.global.u32 	%r1247, [%rd568];
	add.s32 	%r1248, %r1202, %r514;
	mul.wide.s32 	%rd569, %r1248, 4;
	add.s64 	%rd570, %rd7, %rd569;
	ld.global.u32 	%r1249, [%rd570];
	setp.lt.s32 	%p220, %r1247, %r1249;
	selp.b32 	%r1250, %r1202, %r1209, %p220;
	selp.b32 	%r1251, %r1209, %r1202, %p220;
	add.s32 	%r1252, %r1215, %r514;
	mul.wide.s32 	%rd571, %r1252, 4;
	add.s64 	%rd572, %rd7, %rd571;
	ld.global.u32 	%r1253, [%rd572];
	add.s32 	%r1254, %r1208, %r514;
	mul.wide.s32 	%rd573, %r1254, 4;
	add.s64 	%rd574, %rd7, %rd573;
	ld.global.u32 	%r1255, [%rd574];
	setp.lt.s32 	%p221, %r1253, %r1255;
	selp.b32 	%r1256, %r1208, %r1215, %p221;
	selp.b32 	%r1257, %r1215, %r1208, %p221;
	add.s32 	%r1258, %r1221, %r514;
	mul.wide.s32 	%rd575, %r1258, 4;
	add.s64 	%rd576, %rd7, %rd575;
	ld.global.u32 	%r1259, [%rd576];
	add.s32 	%r1260, %r1214, %r514;
	mul.wide.s32 	%rd577, %r1260, 4;
	add.s64 	%rd578, %rd7, %rd577;
	ld.global.u32 	%r1261, [%rd578];
	setp.lt.s32 	%p222, %r1259, %r1261;
	selp.b32 	%r1262, %r1214, %r1221, %p222;
	selp.b32 	%r1263, %r1221, %r1214, %p222;
	add.s32 	%r1264, %r1227, %r514;
	mul.wide.s32 	%rd579, %r1264, 4;
	add.s64 	%rd580, %rd7, %rd579;
	ld.global.u32 	%r1265, [%rd580];
	add.s32 	%r1266, %r1220, %r514;
	mul.wide.s32 	%rd581, %r1266, 4;
	add.s64 	%rd582, %rd7, %rd581;
	ld.global.u32 	%r1267, [%rd582];
	setp.lt.s32 	%p223, %r1265, %r1267;
	selp.b32 	%r1268, %r1220, %r1227, %p223;
	selp.b32 	%r1269, %r1227, %r1220, %p223;
	add.s32 	%r1270, %r1233, %r514;
	mul.wide.s32 	%rd583, %r1270, 4;
	add.s64 	%rd584, %rd7, %rd583;
	ld.global.u32 	%r1271, [%rd584];
	add.s32 	%r1272, %r1226, %r514;
	mul.wide.s32 	%rd585, %r1272, 4;
	add.s64 	%rd586, %rd7, %rd585;
	ld.global.u32 	%r1273, [%rd586];
	setp.lt.s32 	%p224, %r1271, %r1273;
	selp.b32 	%r1274, %r1226, %r1233, %p224;
	selp.b32 	%r1275, %r1233, %r1226, %p224;
	add.s32 	%r1276, %r1239, %r514;
	mul.wide.s32 	%rd587, %r1276, 4;
	add.s64 	%rd588, %rd7, %rd587;
	ld.global.u32 	%r1277, [%rd588];
	add.s32 	%r1278, %r1232, %r514;
	mul.wide.s32 	%rd589, %r1278, 4;
	add.s64 	%rd590, %rd7, %rd589;
	ld.global.u32 	%r1279, [%rd590];
	setp.lt.s32 	%p225, %r1277, %r1279;
	selp.b32 	%r1280, %r1232, %r1239, %p225;
	selp.b32 	%r1281, %r1239, %r1232, %p225;
	add.s32 	%r1282, %r1190, %r514;
	mul.wide.s32 	%rd591, %r1282, 4;
	add.s64 	%rd592, %rd7, %rd591;
	ld.global.u32 	%r1283, [%rd592];
	add.s32 	%r1284, %r1238, %r514;
	mul.wide.s32 	%rd593, %r1284, 4;
	add.s64 	%rd594, %rd7, %rd593;
	ld.global.u32 	%r1285, [%rd594];
	setp.lt.s32 	%p226, %r1283, %r1285;
	selp.b32 	%r1286, %r1238, %r1190, %p226;
	selp.b32 	%r1287, %r1190, %r1238, %p226;
	add.s32 	%r1288, %r1245, %r514;
	mul.wide.s32 	%rd595, %r1288, 4;
	add.s64 	%rd596, %rd7, %rd595;
	ld.global.u32 	%r1289, [%rd596];
	add.s32 	%r1290, %r1197, %r514;
	mul.wide.s32 	%rd597, %r1290, 4;
	add.s64 	%rd598, %rd7, %rd597;
	ld.global.u32 	%r1291, [%rd598];
	setp.lt.s32 	%p227, %r1289, %r1291;
	selp.b32 	%r1292, %r1197, %r1245, %p227;
	selp.b32 	%r1293, %r1245, %r1197, %p227;
	add.s32 	%r1294, %r1251, %r514;
	mul.wide.s32 	%rd599, %r1294, 4;
	add.s64 	%rd600, %rd7, %rd599;
	ld.global.u32 	%r1295, [%rd600];
	add.s32 	%r1296, %r1244, %r514;
	mul.wide.s32 	%rd601, %r1296, 4;
	add.s64 	%rd602, %rd7, %rd601;
	ld.global.u32 	%r1297, [%rd602];
	setp.lt.s32 	%p228, %r1295, %r1297;
	selp.b32 	%r1298, %r1244, %r1251, %p228;
	selp.b32 	%r1299, %r1251, %r1244, %p228;
	add.s32 	%r1300, %r1257, %r514;
	mul.wide.s32 	%rd603, %r1300, 4;
	add.s64 	%rd604, %rd7, %rd603;
	ld.global.u32 	%r1301, [%rd604];
	add.s32 	%r1302, %r1250, %r514;
	mul.wide.s32 	%rd605, %r1302, 4;
	add.s64 	%rd606, %rd7, %rd605;
	ld.global.u32 	%r1303, [%rd606];
	setp.lt.s32 	%p229, %r1301, %r1303;
	selp.b32 	%r1304, %r1250, %r1257, %p229;
	selp.b32 	%r1305, %r1257, %r1250, %p229;
	add.s32 	%r1306, %r1263, %r514;
	mul.wide.s32 	%rd607, %r1306, 4;
	add.s64 	%rd608, %rd7, %rd607;
	ld.global.u32 	%r1307, [%rd608];
	add.s32 	%r1308, %r1256, %r514;
	mul.wide.s32 	%rd609, %r1308, 4;
	add.s64 	%rd610, %rd7, %rd609;
	ld.global.u32 	%r1309, [%rd610];
	setp.lt.s32 	%p230, %r1307, %r1309;
	selp.b32 	%r1310, %r1256, %r1263, %p230;
	selp.b32 	%r1311, %r1263, %r1256, %p230;
	add.s32 	%r1312, %r1269, %r514;
	mul.wide.s32 	%rd611, %r1312, 4;
	add.s64 	%rd612, %rd7, %rd611;
	ld.global.u32 	%r1313, [%rd612];
	add.s32 	%r1314, %r1262, %r514;
	mul.wide.s32 	%rd613, %r1314, 4;
	add.s64 	%rd614, %rd7, %rd613;
	ld.global.u32 	%r1315, [%rd614];
	setp.lt.s32 	%p231, %r1313, %r1315;
	selp.b32 	%r1316, %r1262, %r1269, %p231;
	selp.b32 	%r1317, %r1269, %r1262, %p231;
	add.s32 	%r1318, %r1275, %r514;
	mul.wide.s32 	%rd615, %r1318, 4;
	add.s64 	%rd616, %rd7, %rd615;
	ld.global.u32 	%r1319, [%rd616];
	add.s32 	%r1320, %r1268, %r514;
	mul.wide.s32 	%rd617, %r1320, 4;
	add.s64 	%rd618, %rd7, %rd617;
	ld.global.u32 	%r1321, [%rd618];
	setp.lt.s32 	%p232, %r1319, %r1321;
	selp.b32 	%r1322, %r1268, %r1275, %p232;
	selp.b32 	%r1323, %r1275, %r1268, %p232;
	add.s32 	%r1324, %r1281, %r514;
	mul.wide.s32 	%rd619, %r1324, 4;
	add.s64 	%rd620, %rd7, %rd619;
	ld.global.u32 	%r1325, [%rd620];
	add.s32 	%r1326, %r1274, %r514;
	mul.wide.s32 	%rd621, %r1326, 4;
	add.s64 	%rd622, %rd7, %rd621;
	ld.global.u32 	%r1327, [%rd622];
	setp.lt.s32 	%p233, %r1325, %r1327;
	selp.b32 	%r1328, %r1274, %r1281, %p233;
	selp.b32 	%r1329, %r1281, %r1274, %p233;
	add.s32 	%r1330, %r1287, %r514;
	mul.wide.s32 	%rd623, %r1330, 4;
	add.s64 	%rd624, %rd7, %rd623;
	ld.global.u32 	%r1331, [%rd624];
	add.s32 	%r1332, %r1280, %r514;
	mul.wide.s32 	%rd625, %r1332, 4;
	add.s64 	%rd626, %rd7, %rd625;
	ld.global.u32 	%r1333, [%rd626];
	setp.lt.s32 	%p234, %r1331, %r1333;
	selp.b32 	%r1334, %r1280, %r1287, %p234;
	selp.b32 	%r1335, %r1287, %r1280, %p234;
	add.s32 	%r1336, %r1299, %r514;
	mul.wide.s32 	%rd627, %r1336, 4;
	add.s64 	%rd628, %rd7, %rd627;
	ld.global.u32 	%r1337, [%rd628];
	add.s32 	%r1338, %r1292, %r514;
	mul.wide.s32 	%rd629, %r1338, 4;
	add.s64 	%rd630, %rd7, %rd629;
	ld.global.u32 	%r1339, [%rd630];
	setp.lt.s32 	%p235, %r1337, %r1339;
	selp.b32 	%r1340, %r1292, %r1299, %p235;
	selp.b32 	%r1341, %r1299, %r1292, %p235;
	add.s32 	%r1342, %r1305, %r514;
	mul.wide.s32 	%rd631, %r1342, 4;
	add.s64 	%rd632, %rd7, %rd631;
	ld.global.u32 	%r1343, [%rd632];
	add.s32 	%r1344, %r1298, %r514;
	mul.wide.s32 	%rd633, %r1344, 4;
	add.s64 	%rd634, %rd7, %rd633;
	ld.global.u32 	%r1345, [%rd634];
	setp.lt.s32 	%p236, %r1343, %r1345;
	selp.b32 	%r1346, %r1298, %r1305, %p236;
	selp.b32 	%r1347, %r1305, %r1298, %p236;
	add.s32 	%r1348, %r1311, %r514;
	mul.wide.s32 	%rd635, %r1348, 4;
	add.s64 	%rd636, %rd7, %rd635;
	ld.global.u32 	%r1349, [%rd636];
	add.s32 	%r1350, %r1304, %r514;
	mul.wide.s32 	%rd637, %r1350, 4;
	add.s64 	%rd638, %rd7, %rd637;
	ld.global.u32 	%r1351, [%rd638];
	setp.lt.s32 	%p237, %r1349, %r1351;
	selp.b32 	%r1352, %r1304, %r1311, %p237;
	selp.b32 	%r1353, %r1311, %r1304, %p237;
	add.s32 	%r1354, %r1317, %r514;
	mul.wide.s32 	%rd639, %r1354, 4;
	add.s64 	%rd640, %rd7, %rd639;
	ld.global.u32 	%r1355, [%rd640];
	add.s32 	%r1356, %r1310, %r514;
	mul.wide.s32 	%rd641, %r1356, 4;
	add.s64 	%rd642, %rd7, %rd641;
	ld.global.u32 	%r1357, [%rd642];
	setp.lt.s32 	%p238, %r1355, %r1357;
	selp.b32 	%r1358, %r1310, %r1317, %p238;
	selp.b32 	%r1359, %r1317, %r1310, %p238;
	add.s32 	%r1360, %r1323, %r514;
	mul.wide.s32 	%rd643, %r1360, 4;
	add.s64 	%rd644, %rd7, %rd643;
	ld.global.u32 	%r1361, [%rd644];
	add.s32 	%r1362, %r1316, %r514;
	mul.wide.s32 	%rd645, %r1362, 4;
	add.s64 	%rd646, %rd7, %rd645;
	ld.global.u32 	%r1363, [%rd646];
	setp.lt.s32 	%p239, %r1361, %r1363;
	selp.b32 	%r1364, %r1316, %r1323, %p239;
	selp.b32 	%r1365, %r1323, %r1316, %p239;
	add.s32 	%r1366, %r1329, %r514;
	mul.wide.s32 	%rd647, %r1366, 4;
	add.s64 	%rd648, %rd7, %rd647;
	ld.global.u32 	%r1367, [%rd648];
	add.s32 	%r1368, %r1322, %r514;
	mul.wide.s32 	%rd649, %r1368, 4;
	add.s64 	%rd650, %rd7, %rd649;
	ld.global.u32 	%r1369, [%rd650];
	setp.lt.s32 	%p240, %r1367, %r1369;
	selp.b32 	%r1370, %r1322, %r1329, %p240;
	selp.b32 	%r1371, %r1329, %r1322, %p240;
	add.s32 	%r1372, %r1335, %r514;
	mul.wide.s32 	%rd651, %r1372, 4;
	add.s64 	%rd652, %rd7, %rd651;
	ld.global.u32 	%r1373, [%rd652];
	add.s32 	%r1374, %r1328, %r514;
	mul.wide.s32 	%rd653, %r1374, 4;
	add.s64 	%rd654, %rd7, %rd653;
	ld.global.u32 	%r1375, [%rd654];
	setp.lt.s32 	%p241, %r1373, %r1375;
	selp.b32 	%r1376, %r1328, %r1335, %p241;
	selp.b32 	%r1377, %r1335, %r1328, %p241;
	add.s32 	%r1378, %r1286, %r514;
	mul.wide.s32 	%rd655, %r1378, 4;
	add.s64 	%rd656, %rd7, %rd655;
	ld.global.u32 	%r1379, [%rd656];
	add.s32 	%r1380, %r1334, %r514;
	mul.wide.s32 	%rd657, %r1380, 4;
	add.s64 	%rd658, %rd7, %rd657;
	ld.global.u32 	%r1381, [%rd658];
	setp.lt.s32 	%p242, %r1379, %r1381;
	selp.b32 	%r2939, %r1334, %r1286, %p242;
	selp.b32 	%r1382, %r1286, %r1334, %p242;
	add.s32 	%r1383, %r1341, %r514;
	mul.wide.s32 	%rd659, %r1383, 4;
	add.s64 	%rd660, %rd7, %rd659;
	ld.global.u32 	%r1384, [%rd660];
	add.s32 	%r1385, %r1293, %r514;
	mul.wide.s32 	%rd661, %r1385, 4;
	add.s64 	%rd662, %rd7, %rd661;
	ld.global.u32 	%r1386, [%rd662];
	setp.lt.s32 	%p243, %r1384, %r1386;
	selp.b32 	%r2884, %r1293, %r1341, %p243;
	selp.b32 	%r2902, %r1341, %r1293, %p243;
	add.s32 	%r1387, %r1347, %r514;
	mul.wide.s32 	%rd663, %r1387, 4;
	add.s64 	%rd664, %rd7, %rd663;
	ld.global.u32 	%r1388, [%rd664];
	add.s32 	%r1389, %r1340, %r514;
	mul.wide.s32 	%rd665, %r1389, 4;
	add.s64 	%rd666, %rd7, %rd665;
	ld.global.u32 	%r1390, [%rd666];
	setp.lt.s32 	%p244, %r1388, %r1390;
	selp.b32 	%r2843, %r1340, %r1347, %p244;
	selp.b32 	%r2841, %r1347, %r1340, %p244;
	add.s32 	%r1391, %r1353, %r514;
	mul.wide.s32 	%rd667, %r1391, 4;
	add.s64 	%rd668, %rd7, %rd667;
	ld.global.u32 	%r1392, [%rd668];
	add.s32 	%r1393, %r1346, %r514;
	mul.wide.s32 	%rd669, %r1393, 4;
	add.s64 	%rd670, %rd7, %rd669;
	ld.global.u32 	%r1394, [%rd670];
	setp.lt.s32 	%p245, %r1392, %r1394;
	selp.b32 	%r2847, %r1346, %r1353, %p245;
	selp.b32 	%r2845, %r1353, %r1346, %p245;
	add.s32 	%r1395, %r1359, %r514;
	mul.wide.s32 	%rd671, %r1395, 4;
	add.s64 	%rd672, %rd7, %rd671;
	ld.global.u32 	%r1396, [%rd672];
	add.s32 	%r1397, %r1352, %r514;
	mul.wide.s32 	%rd673, %r1397, 4;
	add.s64 	%rd674, %rd7, %rd673;
	ld.global.u32 	%r1398, [%rd674];
	setp.lt.s32 	%p246, %r1396, %r1398;
	selp.b32 	%r2851, %r1352, %r1359, %p246;
	selp.b32 	%r2849, %r1359, %r1352, %p246;
	add.s32 	%r1399, %r1365, %r514;
	mul.wide.s32 	%rd675, %r1399, 4;
	add.s64 	%rd676, %rd7, %rd675;
	ld.global.u32 	%r1400, [%rd676];
	add.s32 	%r1401, %r1358, %r514;
	mul.wide.s32 	%rd677, %r1401, 4;
	add.s64 	%rd678, %rd7, %rd677;
	ld.global.u32 	%r1402, [%rd678];
	setp.lt.s32 	%p247, %r1400, %r1402;
	selp.b32 	%r2855, %r1358, %r1365, %p247;
	selp.b32 	%r2853, %r1365, %r1358, %p247;
	add.s32 	%r1403, %r1371, %r514;
	mul.wide.s32 	%rd679, %r1403, 4;
	add.s64 	%rd680, %rd7, %rd679;
	ld.global.u32 	%r1404, [%rd680];
	add.s32 	%r1405, %r1364, %r514;
	mul.wide.s32 	%rd681, %r1405, 4;
	add.s64 	%rd682, %rd7, %rd681;
	ld.global.u32 	%r1406, [%rd682];
	setp.lt.s32 	%p248, %r1404, %r1406;
	selp.b32 	%r2859, %r1364, %r1371, %p248;
	selp.b32 	%r2857, %r1371, %r1364, %p248;
	add.s32 	%r1407, %r1377, %r514;
	mul.wide.s32 	%rd683, %r1407, 4;
	add.s64 	%rd684, %rd7, %rd683;
	ld.global.u32 	%r1408, [%rd684];
	add.s32 	%r1409, %r1370, %r514;
	mul.wide.s32 	%rd685, %r1409, 4;
	add.s64 	%rd686, %rd7, %rd685;
	ld.global.u32 	%r1410, [%rd686];
	setp.lt.s32 	%p249, %r1408, %r1410;
	selp.b32 	%r2863, %r1370, %r1377, %p249;
	selp.b32 	%r2861, %r1377, %r1370, %p249;
	add.s32 	%r1411, %r1382, %r514;
	mul.wide.s32 	%rd687, %r1411, 4;
	add.s64 	%rd688, %rd7, %rd687;
	ld.global.u32 	%r1412, [%rd688];
	add.s32 	%r1413, %r1376, %r514;
	mul.wide.s32 	%rd689, %r1413, 4;
	add.s64 	%rd690, %rd7, %rd689;
	ld.global.u32 	%r1414, [%rd690];
	setp.lt.s32 	%p250, %r1412, %r1414;
	selp.b32 	%r2867, %r1376, %r1382, %p250;
	selp.b32 	%r2865, %r1382, %r1376, %p250;
$L__BB24_174:
	mov.b32 	%r2903, 2;
$L__BB24_175:
	mov.u32 	%r337, %r2903;
	bar.sync 	0;
	add.s32 	%r1416, %r337, -1;
	shr.u32 	%r1417, %r337, 1;
	mov.u32 	%r1418, _ZZN3cub18CUB_300001_SM_10006detail10merge_sort30DeviceMergeSortBlockSortKernelINS2_10policy_hubIN6thrust24THRUST_300001_SM_1000_NS10device_ptrIiEEE9Policy600ES8_PNS0_8NullTypeES8_SC_m12TupleLessColiSB_EEvbT0_T1_T2_T3_T4_PT6_PT7_T5_NS1_7vsmem_tEE19static_temp_storage;
	mad.lo.s32 	%r1419, %r175, 68, %r1418;
	st.shared.u32 	[%r1419], %r2902;
	st.shared.u32 	[%r1419+4], %r2884;
	st.shared.u32 	[%r1419+8], %r2841;
	st.shared.u32 	[%r1419+12], %r2843;
	st.shared.u32 	[%r1419+16], %r2845;
	st.shared.u32 	[%r1419+20], %r2847;
	st.shared.u32 	[%r1419+24], %r2849;
	st.shared.u32 	[%r1419+28], %r2851;
	st.shared.u32 	[%r1419+32], %r2853;
	st.shared.u32 	[%r1419+36], %r2855;
	st.shared.u32 	[%r1419+40], %r2857;
	st.shared.u32 	[%r1419+44], %r2859;
	st.shared.u32 	[%r1419+48], %r2861;
	st.shared.u32 	[%r1419+52], %r2863;
	st.shared.u32 	[%r1419+56], %r2865;
	st.shared.u32 	[%r1419+60], %r2867;
	st.shared.u32 	[%r1419+64], %r2939;
	bar.sync 	0;
	neg.s32 	%r1420, %r337;
	and.b32  	%r1421, %r175, %r1420;
	mul.lo.s32 	%r1422, %r1421, 17;
	mul.lo.s32 	%r1423, %r1417, 17;
	and.b32  	%r1424, %r1416, %r175;
	mul.lo.s32 	%r1425, %r1424, 17;
	min.s32 	%r338, %r1425, %r174;
	min.s32 	%r339, %r1422, %r174;
	add.s32 	%r1426, %r339, %r1423;
	min.s32 	%r340, %r1426, %r174;
	add.s32 	%r1427, %r340, %r1423;
	min.s32 	%r341, %r1427, %r174;
	sub.s32 	%r1428, %r340, %r339;
	sub.s32 	%r1429, %r341, %r340;
	setp.lt.s32 	%p251, %r338, %r1429;
	sub.s32 	%r1430, %r338, %r1429;
	selp.b32 	%r2906, 0, %r1430, %p251;
	min.s32 	%r2904, %r1428, %r338;
	setp.ge.s32 	%p252, %r2906, %r2904;
	@%p252 bra 	$L__BB24_178;
	add.s32 	%r344, %r340, %r338;
$L__BB24_177:
	sub.s32 	%r1431, %r2904, %r2906;
	shr.u32 	%r1432, %r1431, 31;
	add.s32 	%r1433, %r1431, %r1432;
	shr.s32 	%r1434, %r1433, 1;
	add.s32 	%r1435, %r1434, %r2906;
	add.s32 	%r1436, %r1435, %r339;
	shl.b32 	%r1437, %r1436, 2;
	add.s32 	%r1439, %r1418, %r1437;
	ld.shared.u32 	%r1440, [%r1439];
	not.b32 	%r1441, %r1435;
	add.s32 	%r1442, %r344, %r1441;
	shl.b32 	%r1443, %r1442, 2;
	add.s32 	%r1444, %r1418, %r1443;
	ld.shared.u32 	%r1445, [%r1444];
	add.s32 	%r1446, %r1445, %r514;
	mul.wide.s32 	%rd691, %r1446, 4;
	add.s64 	%rd692, %rd7, %rd691;
	ld.global.u32 	%r1447, [%rd692];
	add.s32 	%r1448, %r1440, %r514;
	mul.wide.s32 	%rd693, %r1448, 4;
	add.s64 	%rd694, %rd7, %rd693;
	ld.global.u32 	%r1449, [%rd694];
	setp.lt.s32 	%p253, %r1447, %r1449;
	add.s32 	%r1450, %r1435, 1;
	selp.b32 	%r2906, %r2906, %r1450, %p253;
	selp.b32 	%r2904, %r1435, %r2904, %p253;
	setp.lt.s32 	%p254, %r2906, %r2904;
	@%p254 bra 	$L__BB24_177;
$L__BB24_178:
	add.s32 	%r350, %r2906, %r339;
	add.s32 	%r1451, %r340, %r338;
	sub.s32 	%r351, %r1451, %r2906;
	shl.b32 	%r1452, %r350, 2;
	add.s32 	%r1454, %r1418, %r1452;
	ld.shared.u32 	%r2910, [%r1454];
	shl.b32 	%r1455, %r351, 2;
	add.s32 	%r1456, %r1418, %r1455;
	ld.shared.u32 	%r2907, [%r1456];
	setp.ge.s32 	%p256, %r351, %r341;
	mov.pred 	%p617, 0;
	@%p256 bra 	$L__BB24_181;
	setp.ge.s32 	%p258, %r350, %r340;
	mov.pred 	%p617, -1;
	@%p258 bra 	$L__BB24_181;
	add.s32 	%r1457, %r2907, %r514;
	mul.wide.s32 	%rd695, %r1457, 4;
	add.s64 	%rd696, %rd7, %rd695;
	ld.global.u32 	%r1458, [%rd696];
	add.s32 	%r1459, %r2910, %r514;
	mul.wide.s32 	%rd697, %r1459, 4;
	add.s64 	%rd698, %rd7, %rd697;
	ld.global.u32 	%r1460, [%rd698];
	setp.lt.s32 	%p617, %r1458, %r1460;
$L__BB24_181:
	selp.b32 	%r2902, %r2907, %r2910, %p617;
	selp.u32 	%r1461, 1, 0, %p617;
	add.s32 	%r355, %r351, %r1461;
	not.pred 	%p259, %p617;
	selp.u32 	%r1462, 1, 0, %p259;
	add.s32 	%r356, %r350, %r1462;
	@%p259 bra 	$L__BB24_183;
	shl.b32 	%r1466, %r355, 2;
	add.s32 	%r1468, %r1418, %r1466;
	ld.shared.u32 	%r2907, [%r1468];
	bra.uni 	$L__BB24_184;
$L__BB24_183:
	shl.b32 	%r1463, %r356, 2;
	add.s32 	%r1465, %r1418, %r1463;
	ld.shared.u32 	%r2910, [%r1465];
$L__BB24_184:
	setp.ge.s32 	%p261, %r355, %r341;
	mov.pred 	%p618, 0;
	@%p261 bra 	$L__BB24_187;
	setp.ge.s32 	%p263, %r356, %r340;
	mov.pred 	%p618, -1;
	@%p263 bra 	$L__BB24_187;
	add.s32 	%r1469, %r2907, %r514;
	mul.wide.s32 	%rd699, %r1469, 4;
	add.s64 	%rd700, %rd7, %rd699;
	ld.global.u32 	%r1470, [%rd700];
	add.s32 	%r1471, %r2910, %r514;
	mul.wide.s32 	%rd701, %r1471, 4;
	add.s64 	%rd702, %rd7, %rd701;
	ld.global.u32 	%r1472, [%rd702];
	setp.lt.s32 	%p618, %r1470, %r1472;
$L__BB24_187:
	selp.b32 	%r2884, %r2907, %r2910, %p618;
	selp.u32 	%r1473, 1, 0, %p618;
	add.s32 	%r362, %r355, %r1473;
	not.pred 	%p264, %p618;
	selp.u32 	%r1474, 1, 0, %p264;
	add.s32 	%r363, %r356, %r1474;
	@%p618 bra 	$L__BB24_189;
	shl.b32 	%r1475, %r363, 2;
	add.s32 	%r1477, %r1418, %r1475;
	ld.shared.u32 	%r2910, [%r1477];
	bra.uni 	$L__BB24_190;
$L__BB24_189:
	shl.b32 	%r1478, %r362, 2;
	add.s32 	%r1480, %r1418, %r1478;
	ld.shared.u32 	%r2907, [%r1480];
$L__BB24_190:
	setp.ge.s32 	%p266, %r362, %r341;
	mov.pred 	%p619, 0;
	@%p266 bra 	$L__BB24_193;
	setp.ge.s32 	%p268, %r363, %r340;
	mov.pred 	%p619, -1;
	@%p268 bra 	$L__BB24_193;
	add.s32 	%r1481, %r2907, %r514;
	mul.wide.s32 	%rd703, %r1481, 4;
	add.s64 	%rd704, %rd7, %rd703;
	ld.global.u32 	%r1482, [%rd704];
	add.s32 	%r1483, %r2910, %r514;
	mul.wide.s32 	%rd705, %r1483, 4;
	add.s64 	%rd706, %rd7, %rd705;
	ld.global.u32 	%r1484, [%rd706];
	setp.lt.s32 	%p619, %r1482, %r1484;
$L__BB24_193:
	selp.b32 	%r2841, %r2907, %r2910, %p619;
	selp.u32 	%r1485, 1, 0, %p619;
	add.s32 	%r369, %r362, %r1485;
	not.pred 	%p269, %p619;
	selp.u32 	%r1486, 1, 0, %p269;
	add.s32 	%r370, %r363, %r1486;
	@%p619 bra 	$L__BB24_195;
	shl.b32 	%r1487, %r370, 2;
	add.s32 	%r1489, %r1418, %r1487;
	ld.shared.u32 	%r2910, [%r1489];
	bra.uni 	$L__BB24_196;
$L__BB24_195:
	shl.b32 	%r1490, %r369, 2;
	add.s32 	%r1492, %r1418, %r1490;
	ld.shared.u32 	%r2907, [%r1492];
$L__BB24_196:
	setp.ge.s32 	%p271, %r369, %r341;
	mov.pred 	%p620, 0;
	@%p271 bra 	$L__BB24_199;
	setp.ge.s32 	%p273, %r370, %r340;
	mov.pred 	%p620, -1;
	@%p273 bra 	$L__BB24_199;
	add.s32 	%r1493, %r2907, %r514;
	mul.wide.s32 	%rd707, %r1493, 4;
	add.s64 	%rd708, %rd7, %rd707;
	ld.global.u32 	%r1494, [%rd708];
	add.s32 	%r1495, %r2910, %r514;
	mul.wide.s32 	%rd709, %r1495, 4;
	add.s64 	%rd710, %rd7, %rd709;
	ld.global.u32 	%r1496, [%rd710];
	setp.lt.s32 	%p620, %r1494, %r1496;
$L__BB24_199:
	selp.b32 	%r2843, %r2907, %r2910, %p620;
	selp.u32 	%r1497, 1, 0, %p620;
	add.s32 	%r376, %r369, %r1497;
	not.pred 	%p274, %p620;
	selp.u32 	%r1498, 1, 0, %p274;
	add.s32 	%r377, %r370, %r1498;
	@%p620 bra 	$L__BB24_201;
	shl.b32 	%r1499, %r377, 2;
	add.s32 	%r1501, %r1418, %r1499;
	ld.shared.u32 	%r2910, [%r1501];
	bra.uni 	$L__BB24_202;
$L__BB24_201:
	shl.b32 	%r1502, %r376, 2;
	add.s32 	%r1504, %r1418, %r1502;
	ld.shared.u32 	%r2907, [%r1504];
$L__BB24_202:
	setp.ge.s32 	%p276, %r376, %r341;
	mov.pred 	%p621, 0;
	@%p276 bra 	$L__BB24_205;
	setp.ge.s32 	%p278, %r377, %r340;
	mov.pred 	%p621, -1;
	@%p278 bra 	$L__BB24_205;
	add.s32 	%r1505, %r2907, %r514;
	mul.wide.s32 	%rd711, %r1505, 4;
	add.s64 	%rd712, %rd7, %rd711;
	ld.global.u32 	%r1506, [%rd712];
	add.s32 	%r1507, %r2910, %r514;
	mul.wide.s32 	%rd713, %r1507, 4;
	add.s64 	%rd714, %rd7, %rd713;
	ld.global.u32 	%r1508, [%rd714];
	setp.lt.s32 	%p621, %r1506, %r1508;
$L__BB24_205:
	selp.b32 	%r2845, %r2907, %r2910, %p621;
	selp.u32 	%r1509, 1, 0, %p621;
	add.s32 	%r383, %r376, %r1509;
	not.pred 	%p279, %p621;
	selp.u32 	%r1510, 1, 0, %p279;
	add.s32 	%r384, %r377, %r1510;
	@%p621 bra 	$L__BB24_207;
	shl.b32 	%r1511, %r384, 2;
	add.s32 	%r1513, %r1418, %r1511;
	ld.shared.u32 	%r2910, [%r1513];
	bra.uni 	$L__BB24_208;
$L__BB24_207:
	shl.b32 	%r1514, %r383, 2;
	add.s32 	%r1516, %r1418, %r1514;
	ld.shared.u32 	%r2907, [%r1516];
$L__BB24_208:
	setp.ge.s32 	%p281, %r383, %r341;
	mov.pred 	%p622, 0;
	@%p281 bra 	$L__BB24_211;
	setp.ge.s32 	%p283, %r384, %r340;
	mov.pred 	%p622, -1;
	@%p283 bra 	$L__BB24_211;
	add.s32 	%r1517, %r2907, %r514;
	mul.wide.s32 	%rd715, %r1517, 4;
	add.s64 	%rd716, %rd7, %rd715;
	ld.global.u32 	%r1518, [%rd716];
	add.s32 	%r1519, %r2910, %r514;
	mul.wide.s32 	%rd717, %r1519, 4;
	add.s64 	%rd718, %rd7, %rd717;
	ld.global.u32 	%r1520, [%rd718];
	setp.lt.s32 	%p622, %r1518, %r1520;
$L__BB24_211:
	selp.b32 	%r2847, %r2907, %r2910, %p622;
	selp.u32 	%r1521, 1, 0, %p622;
	add.s32 	%r390, %r383, %r1521;
	not.pred 	%p284, %p622;
	selp.u32 	%r1522, 1, 0, %p284;
	add.s32 	%r391, %r384, %r1522;
	@%p622 bra 	$L__BB24_213;
	shl.b32 	%r1523, %r391, 2;
	add.s32 	%r1525, %r1418, %r1523;
	ld.shared.u32 	%r2910, [%r1525];
	bra.uni 	$L__BB24_214;
$L__BB24_213:
	shl.b32 	%r1526, %r390, 2;
	add.s32 	%r1528, %r1418, %r1526;
	ld.shared.u32 	%r2907, [%r1528];
$L__BB24_214:
	setp.ge.s32 	%p286, %r390, %r341;
	mov.pred 	%p623, 0;
	@%p286 bra 	$L__BB24_217;
	setp.ge.s32 	%p288, %r391, %r340;
	mov.pred 	%p623, -1;
	@%p288 bra 	$L__BB24_217;
	add.s32 	%r1529, %r2907, %r514;
	mul.wide.s32 	%rd719, %r1529, 4;
	add.s64 	%rd720, %rd7, %rd719;
	ld.global.u32 	%r1530, [%rd720];
	add.s32 	%r1531, %r2910, %r514;
	mul.wide.s32 	%rd721, %r1531, 4;
	add.s64 	%rd722, %rd7, %rd721;
	ld.global.u32 	%r1532, [%rd722];
	setp.lt.s32 	%p623, %r1530, %r1532;
$L__BB24_217:
	selp.b32 	%r2849, %r2907, %r2910, %p623;
	selp.u32 	%r1533, 1, 0, %p623;
	add.s32 	%r397, %r390, %r1533;
	not.pred 	%p289, %p623;
	selp.u32 	%r1534, 1, 0, %p289;
	add.s32 	%r398, %r391, %r1534;
	@%p623 bra 	$L__BB24_219;
	shl.b32 	%r1535, %r398, 2;
	add.s32 	%r1537, %r1418, %r1535;
	ld.shared.u32 	%r2910, [%r1537];
	bra.uni 	$L__BB24_220;
$L__BB24_219:
	shl.b32 	%r1538, %r397, 2;
	add.s32 	%r1540, %r1418, %r1538;
	ld.shared.u32 	%r2907, [%r1540];
$L__BB24_220:
	setp.ge.s32 	%p291, %r397, %r341;
	mov.pred 	%p624, 0;
	@%p291 bra 	$L__BB24_223;
	setp.ge.s32 	%p293, %r398, %r340;
	mov.pred 	%p624, -1;
	@%p293 bra 	$L__BB24_223;
	add.s32 	%r1541, %r2907, %r514;
	mul.wide.s32 	%rd723, %r1541, 4;
	add.s64 	%rd724, %rd7, %rd723;
	ld.global.u32 	%r1542, [%rd724];
	add.s32 	%r1543, %r2910, %r514;
	mul.wide.s32 	%rd725, %r1543, 4;
	add.s64 	%rd726, %rd7, %rd725;
	ld.global.u32 	%r1544, [%rd726];
	setp.lt.s32 	%p624, %r1542, %r1544;
$L__BB24_223:
	selp.b32 	%r2851, %r2907, %r2910, %p624;
	selp.u32 	%r1545, 1, 0, %p624;
	add.s32 	%r404, %r397, %r1545;
	not.pred 	%p294, %p624;
	selp.u32 	%r1546, 1, 0, %p294;
	add.s32 	%r405, %r398, %r1546;
	@%p624 bra 	$L__BB24_225;
	shl.b32 	%r1547, %r405, 2;
	mov.u32 	%r1548, _ZZN3cub18CUB_300001_SM_10006detail10merge_sort30DeviceMergeSortBlockSortKernelINS2_10policy_hubIN6thrust24THRUST_300001_SM_1000_NS10device_ptrIiEEE9Policy600ES8_PNS0_8NullTypeES8_SC_m12TupleLessColiSB_EEvbT0_T1_T2_T3_T4_PT6_PT7_T5_NS1_7vsmem_tEE19static_temp_storage;
	add.s32 	%r1549, %r1548, %r1547;
	ld.shared.u32 	%r2910, [%r1549];
	bra.uni 	$L__BB24_226;
$L__BB24_225:
	shl.b32 	%r1550, %r404, 2;
	mov.u32 	%r1551, _ZZN3cub18CUB_300001_SM_10006detail10merge_sort30DeviceMergeSortBlockSortKernelINS2_10policy_hubIN6thrust24THRUST_300001_SM_1000_NS10device_ptrIiEEE9Policy600ES8_PNS0_8NullTypeES8_SC_m12TupleLessColiSB_EEvbT0_T1_T2_T3_T4_PT6_PT7_T5_NS1_7vsmem_tEE19static_temp_storage;
	add.s32 	%r1552, %r1551, %r1550;
	ld.shared.u32 	%r2907, [%r1552];
$L__BB24_226:
	setp.ge.s32 	%p296, %r404, %r341;
	mov.pred 	%p625, 0;
	@%p296 bra 	$L__BB24_229;
	setp.ge.s32 	%p298, %r405, %r340;
	mov.pred 	%p625, -1;
	@%p298 bra 	$L__BB24_229;
	add.s32 	%r1553, %r2907, %r514;
	mul.wide.s32 	%rd727, %r1553, 4;
	add.s64 	%rd728, %rd7, %rd727;
	ld.global.u32 	%r1554, [%rd728];
	add.s32 	%r1555, %r2910, %r514;
	mul.wide.s32 	%rd729, %r1555, 4;
	add.s64 	%rd730, %rd7, %rd729;
	ld.global.u32 	%r1556, [%rd730];
	setp.lt.s32 	%p625, %r1554, %r1556;
$L__BB24_229:
	selp.b32 	%r2853, %r2907, %r2910, %p625;
	selp.u32 	%r1557, 1, 0, %p625;
	add.s32 	%r411, %r404, %r1557;
	not.pred 	%p299, %p625;
	selp.u32 	%r1558, 1, 0, %p299;
	add.s32 	%r412, %r405, %r1558;
	@%p625 bra 	$L__BB24_231;
	shl.b32 	%r1559, %r412, 2;
	mov.u32 	%r1560, _ZZN3cub18CUB_300001_SM_10006detail10merge_sort30DeviceMergeSortBlockSortKernelINS2_10policy_hubIN6thrust24THRUST_300001_SM_1000_NS10device_ptrIiEEE9Policy600ES8_PNS0_8NullTypeES8_SC_m12TupleLessColiSB_EEvbT0_T1_T2_T3_T4_PT6_PT7_T5_NS1_7vsmem_tEE19static_temp_storage;
	add.s32 	%r1561, %r1560, %r1559;
	ld.shared.u32 	%r2910, [%r1561];
	bra.uni 	$L__BB24_232;
$L__BB24_231:
	shl.b32 	%r1562, %r411, 2;
	mov.u32 	%r1563, _ZZN3cub18CUB_300001_SM_10006detail10merge_sort30DeviceMergeSortBlockSortKernelINS2_10policy_hubIN6thrust24THRUST_300001_SM_1000_NS10device_ptrIiEEE9Policy600ES8_PNS0_8NullTypeES8_SC_m12TupleLessColiSB_EEvbT0_T1_T2_T3_T4_PT6_PT7_T5_NS1_7vsmem_tEE19static_temp_storage;
	add.s32 	%r1564, %r1563, %r1562;
	ld.shared.u32 	%r2907, [%r1564];
$L__BB24_232:
	setp.ge.s32 	%p301, %r411, %r341;
	mov.pred 	%p626, 0;
	@%p301 bra 	$L__BB24_235;
	setp.ge.s32 	%p303, %r412, %r340;
	mov.pred 	%p626, -1;
	@%p303 bra 	$L__BB24_235;
	add.s32 	%r1565, %r2907, %r514;
	mul.wide.s32 	%rd731, %r1565, 4;
	add.s64 	%rd732, %rd7, %rd731;
	ld.global.u32 	%r1566, [%rd732];
	add.s32 	%r1567, %r2910, %r514;
	mul.wide.s32 	%rd733, %r1567, 4;
	add.s64 	%rd734, %rd7, %rd733;
	ld.global.u32 	%r1568, [%rd734];
	setp.lt.s32 	%p626, %r1566, %r1568;
$L__BB24_235:
	selp.b32 	%r2855, %r2907, %r2910, %p626;
	selp.u32 	%r1569, 1, 0, %p626;
	add.s32 	%r418, %r411, %r1569;
	not.pred 	%p304, %p626;
	selp.u32 	%r1570, 1, 0, %p304;
	add.s32 	%r419, %r412, %r1570;
	@%p626 bra 	$L__BB24_237;
	shl.b32 	%r1571, %r419, 2;
	mov.u32 	%r1572, _ZZN3cub18CUB_300001_SM_10006detail10merge_sort30DeviceMergeSortBlockSortKernelINS2_10policy_hubIN6thrust24THRUST_300001_SM_1000_NS10device_ptrIiEEE9Policy600ES8_PNS0_8NullTypeES8_SC_m12TupleLessColiSB_EEvbT0_T1_T2_T3_T4_PT6_PT7_T5_NS1_7vsmem_tEE19static_temp_storage;
	add.s32 	%r1573, %r1572, %r1571;
	ld.shared.u32 	%r2910, [%r1573];
	bra.uni 	$L__BB24_238;
$L__BB24_237:
	shl.b32 	%r1574, %r418, 2;
	mov.u32 	%r1575, _ZZN3cub18CUB_300001_SM_10006detail10merge_sort30DeviceMergeSortBlockSortKernelINS2_10policy_hubIN6thrust24THRUST_300001_SM_1000_NS10device_ptrIiEEE9Policy600ES8_PNS0_8NullTypeES8_SC_m12TupleLessColiSB_EEvbT0_T1_T2_T3_T4_PT6_PT7_T5_NS1_7vsmem_tEE19static_temp_storage;
	add.s32 	%r1576, %r1575, %r1574;
	ld.shared.u32 	%r2907, [%r1576];
$L__BB24_238:
	setp.ge.s32 	%p306, %r418, %r341;
	mov.pred 	%p627, 0;
	@%p306 bra 	$L__BB24_241;
	setp.ge.s32 	%p308, %r419, %r340;
	mov.pred 	%p627, -1;
	@%p308 bra 	$L__BB24_241;
	add.s32 	%r1577, %r2907, %r514;
	mul.wide.s32 	%rd735, %r1577, 4;
	add.s64 	%rd736, %rd7, %rd735;
	ld.global.u32 	%r1578, [%rd736];
	add.s32 	%r1579, %r2910, %r514;
	mul.wide.s32 	%rd737, %r1579, 4;
	add.s64 	%rd738, %rd7, %rd737;
	ld.global.u32 	%r1580, [%rd738];
	setp.lt.s32 	%p627, %r1578, %r1580;
$L__BB24_241:
	selp.b32 	%r2857, %r2907, %r2910, %p627;
	selp.u32 	%r1581, 1, 0, %p627;
	add.s32 	%r425, %r418, %r1581;
	not.pred 	%p309, %p627;
	selp.u32 	%r1582, 1, 0, %p309;
	add.s32 	%r426, %r419, %r1582;
	@%p627 bra 	$L__BB24_243;
	shl.b32 	%r1583, %r426, 2;
	mov.u32 	%r1584, _ZZN3cub18CUB_300001_SM_10006detail10merge_sort30DeviceMergeSortBlockSortKernelINS2_10policy_hubIN6thrust24THRUST_300001_SM_1000_NS10device_ptrIiEEE9Policy600ES8_PNS0_8NullTypeES8_SC_m12TupleLessColiSB_EEvbT0_T1_T2_T3_T4_PT6_PT7_T5_NS1_7vsmem_tEE19static_temp_storage;
	add.s32 	%r1585, %r1584, %r1583;
	ld.shared.u32 	%r2910, [%r1585];
	bra.uni 	$L__BB24_244;
$L__BB24_243:
	shl.b32 	%r1586, %r425, 2;
	mov.u32 	%r1587, _ZZN3cub18CUB_300001_SM_10006detail10merge_sort30DeviceMergeSortBlockSortKernelINS2_10policy_hubIN6thrust24THRUST_300001_SM_1000_NS10device_ptrIiEEE9Policy600ES8_PNS0_8NullTypeES8_SC_m12TupleLessColiSB_EEvbT0_T1_T2_T3_T4_PT6_PT7_T5_NS1_7vsmem_tEE19static_temp_storage;
	add.s32 	%r1588, %r1587, %r1586;
	ld.shared.u32 	%r2907, [%r1588];
$L__BB24_244:
	setp.ge.s32 	%p311, %r425, %r341;
	mov.pred 	%p628, 0;
	@%p311 bra 	$L__BB24_247;
	setp.ge.s32 	%p313, %r426, %r340;
	mov.pred 	%p628, -1;
	@%p313 bra 	$L__BB24_247;
	add.s32 	%r1589, %r2907, %r514;
	mul.wide.s32 	%rd739, %r1589, 4;
	add.s64 	%rd740, %rd7, %rd739;
	ld.global.u32 	%r1590, [%rd740];
	add.s32 	%r1591, %r2910, %r514;
	mul.wide.s32 	%rd741, %r1591, 4;
	add.s64 	%rd742, %rd7, %rd741;
	ld.global.u32 	%r1592, [%rd742];
	setp.lt.s32 	%p628, %r1590, %r1592;
$L__BB24_247:
	selp.b32 	%r2859, %r2907, %r2910, %p628;
	selp.u32 	%r1593, 1, 0, %p628;
	add.s32 	%r432, %r425, %r1593;
	not.pred 	%p314, %p628;
	selp.u32 	%r1594, 1, 0, %p314;
	add.s32 	%r433, %r426, %r1594;
	@%p628 bra 	$L__BB24_249;
	shl.b32 	%r1595, %r433, 2;
	mov.u32 	%r1596, _ZZN3cub18CUB_300001_SM_10006detail10merge_sort30DeviceMergeSortBlockSortKernelINS2_10policy_hubIN6thrust24THRUST_300001_SM_1000_NS10device_ptrIiEEE9Policy600ES8_PNS0_8NullTypeES8_SC_m12TupleLessColiSB_EEvbT0_T1_T2_T3_T4_PT6_PT7_T5_NS1_7vsmem_tEE19static_temp_storage;
	add.s32 	%r1597, %r1596, %r1595;
	ld.shared.u32 	%r2910, [%r1597];
	bra.uni 	$L__BB24_250;
$L__BB24_249:
	shl.b32 	%r1598, %r432, 2;
	mov.u32 	%r1599, _ZZN3cub18CUB_300001_SM_10006detail10merge_sort30DeviceMergeSortBlockSortKernelINS2_10policy_hubIN6thrust24THRUST_300001_SM_1000_NS10device_ptrIiEEE9Policy600ES8_PNS0_8NullTypeES8_SC_m12TupleLessColiSB_EEvbT0_T1_T2_T3_T4_PT6_PT7_T5_NS1_7vsmem_tEE19static_temp_storage;
	add.s32 	%r1600, %r1599, %r1598;
	ld.shared.u32 	%r2907, [%r1600];
$L__BB24_250:
	setp.ge.s32 	%p316, %r432, %r341;
	mov.pred 	%p629, 0;
	@%p316 bra 	$L__BB24_253;
	setp.ge.s32 	%p318, %r433, %r340;
	mov.pred 	%p629, -1;
	@%p318 bra 	$L__BB24_253;
	add.s32 	%r1601, %r2907, %r514;
	mul.wide.s32 	%rd743, %r1601, 4;
	add.s64 	%rd744, %rd7, %rd743;
	ld.global.u32 	%r1602, [%rd744];
	add.s32 	%r1603, %r2910, %r514;
	mul.wide.s32 	%rd745, %r1603, 4;
	add.s64 	%rd746, %rd7, %rd745;
	ld.global.u32 	%r1604, [%rd746];
	setp.lt.s32 	%p629, %r1602, %r1604;
$L__BB24_253:
	selp.b32 	%r2861, %r2907, %r2910, %p629;
	selp.u32 	%r1605, 1, 0, %p629;
	add.s32 	%r439, %r432, %r1605;
	not.pred 	%p319, %p629;
	selp.u32 	%r1606, 1, 0, %p319;
	add.s32 	%r440, %r433, %r1606;
	@%p629 bra 	$L__BB24_255;
	shl.b32 	%r1607, %r440, 2;
	mov.u32 	%r1608, _ZZN3cub18CUB_300001_SM_10006detail10merge_sort30DeviceMergeSortBlockSortKernelINS2_10policy_hubIN6thrust24THRUST_300001_SM_1000_NS10device_ptrIiEEE9Policy600ES8_PNS0_8NullTypeES8_SC_m12TupleLessColiSB_EEvbT0_T1_T2_T3_T4_PT6_PT7_T5_NS1_7vsmem_tEE19static_temp_storage;
	add.s32 	%r1609, %r1608, %r1607;
	ld.shared.u32 	%r2910, [%r1609];
	bra.uni 	$L__BB24_256;
$L__BB24_255:
	shl.b32 	%r1610, %r439, 2;
	mov.u32 	%r1611, _ZZN3cub18CUB_300001_SM_10006detail10merge_sort30DeviceMergeSortBlockSortKernelINS2_10policy_hubIN6thrust24THRUST_300001_SM_1000_NS10device_ptrIiEEE9Policy600ES8_PNS0_8NullTypeES8_SC_m12TupleLessColiSB_EEvbT0_T1_T2_T3_T4_PT6_PT7_T5_NS1_7vsmem_tEE19static_temp_storage;
	add.s32 	%r1612, %r1611, %r1610;
	ld.shared.u32 	%r2907, [%r1612];
$L__BB24_256:
	setp.ge.s32 	%p321, %r439, %r341;
	mov.pred 	%p630, 0;
	@%p321 bra 	$L__BB24_259;
	setp.ge.s32 	%p323, %r440, %r340;
	mov.pred 	%p630, -1;
	@%p323 bra 	$L__BB24_259;
	add.s32 	%r1613, %r2907, %r514;
	mul.wide.s32 	%rd747, %r1613, 4;
	add.s64 	%rd748, %rd7, %rd747;
	ld.global.u32 	%r1614, [%rd748];
	add.s32 	%r1615, %r2910, %r514;
	mul.wide.s32 	%rd749, %r1615, 4;
	add.s64 	%rd750, %rd7, %rd749;
	ld.global.u32 	%r1616, [%rd750];
	setp.lt.s32 	%p630, %r1614, %r1616;
$L__BB24_259:
	selp.b32 	%r2863, %r2907, %r2910, %p630;
	selp.u32 	%r1617, 1, 0, %p630;
	add.s32 	%r446, %r439, %r1617;
	not.pred 	%p324, %p630;
	selp.u32 	%r1618, 1, 0, %p324;
	add.s32 	%r447, %r440, %r1618;
	@%p630 bra 	$L__BB24_261;
	shl.b32 	%r1619, %r447, 2;
	mov.u32 	%r1620, _ZZN3cub18CUB_300001_SM_10006detail10merge_sort30DeviceMergeSortBlockSortKernelINS2_10policy_hubIN6thrust24THRUST_300001_SM_1000_NS10device_ptrIiEEE9Policy600ES8_PNS0_8NullTypeES8_SC_m12TupleLessColiSB_EEvbT0_T1_T2_T3_T4_PT6_PT7_T5_NS1_7vsmem_tEE19static_temp_storage;
	add.s32 	%r1621, %r1620, %r1619;
	ld.shared.u32 	%r2910, [%r1621];
	bra.uni 	$L__BB24_262;
$L__BB24_261:
	shl.b32 	%r1622, %r446, 2;
	mov.u32 	%r1623, _ZZN3cub18CUB_300001_SM_10006detail10merge_sort30DeviceMergeSortBlockSortKernelINS2_10policy_hubIN6thrust24THRUST_300001_SM_1000_NS10device_ptrIiEEE9Policy600ES8_PNS0_8NullTypeES8_SC_m12TupleLessColiSB_EEvbT0_T1_T2_T3_T4_PT6_PT7_T5_NS1_7vsmem_tEE19static_temp_storage;
	add.s32 	%r1624, %r1623, %r1622;
	ld.shared.u32 	%r2907, [%r1624];
$L__BB24_262:
	setp.ge.s32 	%p326, %r446, %r341;
	mov.pred 	%p631, 0;
	@%p326 bra 	$L__BB24_265;
	setp.ge.s32 	%p328, %r447, %r340;
	mov.pred 	%p631, -1;
	@%p328 bra 	$L__BB24_265;
	add.s32 	%r1625, %r2907, %r514;
	mul.wide.s32 	%rd751, %r1625, 4;
	add.s64 	%rd752, %rd7, %rd751;
	ld.global.u32 	%r1626, [%rd752];
	add.s32 	%r1627, %r2910, %r514;
	mul.wide.s32 	%rd753, %r1627, 4;
	add.s64 	%rd754, %rd7, %rd753;
	ld.global.u32 	%r1628, [%rd754];
	setp.lt.s32 	%p631, %r1626, %r1628;
$L__BB24_265:
	selp.b32 	%r2865, %r2907, %r2910, %p631;
	selp.u32 	%r1629, 1, 0, %p631;
	add.s32 	%r453, %r446, %r1629;
	not.pred 	%p329, %p631;
	selp.u32 	%r1630, 1, 0, %p329;
	add.s32 	%r454, %r447, %r1630;
	@%p631 bra 	$L__BB24_267;
	shl.b32 	%r1631, %r454, 2;
	mov.u32 	%r1632, _ZZN3cub18CUB_300001_SM_10006detail10merge_sort30DeviceMergeSortBlockSortKernelINS2_10policy_hubIN6thrust24THRUST_300001_SM_1000_NS10device_ptrIiEEE9Policy600ES8_PNS0_8NullTypeES8_SC_m12TupleLessColiSB_EEvbT0_T1_T2_T3_T4_PT6_PT7_T5_NS1_7vsmem_tEE19static_temp_storage;
	add.s32 	%r1633, %r1632, %r1631;
	ld.shared.u32 	%r2910, [%r1633];
	bra.uni 	$L__BB24_268;
$L__BB24_267:
	shl.b32 	%r1634, %r453, 2;
	mov.u32 	%r1635, _ZZN3cub18CUB_300001_SM_10006detail10merge_sort30DeviceMergeSortBlockSortKernelINS2_10policy_hubIN6thrust24THRUST_300001_SM_1000_NS10device_ptrIiEEE9Policy600ES8_PNS0_8NullTypeES8_SC_m12TupleLessColiSB_EEvbT0_T1_T2_T3_T4_PT6_PT7_T5_NS1_7vsmem_tEE19static_temp_storage;
	add.s32 	%r1636, %r1635, %r1634;
	ld.shared.u32 	%r2907, [%r1636];
$L__BB24_268:
	setp.ge.s32 	%p331, %r453, %r341;
	mov.pred 	%p632, 0;
	@%p331 bra 	$L__BB24_271;
	setp.ge.s32 	%p333, %r454, %r340;
	mov.pred 	%p632, -1;
	@%p333 bra 	$L__BB24_271;
	add.s32 	%r1637, %r2907, %r514;
	mul.wide.s32 	%rd755, %r1637, 4;
	add.s64 	%rd756, %rd7, %rd755;
	ld.global.u32 	%r1638, [%rd756];
	add.s32 	%r1639, %r2910, %r514;
	mul.wide.s32 	%rd757, %r1639, 4;
	add.s64 	%rd758, %rd7, %rd757;
	ld.global.u32 	%r1640, [%rd758];
	setp.lt.s32 	%p632, %r1638, %r1640;
$L__BB24_271:
	selp.b32 	%r2867, %r2907, %r2910, %p632;
	selp.u32 	%r1641, 1, 0, %p632;
	add.s32 	%r460, %r453, %r1641;
	not.pred 	%p334, %p632;
	selp.u32 	%r1642, 1, 0, %p334;
	add.s32 	%r461, %r454, %r1642;
	@%p632 bra 	$L__BB24_273;
	shl.b32 	%r1643, %r461, 2;
	mov.u32 	%r1644, _ZZN3cub18CUB_300001_SM_10006detail10merge_sort30DeviceMergeSortBlockSortKernelINS2_10policy_hubIN6thrust24THRUST_300001_SM_1000_NS10device_ptrIiEEE9Policy600ES8_PNS0_8NullTypeES8_SC_m12TupleLessColiSB_EEvbT0_T1_T2_T3_T4_PT6_PT7_T5_NS1_7vsmem_tEE19static_temp_storage;
	add.s32 	%r1645, %r1644, %r1643;
	ld.shared.u32 	%r2910, [%r1645];
	bra.uni 	$L__BB24_274;
$L__BB24_273:
	shl.b32 	%r1646, %r460, 2;
	mov.u32 	%r1647, _ZZN3cub18CUB_300001_SM_10006detail10merge_sort30DeviceMergeSortBlockSortKernelINS2_10policy_hubIN6thrust24THRUST_300001_SM_1000_NS10device_ptrIiEEE9Policy600ES8_PNS0_8NullTypeES8_SC_m12TupleLessColiSB_EEvbT0_T1_T2_T3_T4_PT6_PT7_T5_NS1_7vsmem_tEE19static_temp_storage;
	add.s32 	%r1648, %r1647, %r1646;
	ld.shared.u32 	%r2907, [%r1648];
$L__BB24_274:
	setp.ge.s32 	%p335, %r460, %r341;
	mov.u32 	%r2939, %r2910;
	@%p335 bra 	$L__BB24_277;
	setp.ge.s32 	%p336, %r461, %r340;
	mov.u32 	%r2939, %r2907;
	@%p336 bra 	$L__BB24_277;
	add.s32 	%r1649, %r2907, %r514;
	mul.wide.s32 	%rd759, %r1649, 4;
	add.s64 	%rd760, %rd7, %rd759;
	ld.global.u32 	%r1650, [%rd760];
	add.s32 	%r1651, %r2910, %r514;
	mul.wide.s32 	%rd761, %r1651, 4;
	add.s64 	%rd762, %rd7, %rd761;
	ld.global.u32 	%r1652, [%rd762];
	setp.lt.s32 	%p337, %r1650, %r1652;
	selp.b32 	%r2939, %r2907, %r2910, %p337;
$L__BB24_277:
	shl.b32 	%r2903, %r337, 1;
	setp.lt.u32 	%p338, %r337, 129;
	@%p338 bra 	$L__BB24_175;
	ld.param.s8 	%rs2, [_ZN3cub18CUB_300001_SM_10006detail10merge_sort30DeviceMergeSortBlockSortKernelINS2_10policy_hubIN6thrust24THRUST_300001_SM_1000_NS10device_ptrIiEEE9Policy600ES8_PNS0_8NullTypeES8_SC_m12TupleLessColiSB_EEvbT0_T1_T2_T3_T4_PT6_PT7_T5_NS1_7vsmem_tE_param_0];
	add.s32 	%r469, %r177, 32;
	add.s32 	%r470, %r177, 416;
	add.s32 	%r471, %r177, 64;
	add.s32 	%r472, %r177, 448;
	add.s32 	%r473, %r177, 480;
	add.s32 	%r474, %r177, 128;
	add.s32 	%r475, %r177, 96;
	add.s32 	%r476, %r177, 160;
	add.s32 	%r477, %r177, 192;
	bar.sync 	0;
	setp.eq.s16 	%p339, %rs2, 0;
	@%p339 bra 	$L__BB24_315;
	st.shared.u32 	[%r220], %r2902;
	st.shared.u32 	[%r220+4], %r2884;
	st.shared.u32 	[%r220+8], %r2841;
	st.shared.u32 	[%r220+12], %r2843;
	st.shared.u32 	[%r220+16], %r2845;
	st.shared.u32 	[%r220+20], %r2847;
	st.shared.u32 	[%r220+24], %r2849;
	st.shared.u32 	[%r220+28], %r2851;
	st.shared.u32 	[%r220+32], %r2853;
	st.shared.u32 	[%r220+36], %r2855;
	st.shared.u32 	[%r220+40], %r2857;
	st.shared.u32 	[%r220+44], %r2859;
	st.shared.u32 	[%r220+48], %r2861;
	st.shared.u32 	[%r220+52], %r2863;
	st.shared.u32 	[%r220+56], %r2865;
	st.shared.u32 	[%r220+60], %r2867;
	st.shared.u32 	[%r220+64], %r2939;
	bar.warp.sync 	-1;
	ld.shared.u32 	%r478, [%r219];
	ld.shared.u32 	%r479, [%r219+128];
	ld.shared.u32 	%r480, [%r219+256];
	ld.shared.u32 	%r481, [%r219+384];
	ld.shared.u32 	%r482, [%r219+512];
	ld.shared.u32 	%r483, [%r219+640];
	ld.shared.u32 	%r484, [%r219+768];
	ld.shared.u32 	%r485, [%r219+896];
	ld.shared.u32 	%r486, [%r219+1024];
	ld.shared.u32 	%r487, [%r219+1152];
	ld.shared.u32 	%r488, [%r219+1280];
	ld.shared.u32 	%r489, [%r219+1408];
	ld.shared.u32 	%r490, [%r219+1536];
	ld.shared.u32 	%r491, [%r219+1664];
	ld.shared.u32 	%r492, [%r219+1792];
	ld.shared.u32 	%r493, [%r219+1920];
	ld.shared.u32 	%r494, [%r219+2048];
	setp.eq.s32 	%p340, %r175, 0;
	@%p340 bra 	$L__BB24_280;
	bra.uni 	$L__BB24_281;
$L__BB24_280:
	st.volatile.shared.u32 	[_ZZN3cub18CUB_300001_SM_10006detail10merge_sort30DeviceMergeSortBlockSortKernelINS2_10policy_hubIN6thrust24THRUST_300001_SM_1000_NS10device_ptrIiEEE9Policy600ES8_PNS0_8NullTypeES8_SC_m12TupleLessColiSB_EEvbT0_T1_T2_T3_T4_PT6_PT7_T5_NS1_7vsmem_tEE19static_temp_storage+17408], %r174;
$L__BB24_281:
	bar.sync 	0;
	ld.volatile.shared.u32 	%r512, [_ZZN3cub18CUB_300001_SM_10006detail10merge_sort30DeviceMergeSortBlockSortKernelINS2_10policy_hubIN6thrust24THRUST_300001_SM_1000_NS10device_ptrIiEEE9Policy600ES8_PNS0_8NullTypeES8_SC_m12TupleLessColiSB_EEvbT0_T1_T2_T3_T4_PT6_PT7_T5_NS1_7vsmem_tEE19static_temp_storage+17408];
	mov.u32 	%r1653, %tid.x;
	and.b32  	%r1654, %r1653, 992;
	mul.lo.s32 	%r1655, %r1654, 17;
	cvt.u64.u32 	%rd763, %r1655;
	and.b32  	%r1656, %r1653, 31;
	cvt.u64.u32 	%rd764, %r1656;
	add.s64 	%rd765, %rd4, %rd764;
	add.s64 	%rd766, %rd765, %rd763;
	setp.ge.s32 	%p341, %r177, %r512;
	shl.b64 	%rd767, %rd766, 2;
	add.s64 	%rd8, %rd3, %rd767;
	@%p341 bra 	$L__BB24_283;
	st.global.u32 	[%rd8], %r478;
$L__BB24_283:
	setp.ge.s32 	%p342, %r469, %r512;
	@%p342 bra 	$L__BB24_285;
	st.global.u32 	[%rd8+128], %r479;
$L__BB24_285:
	setp.ge.s32 	%p343, %r471, %r512;
	@%p343 bra 	$L__BB24_287;
	st.global.u32 	[%rd8+256], %r480;
$L__BB24_287:
	setp.ge.s32 	%p344, %r475, %r512;
	@%p344 bra 	$L__BB24_289;
	st.global.u32 	[%rd8+384], %r481;
$L__BB24_289:
	setp.ge.s32 	%p345, %r474, %r512;
	@%p345 bra 	$L__BB24_291;
	st.global.u32 	[%rd8+512], %r482;
$L__BB24_291:
	setp.ge.s32 	%p346, %r476, %r512;
	@%p346 bra 	$L__BB24_293;
	st.global.u32 	[%rd8+640], %r483;
$L__BB24_293:
	setp.ge.s32 	%p347, %r477, %r512;
	@%p347 bra 	$L__BB24_295;
	st.global.u32 	[%rd8+768], %r484;
$L__BB24_295:
	setp.ge.s32 	%p348, %r192, %r512;
	@%p348 bra 	$L__BB24_297;
	st.global.u32 	[%rd8+896], %r485;
$L__BB24_297:
	setp.ge.s32 	%p349, %r195, %r512;
	@%p349 bra 	$L__BB24_299;
	st.global.u32 	[%rd8+1024], %r486;
$L__BB24_299:
	setp.ge.s32 	%p350, %r198, %r512;
	@%p350 bra 	$L__BB24_301;
	st.global.u32 	[%rd8+1152], %r487;
$L__BB24_301:
	setp.ge.s32 	%p351, %r201, %r512;
	@%p351 bra 	$L__BB24_303;
	st.global.u32 	[%rd8+1280], %r488;
$L__BB24_303:
	setp.ge.s32 	%p352, %r204, %r512;
	@%p352 bra 	$L__BB24_305;
	st.global.u32 	[%rd8+1408], %r489;
$L__BB24_305:
	setp.ge.s32 	%p353, %r207, %r512;
	@%p353 bra 	$L__BB24_307;
	st.global.u32 	[%rd8+1536], %r490;
$L__BB24_307:
	setp.ge.s32 	%p354, %r470, %r512;
	@%p354 bra 	$L__BB24_309;
	st.global.u32 	[%rd8+1664], %r491;
$L__BB24_309:
	setp.ge.s32 	%p355, %r472, %r512;
	@%p355 bra 	$L__BB24_311;
	st.global.u32 	[%rd8+1792], %r492;
$L__BB24_311:
	setp.ge.s32 	%p356, %r473, %r512;
	@%p356 bra 	$L__BB24_313;
	st.global.u32 	[%rd8+1920], %r493;
$L__BB24_313:
	setp.ge.s32 	%p357, %r216, %r512;
	@%p357 bra 	$L__BB24_351;
	st.global.u32 	[%rd8+2048], %r494;
	bra.uni 	$L__BB24_351;
$L__BB24_315:
	st.shared.u32 	[%r220], %r2902;
	st.shared.u32 	[%r220+4], %r2884;
	st.shared.u32 	[%r220+8], %r2841;
	st.shared.u32 	[%r220+12], %r2843;
	st.shared.u32 	[%r220+16], %r2845;
	st.shared.u32 	[%r220+20], %r2847;
	st.shared.u32 	[%r220+24], %r2849;
	st.shared.u32 	[%r220+28], %r2851;
	st.shared.u32 	[%r220+32], %r2853;
	st.shared.u32 	[%r220+36], %r2855;
	st.shared.u32 	[%r220+40], %r2857;
	st.shared.u32 	[%r220+44], %r2859;
	st.shared.u32 	[%r220+48], %r2861;
	st.shared.u32 	[%r220+52], %r2863;
	st.shared.u32 	[%r220+56], %r2865;
	st.shared.u32 	[%r220+60], %r2867;
	st.shared.u32 	[%r220+64], %r2939;
	bar.warp.sync 	-1;
	ld.shared.u32 	%r495, [%r219];
	ld.shared.u32 	%r496, [%r219+128];
	ld.shared.u32 	%r497, [%r219+256];
	ld.shared.u32 	%r498, [%r219+384];
	ld.shared.u32 	%r499, [%r219+512];
	ld.shared.u32 	%r500, [%r219+640];
	ld.shared.u32 	%r501, [%r219+768];
	ld.shared.u32 	%r502, [%r219+896];
	ld.shared.u32 	%r503, [%r219+1024];
	ld.shared.u32 	%r504, [%r219+1152];
	ld.shared.u32 	%r505, [%r219+1280];
	ld.shared.u32 	%r506, [%r219+1408];
	ld.shared.u32 	%r507, [%r219+1536];
	ld.shared.u32 	%r508, [%r219+1664];
	ld.shared.u32 	%r509, [%r219+1792];
	ld.shared.u32 	%r510, [%r219+1920];
	ld.shared.u32 	%r511, [%r219+2048];
	setp.eq.s32 	%p358, %r175, 0;
	@%p358 bra 	$L__BB24_316;
	bra.uni 	$L__BB24_317;
$L__BB24_316:
	st.volatile.shared.u32 	[_ZZN3cub18CUB_300001_SM_10006detail10merge_sort30DeviceMergeSortBlockSortKernelINS2_10policy_hubIN6thrust24THRUST_300001_SM_1000_NS10device_ptrIiEEE9Policy600ES8_PNS0_8NullTypeES8_SC_m12TupleLessColiSB_EEvbT0_T1_T2_T3_T4_PT6_PT7_T5_NS1_7vsmem_tEE19static_temp_storage+17408], %r174;
$L__BB24_317:
	bar.sync 	0;
	ld.volatile.shared.u32 	%r513, [_ZZN3cub18CUB_300001_SM_10006detail10merge_sort30DeviceMergeSortBlockSortKernelINS2_10policy_hubIN6thrust24THRUST_300001_SM_1000_NS10device_ptrIiEEE9Policy600ES8_PNS0_8NullTypeES8_SC_m12TupleLessColiSB_EEvbT0_T1_T2_T3_T4_PT6_PT7_T5_NS1_7vsmem_tEE19static_temp_storage+17408];
	setp.ge.s32 	%p359, %r177, %r513;
	@%p359 bra 	$L__BB24_319;
	cvt.u64.u32 	%rd768, %r177;
	add.s64 	%rd769, %rd4, %rd768;
	shl.b64 	%rd770, %rd769, 2;
	add.s64 	%rd771, %rd1, %rd770;
	st.global.u32 	[%rd771], %r495;
$L__BB24_319:
	setp.ge.s32 	%p360, %r469, %r513;
	@%p360 bra 	$L__BB24_321;
	cvt.u64.u32 	%rd772, %r177;
	add.s64 	%rd773, %rd4, %rd772;
	shl.b64 	%rd774, %rd773, 2;
	add.s64 	%rd775, %rd1, %rd774;
	st.global.u32 	[%rd775+128], %r496;
$L__BB24_321:
	setp.ge.s32 	%p361, %r471, %r513;
	@%p361 bra 	$L__BB24_323;
	cvt.u64.u32 	%rd776, %r177;
	add.s64 	%rd777, %rd4, %rd776;
	shl.b64 	%rd778, %rd777, 2;
	add.s64 	%rd779, %rd1, %rd778;
	st.global.u32 	[%rd779+256], %r497;
$L__BB24_323:
	setp.ge.s32 	%p362, %r475, %r513;
	@%p362 bra 	$L__BB24_325;
	cvt.u64.u32 	%rd780, %r177;
	add.s64 	%rd781, %rd4, %rd780;
	shl.b64 	%rd782, %rd781, 2;
	add.s64 	%rd783, %rd1, %rd782;
	st.global.u32 	[%rd783+384], %r498;
$L__BB24_325:
	setp.ge.s32 	%p363, %r474, %r513;
	@%p363 bra 	$L__BB24_327;
	cvt.u64.u32 	%rd784, %r177;
	add.s64 	%rd785, %rd4, %rd784;
	shl.b64 	%rd786, %rd785, 2;
	add.s64 	%rd787, %rd1, %rd786;
	st.global.u32 	[%rd787+512], %r499;
$L__BB24_327:
	setp.ge.s32 	%p364, %r476, %r513;
	@%p364 bra 	$L__BB24_329;
	cvt.u64.u32 	%rd788, %r177;
	add.s64 	%rd789, %rd4, %rd788;
	shl.b64 	%rd790, %rd789, 2;
	add.s64 	%rd791, %rd1, %rd790;
	st.global.u32 	[%rd791+640], %r500;
$L__BB24_329:
	setp.ge.s32 	%p365, %r477, %r513;
	@%p365 bra 	$L__BB24_331;
	cvt.u64.u32 	%rd792, %r177;
	add.s64 	%rd793, %rd4, %rd792;
	shl.b64 	%rd794, %rd793, 2;
	add.s64 	%rd795, %rd1, %rd794;
	st.global.u32 	[%rd795+768], %r501;
$L__BB24_331:
	setp.ge.s32 	%p366, %r192, %r513;
	@%p366 bra 	$L__BB24_333;
	cvt.u64.u32 	%rd796, %r177;
	add.s64 	%rd797, %rd4, %rd796;
	shl.b64 	%rd798, %rd797, 2;
	add.s64 	%rd799, %rd1, %rd798;
	st.global.u32 	[%rd799+896], %r502;
$L__BB24_333:
	setp.ge.s32 	%p367, %r195, %r513;
	@%p367 bra 	$L__BB24_335;
	cvt.u64.u32 	%rd800, %r177;
	add.s64 	%rd801, %rd4, %rd800;
	shl.b64 	%rd802, %rd801, 2;
	add.s64 	%rd803, %rd1, %rd802;
	st.global.u32 	[%rd803+1024], %r503;
$L__BB24_335:
	setp.ge.s32 	%p368, %r198, %r513;
	@%p368 bra 	$L__BB24_337;
	cvt.u64.u32 	%rd804, %r177;
	add.s64 	%rd805, %rd4, %rd804;
	shl.b64 	%rd806, %rd805, 2;
	add.s64 	%rd807, %rd1, %rd806;
	st.global.u32 	[%rd807+1152], %r504;
$L__BB24_337:
	setp.ge.s32 	%p369, %r201, %r513;
	@%p369 bra 	$L__BB24_339;
	cvt.u64.u32 	%rd808, %r177;
	add.s64 	%rd809, %rd4, %rd808;
	shl.b64 	%rd810, %rd809, 2;
	add.s64 	%rd811, %rd1, %rd810;
	st.global.u32 	[%rd811+1280], %r505;
$L__BB24_339:
	setp.ge.s32 	%p370, %r204, %r513;
	@%p370 bra 	$L__BB24_341;
	cvt.u64.u32 	%rd812, %r177;
	add.s64 	%rd813, %rd4, %rd812;
	shl.b64 	%rd814, %rd813, 2;
	add.s64 	%rd815, %rd1, %rd814;
	st.global.u32 	[%rd815+1408], %r506;
$L__BB24_341:
	setp.ge.s32 	%p371, %r207, %r513;
	@%p371 bra 	$L__BB24_343;
	cvt.u64.u32 	%rd816, %r177;
	add.s64 	%rd817, %rd4, %rd816;
	shl.b64 	%rd818, %rd817, 2;
	add.s64 	%rd819, %rd1, %rd818;
	st.global.u32 	[%rd819+1536], %r507;
$L__BB24_343:
	setp.ge.s32 	%p372, %r470, %r513;
	@%p372 bra 	$L__BB24_345;
	cvt.u64.u32 	%rd820, %r177;
	add.s64 	%rd821, %rd4, %rd820;
	shl.b64 	%rd822, %rd821, 2;
	add.s64 	%rd823, %rd1, %rd822;
	st.global.u32 	[%rd823+1664], %r508;
$L__BB24_345:
	setp.ge.s32 	%p373, %r472, %r513;
	@%p373 bra 	$L__BB24_347;
	cvt.u64.u32 	%rd824, %r177;
	add.s64 	%rd825, %rd4, %rd824;
	shl.b64 	%rd826, %rd825, 2;
	add.s64 	%rd827, %rd1, %rd826;
	st.global.u32 	[%rd827+1792], %r509;
$L__BB24_347:
	setp.ge.s32 	%p374, %r473, %r513;
	@%p374 bra 	$L__BB24_349;
	cvt.u64.u32 	%rd828, %r177;
	add.s64 	%rd829, %rd4, %rd828;
	shl.b64 	%rd830, %rd829, 2;
	add.s64 	%rd831, %rd1, %rd830;
	st.global.u32 	[%rd831+1920], %r510;
$L__BB24_349:
	setp.ge.s32 	%p375, %r216, %r513;
	@%p375 bra 	$L__BB24_351;
	cvt.u64.u32 	%rd832, %r177;
	add.s64 	%rd833, %rd4, %rd832;
	shl.b64 	%rd834, %rd833, 2;
	add.s64 	%rd835, %rd1, %rd834;
	st.global.u32 	[%rd835+2048], %r511;
$L__BB24_351:
	ret;

}
	// .globl	_ZN3cub18CUB_300001_SM_10006detail10merge_sort30DeviceMergeSortPartitionKernelIN6thrust24THRUST_300001_SM_1000_NS10device_ptrIiEEm12TupleLessColiEEvbT_PT2_T0_SC_PSC_T1_SC_i
.visible .entry _ZN3cub18CUB_300001_SM_10006detail10merge_sort30DeviceMergeSortPartitionKernelIN6thrust24THRUST_300001_SM_1000_NS10device_ptrIiEEm12TupleLessColiEEvbT_PT2_T0_SC_PSC_T1_SC_i(
	.param .u8 _ZN3cub18CUB_300001_SM_10006detail10merge_sort30DeviceMergeSortPartitionKernelIN6thrust24THRUST_300001_SM_1000_NS10device_ptrIiEEm12TupleLessColiEEvbT_PT2_T0_SC_PSC_T1_SC_i_param_0,
	.param .align 8 .b8 _ZN3cub18CUB_300001_SM_10006detail10merge_sort30DeviceMergeSortPartitionKernelIN6thrust24THRUST_300001_SM_1000_NS10device_ptrIiEEm12TupleLessColiEEvbT_PT2_T0_SC_PSC_T1_SC_i_param_1[8],
	.param .u64 .ptr .align 1 _ZN3cub18CUB_300001_SM_10006detail10merge_sort30DeviceMergeSortPartitionKernelIN6thrust24THRUST_300001_SM_1000_NS10device_ptrIiEEm12TupleLessColiEEvbT_PT2_T0_SC_PSC_T1_SC_i_param_2,
	.param .u64 _ZN3cub18CUB_300001_SM_10006detail10merge_sort30DeviceMergeSortPartitionKernelIN6thrust24THRUST_300001_SM_1000_NS10device_ptrIiEEm12TupleLessColiEEvbT_PT2_T0_SC_PSC_T1_SC_i_param_3,
	.param .u64 _ZN3cub18CUB_300001_SM_10006detail10merge_sort30DeviceMergeSortPartitionKernelIN6thrust24THRUST_300001_SM_1000_NS10device_ptrIiEEm12TupleLessColiEEvbT_PT2_T0_SC_PSC_T1_SC_i_param_4,
	.param .u64 .ptr .align 1 _ZN3cub18CUB_300001_SM_10006detail10merge_sort30DeviceMergeSortPartitionKernelIN6thrust24THRUST_300001_SM_1000_NS10device_ptrIiEEm12TupleLessColiEEvbT_PT2_T0_SC_PSC_T1_SC_i_param_5,
	.param .align 8 .b8 _ZN3cub18CUB_300001_SM_10006detail10merge_sort30DeviceMergeSortPartitionKernelIN6thrust24THRUST_300001_SM_1000_NS10device_ptrIiEEm12TupleLessColiEEvbT_PT2_T0_SC_PSC_T1_SC_i_param_6[16],
	.param .u64 _ZN3cub18CUB_300001_SM_10006detail10merge_sort30DeviceMergeSortPartitionKernelIN6thrust24THRUST_300001_SM_1000_NS10device_ptrIiEEm12TupleLessColiEEvbT_PT2_T0_SC_PSC_T1_SC_i_param_7,
	.param .u32 _ZN3cub18CUB_300001_SM_10006detail10merge_sort30DeviceMergeSortPartitionKernelIN6thrust24THRUST_300001_SM_1000_NS10device_ptrIiEEm12TupleLessColiEEvbT_PT2_T0_SC_PSC_T1_SC_i_param_8
)
{
	.reg .pred 	%p<10>;
	.reg .b16 	%rs<2>;
	.reg .b32 	%r<21>;
	.reg .b64 	%rd<99>;

	ld.param.u64 	%rd35, [_ZN3cub18CUB_300001_SM_10006detail10merge_sort30DeviceMergeSortPartitionKernelIN6thrust24THRUST_300001_SM_1000_NS10device_ptrIiEEm12TupleLessColiEEvbT_PT2_T0_SC_PSC_T1_SC_i_param_6+8];
	ld.param.u32 	%r3, [_ZN3cub18CUB_300001_SM_10006detail10merge_sort30DeviceMergeSortPartitionKernelIN6thrust24THRUST_300001_SM_1000_NS10device_ptrIiEEm12TupleLessColiEEvbT_PT2_T0_SC_PSC_T1_SC_i_param_6];
	ld.param.u64 	%rd31, [_ZN3cub18CUB_300001_SM_10006detail10merge_sort30DeviceMergeSortPartitionKernelIN6thrust24THRUST_300001_SM_1000_NS10device_ptrIiEEm12TupleLessColiEEvbT_PT2_T0_SC_PSC_T1_SC_i_param_1];
	ld.param.s8 	%rs1, [_ZN3cub18CUB_300001_SM_10006detail10merge_sort30DeviceMergeSortPartitionKernelIN6thrust24THRUST_300001_SM_1000_NS10device_ptrIiEEm12TupleLessColiEEvbT_PT2_T0_SC_PSC_T1_SC_i_param_0];
	ld.param.u64 	%rd32, [_ZN3cub18CUB_300001_SM_10006detail10merge_sort30DeviceMergeSortPartitionKernelIN6thrust24THRUST_300001_SM_1000_NS10device_ptrIiEEm12TupleLessColiEEvbT_PT2_T0_SC_PSC_T1_SC_i_param_2];
	ld.param.u64 	%rd33, [_ZN3cub18CUB_300001_SM_10006detail10merge_sort30DeviceMergeSortPartitionKernelIN6thrust24THRUST_300001_SM_1000_NS10device_ptrIiEEm12TupleLessColiEEvbT_PT2_T0_SC_PSC_T1_SC_i_param_3];
	ld.param.u64 	%rd34, [_ZN3cub18CUB_300001_SM_10006detail10merge_sort30DeviceMergeSortPartitionKernelIN6thrust24THRUST_300001_SM_1000_NS10device_ptrIiEEm12TupleLessColiEEvbT_PT2_T0_SC_PSC_T1_SC_i_param_4];
	ld.param.u64 	%rd37, [_ZN3cub18CUB_300001_SM_10006detail10merge_sort30DeviceMergeSortPartitionKernelIN6thrust24THRUST_300001_SM_1000_NS10device_ptrIiEEm12TupleLessColiEEvbT_PT2_T0_SC_PSC_T1_SC_i_param_5];
	ld.param.u64 	%rd36, [_ZN3cub18CUB_300001_SM_10006detail10merge_sort30DeviceMergeSortPartitionKernelIN6thrust24THRUST_300001_SM_1000_NS10device_ptrIiEEm12TupleLessColiEEvbT_PT2_T0_SC_PSC_T1_SC_i_param_7];
	ld.param.u32 	%r4, [_ZN3cub18CUB_300001_SM_10006detail10merge_sort30DeviceMergeSortPartitionKernelIN6thrust24THRUST_300001_SM_1000_NS10device_ptrIiEEm12TupleLessColiEEvbT_PT2_T0_SC_PSC_T1_SC_i_param_8];
	cvta.to.global.u64 	%rd1, %rd37;
	mov.u32 	%r5, %ntid.x;
	mov.u32 	%r6, %ctaid.x;
	mov.u32 	%r7, %tid.x;
	mad.lo.s32 	%r8, %r5, %r6, %r7;
	cvt.u64.u32 	%rd2, %r8;
	setp.le.u64 	%p1, %rd34, %rd2;
	@%p1 bra 	$L__BB25_11;
	shr.u64 	%rd38, %rd36, 1;
	add.s64 	%rd4, %rd36, 4294967295;
	neg.s64 	%rd39, %rd36;
	and.b64  	%rd40, %rd39, %rd2;
	cvt.s64.s32 	%rd5, %r4;
	mul.lo.s64 	%rd41, %rd40, %rd5;
	mul.lo.s64 	%rd42, %rd38, %rd5;
	min.u64 	%rd6, %rd41, %rd33;
	not.b64 	%rd43, %rd41;
	min.u64 	%rd44, %rd42, %rd43;
	add.s64 	%rd45, %rd44, %rd41;
	min.u64 	%rd7, %rd45, %rd33;
	not.b64 	%rd46, %rd7;
	min.u64 	%rd47, %rd42, %rd46;
	add.s64 	%rd48, %rd47, %rd7;
	min.u64 	%rd8, %rd48, %rd33;
	// begin inline asm
	griddepcontrol.wait;
	// end inline asm
	add.s64 	%rd49, %rd2, 1;
	setp.ne.s64 	%p2, %rd49, %rd34;
	@%p2 bra 	$L__BB25_3;
	shl.b64 	%rd92, %rd2, 3;
	add.s64 	%rd93, %rd1, %rd92;
	st.global.u64 	[%rd93], %rd7;
	bra.uni 	$L__BB25_11;
$L__BB25_3:
	sub.s64 	%rd50, %rd8, %rd6;
	and.b64  	%rd51, %rd4, %rd2;
	mul.lo.s64 	%rd52, %rd51, %rd5;
	min.u64 	%rd9, %rd52, %rd50;
	setp.eq.s16 	%p3, %rs1, 0;
	@%p3 bra 	$L__BB25_7;
	sub.s64 	%rd53, %rd7, %rd6;
	sub.s64 	%rd54, %rd8, %rd7;
	max.u64 	%rd55, %rd9, %rd54;
	sub.s64 	%rd98, %rd55, %rd54;
	min.u64 	%rd94, %rd53, %rd9;
	setp.ge.u64 	%p4, %rd98, %rd94;
	@%p4 bra 	$L__BB25_10;
	cvta.to.global.u64 	%rd13, %rd35;
	cvta.to.global.u64 	%rd14, %rd31;
	add.s64 	%rd15, %rd9, %rd7;
$L__BB25_6:
	sub.s64 	%rd56, %rd94, %rd98;
	shr.u64 	%rd57, %rd56, 1;
	add.s64 	%rd58, %rd57, %rd98;
	add.s64 	%rd59, %rd58, %rd6;
	shl.b64 	%rd60, %rd59, 2;
	add.s64 	%rd61, %rd14, %rd60;
	ld.global.u32 	%r9, [%rd61];
	not.b64 	%rd62, %rd58;
	add.s64 	%rd63, %rd15, %rd62;
	shl.b64 	%rd64, %rd63, 2;
	add.s64 	%rd65, %rd14, %rd64;
	ld.global.u32 	%r10, [%rd65];
	add.s32 	%r11, %r10, %r3;
	mul.wide.s32 	%rd66, %r11, 4;
	add.s64 	%rd67, %rd13, %rd66;
	ld.global.u32 	%r12, [%rd67];
	add.s32 	%r13, %r9, %r3;
	mul.wide.s32 	%rd68, %r13, 4;
	add.s64 	%rd69, %rd13, %rd68;
	ld.global.u32 	%r14, [%rd69];
	setp.lt.s32 	%p5, %r12, %r14;
	add.s64 	%rd70, %rd58, 1;
	selp.b64 	%rd98, %rd98, %rd70, %p5;
	selp.b64 	%rd94, %rd58, %rd94, %p5;
	setp.lt.u64 	%p6, %rd98, %rd94;
	@%p6 bra 	$L__BB25_6;
	bra.uni 	$L__BB25_10;
$L__BB25_7:
	sub.s64 	%rd71, %rd7, %rd6;
	sub.s64 	%rd72, %rd8, %rd7;
	max.u64 	%rd73, %rd9, %rd72;
	sub.s64 	%rd98, %rd73, %rd72;
	min.u64 	%rd96, %rd71, %rd9;
	setp.ge.u64 	%p7, %rd98, %rd96;
	@%p7 bra 	$L__BB25_10;
	cvta.to.global.u64 	%rd23, %rd35;
	cvta.to.global.u64 	%rd24, %rd32;
	add.s64 	%rd25, %rd9, %rd7;
$L__BB25_9:
	sub.s64 	%rd74, %rd96, %rd98;
	shr.u64 	%rd75, %rd74, 1;
	add.s64 	%rd76, %rd75, %rd98;
	add.s64 	%rd77, %rd76, %rd6;
	shl.b64 	%rd78, %rd77, 2;
	add.s64 	%rd79, %rd24, %rd78;
	ld.global.u32 	%r15, [%rd79];
	not.b64 	%rd80, %rd76;
	add.s64 	%rd81, %rd25, %rd80;
	shl.b64 	%rd82, %rd81, 2;
	add.s64 	%rd83, %rd24, %rd82;
	ld.global.u32 	%r16, [%rd83];
	add.s32 	%r17, %r16, %r3;
	mul.wide.s32 	%rd84, %r17, 4;
	add.s64 	%rd85, %rd23, %rd84;
	ld.global.u32 	%r18, [%rd85];
	add.s32 	%r19, %r15, %r3;
	mul.wide.s32 	%rd86, %r19, 4;
	add.s64 	%rd87, %rd23, %rd86;
	ld.global.u32 	%r20, [%rd87];
	setp.lt.s32 	%p8, %r18, %r20;
	add.s64 	%rd88, %rd76, 1;
	selp.b64 	%rd98, %rd98, %rd88, %p8;
	selp.b64 	%rd96, %rd76, %rd96, %p8;
	setp.lt.u64 	%p9, %rd98, %rd96;
	@%p9 bra 	$L__BB25_9;
$L__BB25_10:
	add.s64 	%rd89, %rd98, %rd6;
	shl.b64 	%rd90, %rd2, 3;
	add.s64 	%rd91, %rd1, %rd90;
	st.global.u64 	[%rd91], %rd89;
$L__BB25_11:
	ret;

}
	// .globl	_ZN3cub18CUB_300001_SM_10006detail10merge_sort26DeviceMergeSortMergeKernelINS2_10policy_hubIN6thrust24THRUST_300001_SM_1000_NS10device_ptrIiEEE9Policy600ES8_PNS0_8NullTypeES8_SC_m12TupleLessColiSB_EEvbT2_T3_T4_PT6_PT7_T5_PSG_SG_NS1_7vsmem_tE
.visible .entry _ZN3cub18CUB_300001_SM_10006detail10merge_sort26DeviceMergeSortMergeKernelINS2_10policy_hubIN6thrust24THRUST_300001_SM_1000_NS10device_ptrIiEEE9Policy600ES8_PNS0_8NullTypeES8_SC_m12TupleLessColiSB_EEvbT2_T3_T4_PT6_PT7_T5_PSG_SG_NS1_7vsmem_tE(
	.param .u8 _ZN3cub18CUB_300001_SM_10006detail10merge_sort26DeviceMergeSortMergeKernelINS2_10policy_hubIN6thrust24THRUST_300001_SM_1000_NS10device_ptrIiEEE9Policy600ES8_PNS0_8NullTypeES8_SC_m12TupleLessColiSB_EEvbT2_T3_T4_PT6_PT7_T5_PSG_SG_NS1_7vsmem_tE_param_0,
	.param .align 8 .b8 _ZN3cub18CUB_300001_SM_10006detail10merge_sort26DeviceMergeSortMergeKernelINS2_10policy_hubIN6thrust24THRUST_300001_SM_1000_NS10device_ptrIiEEE9Policy600ES8_PNS0_8NullTypeES8_SC_m12TupleLessColiSB_EEvbT2_T3_T4_PT6_PT7_T5_PSG_SG_NS1_7vsmem_tE_param_1[8],
	.param .u64 .ptr .align 1 _ZN3cub18CUB_300001_SM_10006detail10merge_sort26DeviceMergeSortMergeKernelINS2_10policy_hubIN6thrust24THRUST_300001_SM_1000_NS10device_ptrIiEEE9Policy600ES8_PNS0_8NullTypeES8_SC_m12TupleLessColiSB_EEvbT2_T3_T4_PT6_PT7_T5_PSG_SG_NS1_7vsmem_tE_param_2,
	.param .u64 _ZN3cub18CUB_300001_SM_10006detail10merge_sort26DeviceMergeSortMergeKernelINS2_10policy_hubIN6thrust24THRUST_300001_SM_1000_NS10device_ptrIiEEE9Policy600ES8_PNS0_8NullTypeES8_SC_m12TupleLessColiSB_EEvbT2_T3_T4_PT6_PT7_T5_PSG_SG_NS1_7vsmem_tE_param_3,
	.param .u64 .ptr .align 1 _ZN3cub18CUB_300001_SM_10006detail10merge_sort26DeviceMergeSortMergeKernelINS2_10policy_hubIN6thrust24THRUST_300001_SM_1000_NS10device_ptrIiEEE9Policy600ES8_PNS0_8NullTypeES8_SC_m12TupleLessColiSB_EEvbT2_T3_T4_PT6_PT7_T5_PSG_SG_NS1_7vsmem_tE_param_4,
	.param .u64 .ptr .align 1 _ZN3cub18CUB_300001_SM_10006detail10merge_sort26DeviceMergeSortMergeKernelINS2_10policy_hubIN6thrust24THRUST_300001_SM_1000_NS10device_ptrIiEEE9Policy600ES8_PNS0_8NullTypeES8_SC_m12TupleLessColiSB_EEvbT2_T3_T4_PT6_PT7_T5_PSG_SG_NS1_7vsmem_tE_param_5,
	.param .align 8 .b8 _ZN3cub18CUB_300001_SM_10006detail10merge_sort26DeviceMergeSortMergeKernelINS2_10policy_hubIN6thrust24THRUST_300001_SM_1000_NS10device_ptrIiEEE9Policy600ES8_PNS0_8NullTypeES8_SC_m12TupleLessColiSB_EEvbT2_T3_T4_PT6_PT7_T5_PSG_SG_NS1_7vsmem_tE_param_6[16],
	.param .u64 .ptr .align 1 _ZN3cub18CUB_300001_SM_10006detail10merge_sort26DeviceMergeSortMergeKernelINS2_10policy_hubIN6thrust24THRUST_300001_SM_1000_NS10device_ptrIiEEE9Policy600ES8_PNS0_8NullTypeES8_SC_m12TupleLessColiSB_EEvbT2_T3_T4_PT6_PT7_T5_PSG_SG_NS1_7vsmem_tE_param_7,
	.param .u64 _ZN3cub18CUB_300001_SM_10006detail10merge_sort26DeviceMergeSortMergeKernelINS2_10policy_hubIN6thrust24THRUST_300001_SM_1000_NS10device_ptrIiEEE9Policy600ES8_PNS0_8NullTypeES8_SC_m12TupleLessColiSB_EEvbT2_T3_T4_PT6_PT7_T5_PSG_SG_NS1_7vsmem_tE_param_8,
	.param .align 8 .b8 _ZN3cub18CUB_300001_SM_10006detail10merge_sort26DeviceMergeSortMergeKernelINS2_10policy_hubIN6thrust24THRUST_300001_SM_1000_NS10device_ptrIiEEE9Policy600ES8_PNS0_8NullTypeES8_SC_m12TupleLessColiSB_EEvbT2_T3_T4_PT6_PT7_T5_PSG_SG_NS1_7vsmem_tE_param_9[8]
)
.maxntid 256
{
	.reg .pred 	%p<416>;
	.reg .b16 	%rs<6>;
	.reg .b32 	%r<1363>;
	.reg .b64 	%rd<540>;
	// demoted variable
	.shared .align 16 .b8 _ZZN3cub18CUB_300001_SM_10006detail10merge_sort26DeviceMergeSortMergeKernelINS2_10policy_hubIN6thrust24THRUST_300001_SM_1000_NS10device_ptrIiEEE9Policy600ES8_PNS0_8NullTypeES8_SC_m12TupleLessColiSB_EEvbT2_T3_T4_PT6_PT7_T5_PSG_SG_NS1_7vsmem_tEE19static_temp_storage[17424];
	ld.param.u64 	%rd23, [_ZN3cub18CUB_300001_SM_10006detail10merge_sort26DeviceMergeSortMergeKernelINS2_10policy_hubIN6thrust24THRUST_300001_SM_1000_NS10device_ptrIiEEE9Policy600ES8_PNS0_8NullTypeES8_SC_m12TupleLessColiSB_EEvbT2_T3_T4_PT6_PT7_T5_PSG_SG_NS1_7vsmem_tE_param_6+8];
	ld.param.u32 	%r515, [_ZN3cub18CUB_300001_SM_10006detail10merge_sort26DeviceMergeSortMergeKernelINS2_10policy_hubIN6thrust24THRUST_300001_SM_1000_NS10device_ptrIiEEE9Policy600ES8_PNS0_8NullTypeES8_SC_m12TupleLessColiSB_EEvbT2_T3_T4_PT6_PT7_T5_PSG_SG_NS1_7vsmem_tE_param_6];
	ld.param.u64 	%rd26, [_ZN3cub18CUB_300001_SM_10006detail10merge_sort26DeviceMergeSortMergeKernelINS2_10policy_hubIN6thrust24THRUST_300001_SM_1000_NS10device_ptrIiEEE9Policy600ES8_PNS0_8NullTypeES8_SC_m12TupleLessColiSB_EEvbT2_T3_T4_PT6_PT7_T5_PSG_SG_NS1_7vsmem_tE_param_1];
	ld.param.u64 	%rd22, [_ZN3cub18CUB_300001_SM_10006detail10merge_sort26DeviceMergeSortMergeKernelINS2_10policy_hubIN6thrust24THRUST_300001_SM_1000_NS10device_ptrIiEEE9Policy600ES8_PNS0_8NullTypeES8_SC_m12TupleLessColiSB_EEvbT2_T3_T4_PT6_PT7_T5_PSG_SG_NS1_7vsmem_tE_param_4];
	cvta.to.global.u64 	%rd1, %rd22;
	cvta.to.global.u64 	%rd2, %rd26;
	mov.u32 	%r516, %ctaid.x;
	mov.u32 	%r517, %nctaid.x;
	mov.u32 	%r1, %tid.x;
	add.s32 	%r518, %r517, -1;
	setp.ge.u32 	%p65, %r516, %r518;
	@%p65 bra 	$L__BB26_158;
	ld.param.u64 	%rd538, [_ZN3cub18CUB_300001_SM_10006detail10merge_sort26DeviceMergeSortMergeKernelINS2_10policy_hubIN6thrust24THRUST_300001_SM_1000_NS10device_ptrIiEEE9Policy600ES8_PNS0_8NullTypeES8_SC_m12TupleLessColiSB_EEvbT2_T3_T4_PT6_PT7_T5_PSG_SG_NS1_7vsmem_tE_param_8];
	ld.param.u64 	%rd536, [_ZN3cub18CUB_300001_SM_10006detail10merge_sort26DeviceMergeSortMergeKernelINS2_10policy_hubIN6thrust24THRUST_300001_SM_1000_NS10device_ptrIiEEE9Policy600ES8_PNS0_8NullTypeES8_SC_m12TupleLessColiSB_EEvbT2_T3_T4_PT6_PT7_T5_PSG_SG_NS1_7vsmem_tE_param_7];
	ld.param.u64 	%rd523, [_ZN3cub18CUB_300001_SM_10006detail10merge_sort26DeviceMergeSortMergeKernelINS2_10policy_hubIN6thrust24THRUST_300001_SM_1000_NS10device_ptrIiEEE9Policy600ES8_PNS0_8NullTypeES8_SC_m12TupleLessColiSB_EEvbT2_T3_T4_PT6_PT7_T5_PSG_SG_NS1_7vsmem_tE_param_3];
	ld.param.s8 	%rs4, [_ZN3cub18CUB_300001_SM_10006detail10merge_sort26DeviceMergeSortMergeKernelINS2_10policy_hubIN6thrust24THRUST_300001_SM_1000_NS10device_ptrIiEEE9Policy600ES8_PNS0_8NullTypeES8_SC_m12TupleLessColiSB_EEvbT2_T3_T4_PT6_PT7_T5_PSG_SG_NS1_7vsmem_tE_param_0];
	cvta.to.global.u64 	%rd277, %rd536;
	mov.u32 	%r871, %ctaid.x;
	cvt.u64.u32 	%rd278, %r871;
	mul.wide.u32 	%rd279, %r871, 8;
	add.s64 	%rd280, %rd277, %rd279;
	ld.global.u64 	%rd3, [%rd280];
	ld.global.u64 	%rd281, [%rd280+8];
	shr.u64 	%rd282, %rd538, 1;
	neg.s64 	%rd283, %rd538;
	and.b64  	%rd284, %rd283, %rd278;
	mul.lo.s64 	%rd4, %rd284, 4352;
	mul.lo.s64 	%rd5, %rd282, 4352;
	sub.s64 	%rd285, %rd278, %rd284;
	mul.lo.s64 	%rd286, %rd285, 4352;
	sub.s64 	%rd287, %rd3, %rd4;
	sub.s64 	%rd288, %rd281, %rd4;
	sub.s64 	%rd289, %rd523, %rd4;
	max.u64 	%rd290, %rd289, %rd5;
	sub.s64 	%rd291, %rd290, %rd5;
	sub.s64 	%rd292, %rd286, %rd287;
	min.u64 	%rd6, %rd292, %rd291;
	max.u64 	%rd293, %rd286, -4353;
	not.b64 	%rd294, %rd293;
	add.s64 	%rd295, %rd286, %rd294;
	sub.s64 	%rd296, %rd295, %rd288;
	or.b64  	%rd297, %rd283, %rd278;
	setp.eq.s64 	%p260, %rd297, -1;
	min.u64 	%rd298, %rd5, %rd289;
	selp.b64 	%rd299, %rd298, %rd288, %p260;
	selp.b64 	%rd300, %rd5, %rd296, %p260;
	min.u64 	%rd301, %rd300, %rd291;
	cvt.u32.u64 	%r872, %rd287;
	cvt.u32.u64 	%r873, %rd299;
	sub.s32 	%r2, %r873, %r872;
	cvt.u32.u64 	%r874, %rd301;
	cvt.u32.u64 	%r875, %rd6;
	sub.s32 	%r3, %r874, %r875;
	// begin inline asm
	griddepcontrol.wait;
	// end inline asm
	setp.eq.s16 	%p261, %rs4, 0;
	@%p261 bra 	$L__BB26_53;
	add.s64 	%rd302, %rd4, %rd5;
	add.s64 	%rd303, %rd302, %rd6;
	setp.ge.s32 	%p262, %r1, %r2;
	cvt.u64.u32 	%rd304, %r1;
	add.s64 	%rd305, %rd3, %rd304;
	shl.b64 	%rd306, %rd305, 2;
	add.s64 	%rd7, %rd2, %rd306;
	sub.s32 	%r876, %r1, %r2;
	cvt.s64.s32 	%rd307, %r876;
	add.s64 	%rd308, %rd303, %rd307;
	shl.b64 	%rd309, %rd308, 2;
	add.s64 	%rd8, %rd2, %rd309;
	@%p262 bra 	$L__BB26_4;
	ld.global.u32 	%r1241, [%rd7];
	bra.uni 	$L__BB26_5;
$L__BB26_4:
	ld.global.u32 	%r1241, [%rd8];
$L__BB26_5:
	add.s32 	%r877, %r1, 256;
	setp.lt.s32 	%p263, %r877, %r2;
	@%p263 bra 	$L__BB26_7;
	ld.global.u32 	%r1240, [%rd8+1024];
	bra.uni 	$L__BB26_8;
$L__BB26_7:
	ld.global.u32 	%r1240, [%rd7+1024];
$L__BB26_8:
	add.s32 	%r878, %r1, 512;
	setp.lt.s32 	%p264, %r878, %r2;
	@%p264 bra 	$L__BB26_10;
	ld.global.u32 	%r1239, [%rd8+2048];
	bra.uni 	$L__BB26_11;
$L__BB26_10:
	ld.global.u32 	%r1239, [%rd7+2048];
$L__BB26_11:
	add.s32 	%r879, %r1, 768;
	setp.lt.s32 	%p265, %r879, %r2;
	@%p265 bra 	$L__BB26_13;
	ld.global.u32 	%r1238, [%rd8+3072];
	bra.uni 	$L__BB26_14;
$L__BB26_13:
	ld.global.u32 	%r1238, [%rd7+3072];
$L__BB26_14:
	or.b32  	%r880, %r1, 1024;
	setp.lt.s32 	%p266, %r880, %r2;
	@%p266 bra 	$L__BB26_16;
	ld.global.u32 	%r1237, [%rd8+4096];
	bra.uni 	$L__BB26_17;
$L__BB26_16:
	ld.global.u32 	%r1237, [%rd7+4096];
$L__BB26_17:
	add.s32 	%r881, %r1, 1280;
	setp.lt.s32 	%p267, %r881, %r2;
	@%p267 bra 	$L__BB26_19;
	ld.global.u32 	%r1236, [%rd8+5120];
	bra.uni 	$L__BB26_20;
$L__BB26_19:
	ld.global.u32 	%r1236, [%rd7+5120];
$L__BB26_20:
	add.s32 	%r882, %r1, 1536;
	setp.lt.s32 	%p268, %r882, %r2;
	@%p268 bra 	$L__BB26_22;
	ld.global.u32 	%r1235, [%rd8+6144];
	bra.uni 	$L__BB26_23;
$L__BB26_22:
	ld.global.u32 	%r1235, [%rd7+6144];
$L__BB26_23:
	add.s32 	%r883, %r1, 1792;
	setp.lt.s32 	%p269, %r883, %r2;
	@%p269 bra 	$L__BB26_25;
	ld.global.u32 	%r1234, [%rd8+7168];
	bra.uni 	$L__BB26_26;
$L__BB26_25:
	ld.global.u32 	%r1234, [%rd7+7168];
$L__BB26_26:
	or.b32  	%r884, %r1, 2048;
	setp.lt.s32 	%p270, %r884, %r2;
	@%p270 bra 	$L__BB26_28;
	ld.global.u32 	%r1233, [%rd8+8192];
	bra.uni 	$L__BB26_29;
$L__BB26_28:
	ld.global.u32 	%r1233, [%rd7+8192];
$L__BB26_29:
	add.s32 	%r885, %r1, 2304;
	setp.lt.s32 	%p271, %r885, %r2;
	@%p271 bra 	$L__BB26_31;
	ld.global.u32 	%r1232, [%rd8+9216];
	bra.uni 	$L__BB26_32;
$L__BB26_31:
	ld.global.u32 	%r1232, [%rd7+9216];
$L__BB26_32:
	add.s32 	%r886, %r1, 2560;
	setp.lt.s32 	%p272, %r886, %r2;
	@%p272 bra 	$L__BB26_34;
	ld.global.u32 	%r1231, [%rd8+10240];
	bra.uni 	$L__BB26_35;
$L__BB26_34:
	ld.global.u32 	%r1231, [%rd7+10240];
$L__BB26_35:
	add.s32 	%r887, %r1, 2816;
	setp.lt.s32 	%p273, %r887, %r2;
	@%p273 bra 	$L__BB26_37;
	ld.global.u32 	%r1230, [%rd8+11264];
	bra.uni 	$L__BB26_38;
$L__BB26_37:
	ld.global.u32 	%r1230, [%rd7+11264];
$L__BB26_38:
	or.b32  	%r888, %r1, 3072;
	setp.lt.s32 	%p274, %r888, %r2;
	@%p274 bra 	$L__BB26_40;
	ld.global.u32 	%r1229, [%rd8+12288];
	bra.uni 	$L__BB26_41;
$L__BB26_40:
	ld.global.u32 	%r1229, [%rd7+12288];
$L__BB26_41:
	add.s32 	%r889, %r1, 3328;
	setp.lt.s32 	%p275, %r889, %r2;
	@%p275 bra 	$L__BB26_43;
	ld.global.u32 	%r1228, [%rd8+13312];
	bra.uni 	$L__BB26_44;
$L__BB26_43:
	ld.global.u32 	%r1228, [%rd7+13312];
$L__BB26_44:
	add.s32 	%r890, %r1, 3584;
	setp.lt.s32 	%p276, %r890, %r2;
	@%p276 bra 	$L__BB26_46;
	ld.global.u32 	%r1227, [%rd8+14336];
	bra.uni 	$L__BB26_47;
$L__BB26_46:
	ld.global.u32 	%r1227, [%rd7+14336];
$L__BB26_47:
	add.s32 	%r891, %r1, 3840;
	setp.lt.s32 	%p277, %r891, %r2;
	@%p277 bra 	$L__BB26_49;
	ld.global.u32 	%r1226, [%rd8+15360];
	bra.uni 	$L__BB26_50;
$L__BB26_49:
	ld.global.u32 	%r1226, [%rd7+15360];
$L__BB26_50:
	or.b32  	%r892, %r1, 4096;
	setp.lt.s32 	%p278, %r892, %r2;
	@%p278 bra 	$L__BB26_52;
	ld.global.u32 	%r1225, [%rd8+16384];
	bra.uni 	$L__BB26_54;
$L__BB26_52:
	ld.global.u32 	%r1225, [%rd7+16384];
	bra.uni 	$L__BB26_54;
$L__BB26_53:
	ld.param.u64 	%rd539, [_ZN3cub18CUB_300001_SM_10006detail10merge_sort26DeviceMergeSortMergeKernelINS2_10policy_hubIN6thrust24THRUST_300001_SM_1000_NS10device_ptrIiEEE9Policy600ES8_PNS0_8NullTypeES8_SC_m12TupleLessColiSB_EEvbT2_T3_T4_PT6_PT7_T5_PSG_SG_NS1_7vsmem_tE_param_8];
	ld.param.u64 	%rd533, [_ZN3cub18CUB_300001_SM_10006detail10merge_sort26DeviceMergeSortMergeKernelINS2_10policy_hubIN6thrust24THRUST_300001_SM_1000_NS10device_ptrIiEEE9Policy600ES8_PNS0_8NullTypeES8_SC_m12TupleLessColiSB_EEvbT2_T3_T4_PT6_PT7_T5_PSG_SG_NS1_7vsmem_tE_param_4];
	shr.u64 	%rd310, %rd539, 1;
	mad.lo.s64 	%rd311, %rd310, 4352, %rd4;
	add.s64 	%rd312, %rd311, %rd6;
	setp.lt.s32 	%p279, %r1, %r2;
	sub.s32 	%r893, %r1, %r2;
	cvt.s64.s32 	%rd313, %r893;
	cvt.u64.u32 	%rd314, %r1;
	selp.b64 	%rd315, %rd3, %rd312, %p279;
	selp.b64 	%rd316, %rd314, %rd313, %p279;
	add.s64 	%rd317, %rd316, %rd315;
	cvta.to.global.u64 	%rd318, %rd533;
	shl.b64 	%rd319, %rd317, 2;
	add.s64 	%rd320, %rd318, %rd319;
	ld.global.u32 	%r1241, [%rd320];
	add.s32 	%r894, %r1, 256;
	setp.lt.s32 	%p280, %r894, %r2;
	sub.s32 	%r895, %r894, %r2;
	cvt.s64.s32 	%rd321, %r895;
	cvt.u64.u32 	%rd322, %r894;
	selp.b64 	%rd323, %rd3, %rd312, %p280;
	selp.b64 	%rd324, %rd322, %rd321, %p280;
	add.s64 	%rd325, %rd324, %rd323;
	shl.b64 	%rd326, %rd325, 2;
	add.s64 	%rd327, %rd318, %rd326;
	ld.global.u32 	%r1240, [%rd327];
	add.s32 	%r896, %r1, 512;
	setp.lt.s32 	%p281, %r896, %r2;
	sub.s32 	%r897, %r896, %r2;
	cvt.s64.s32 	%rd328, %r897;
	cvt.u64.u32 	%rd329, %r896;
	selp.b64 	%rd330, %rd3, %rd312, %p281;
	selp.b64 	%rd331, %rd329, %rd328, %p281;
	add.s64 	%rd332, %rd331, %rd330;
	shl.b64 	%rd333, %rd332, 2;
	add.s64 	%rd334, %rd318, %rd333;
	ld.global.u32 	%r1239, [%rd334];
	add.s32 	%r898, %r1, 768;
	setp.lt.s32 	%p282, %r898, %r2;
	sub.s32 	%r899, %r898, %r2;
	cvt.s64.s32 	%rd335, %r899;
	cvt.u64.u32 	%rd336, %r898;
	selp.b64 	%rd337, %rd3, %rd312, %p282;
	selp.b64 	%rd338, %rd336, %rd335, %p282;
	add.s64 	%rd339, %rd338, %rd337;
	shl.b64 	%rd340, %rd339, 2;
	add.s64 	%rd341, %rd318, %rd340;
	ld.global.u32 	%r1238, [%rd341];
	or.b32  	%r900, %r1, 1024;
	setp.lt.s32 	%p283, %r900, %r2;
	sub.s32 	%r901, %r900, %r2;
	cvt.s64.s32 	%rd342, %r901;
	cvt.u64.u32 	%rd343, %r900;
	selp.b64 	%rd344, %rd3, %rd312, %p283;
	selp.b64 	%rd345, %rd343, %rd342, %p283;
	add.s64 	%rd346, %rd345, %rd344;
	shl.b64 	%rd347, %rd346, 2;
	add.s64 	%rd348, %rd318, %rd347;
	ld.global.u32 	%r1237, [%rd348];
	add.s32 	%r902, %r1, 1280;
	setp.lt.s32 	%p284, %r902, %r2;
	sub.s32 	%r903, %r902, %r2;
	cvt.s64.s32 	%rd349, %r903;
	cvt.u64.u32 	%rd350, %r902;
	selp.b64 	%rd351, %rd3, %rd312, %p284;
	selp.b64 	%rd352, %rd350, %rd349, %p284;
	add.s64 	%rd353, %rd352, %rd351;
	shl.b64 	%rd354, %rd353, 2;
	add.s64 	%rd355, %rd318, %rd354;
	ld.global.u32 	%r1236, [%rd355];
	add.s32 	%r904, %r1, 1536;
	setp.lt.s32 	%p285, %r904, %r2;
	sub.s32 	%r905, %r904, %r2;
	cvt.s64.s32 	%rd356, %r905;
	cvt.u64.u32 	%rd357, %r904;
	selp.b64 	%rd358, %rd3, %rd312, %p285;
	selp.b64 	%rd359, %rd357, %rd356, %p285;
	add.s64 	%rd360, %rd359, %rd358;
	shl.b64 	%rd361, %rd360, 2;
	add.s64 	%rd362, %rd318, %rd361;
	ld.global.u32 	%r1235, [%rd362];
	add.s32 	%r906, %r1, 1792;
	setp.lt.s32 	%p286, %r906, %r2;
	sub.s32 	%r907, %r906, %r2;
	cvt.s64.s32 	%rd363, %r907;
	cvt.u64.u32 	%rd364, %r906;
	selp.b64 	%rd365, %rd3, %rd312, %p286;
	selp.b64 	%rd366, %rd364, %rd363, %p286;
	add.s64 	%rd367, %rd366, %rd365;
	shl.b64 	%rd368, %rd367, 2;
	add.s64 	%rd369, %rd318, %rd368;
	ld.global.u32 	%r1234, [%rd369];
	or.b32  	%r908, %r1, 2048;
	setp.lt.s32 	%p287, %r908, %r2;
	sub.s32 	%r909, %r908, %r2;
	cvt.s64.s32 	%rd370, %r909;
	cvt.u64.u32 	%rd371, %r908;
	selp.b64 	%rd372, %rd3, %rd312, %p287;
	selp.b64 	%rd373, %rd371, %rd370, %p287;
	add.s64 	%rd374, %rd373, %rd372;
	shl.b64 	%rd375, %rd374, 2;
	add.s64 	%rd376, %rd318, %rd375;
	ld.global.u32 	%r1233, [%rd376];
	add.s32 	%r910, %r1, 2304;
	setp.lt.s32 	%p288, %r910, %r2;
	sub.s32 	%r911, %r910, %r2;
	cvt.s64.s32 	%rd377, %r911;
	cvt.u64.u32 	%rd378, %r910;
	selp.b64 	%rd379, %rd3, %rd312, %p288;
	selp.b64 	%rd380, %rd378, %rd377, %p288;
	add.s64 	%rd381, %rd380, %rd379;
	shl.b64 	%rd382, %rd381, 2;
	add.s64 	%rd383, %rd318, %rd382;
	ld.global.u32 	%r1232, [%rd383];
	add.s32 	%r912, %r1, 2560;
	setp.lt.s32 	%p289, %r912, %r2;
	sub.s32 	%r913, %r912, %r2;
	cvt.s64.s32 	%rd384, %r913;
	cvt.u64.u32 	%rd385, %r912;
	selp.b64 	%rd386, %rd3, %rd312, %p289;
	selp.b64 	%rd387, %rd385, %rd384, %p289;
	add.s64 	%rd388, %rd387, %rd386;
	shl.b64 	%rd389, %rd388, 2;
	add.s64 	%rd390, %rd318, %rd389;
	ld.global.u32 	%r1231, [%rd390];
	add.s32 	%r914, %r1, 2816;
	setp.lt.s32 	%p290, %r914, %r2;
	sub.s32 	%r915, %r914, %r2;
	cvt.s64.s32 	%rd391, %r915;
	cvt.u64.u32 	%rd392, %r914;
	selp.b64 	%rd393, %rd3, %rd312, %p290;
	selp.b64 	%rd394, %rd392, %rd391, %p290;
	add.s64 	%rd395, %rd394, %rd393;
	shl.b64 	%rd396, %rd395, 2;
	add.s64 	%rd397, %rd318, %rd396;
	ld.global.u32 	%r1230, [%rd397];
	or.b32  	%r916, %r1, 3072;
	setp.lt.s32 	%p291, %r916, %r2;
	sub.s32 	%r917, %r916, %r2;
	cvt.s64.s32 	%rd398, %r917;
	cvt.u64.u32 	%rd399, %r916;
	selp.b64 	%rd400, %rd3, %rd312, %p291;
	selp.b64 	%rd401, %rd399, %rd398, %p291;
	add.s64 	%rd402, %rd401, %rd400;
	shl.b64 	%rd403, %rd402, 2;
	add.s64 	%rd404, %rd318, %rd403;
	ld.global.u32 	%r1229, [%rd404];
	add.s32 	%r918, %r1, 3328;
	setp.lt.s32 	%p292, %r918, %r2;
	sub.s32 	%r919, %r918, %r2;
	cvt.s64.s32 	%rd405, %r919;
	cvt.u64.u32 	%rd406, %r918;
	selp.b64 	%rd407, %rd3, %rd312, %p292;
	selp.b64 	%rd408, %rd406, %rd405, %p292;
	add.s64 	%rd409, %rd408, %rd407;
	shl.b64 	%rd410, %rd409, 2;
	add.s64 	%rd411, %rd318, %rd410;
	ld.global.u32 	%r1228, [%rd411];
	add.s32 	%r920, %r1, 3584;
	setp.lt.s32 	%p293, %r920, %r2;
	sub.s32 	%r921, %r920, %r2;
	cvt.s64.s32 	%rd412, %r921;
	cvt.u64.u32 	%rd413, %r920;
	selp.b64 	%rd414, %rd3, %rd312, %p293;
	selp.b64 	%rd415, %rd413, %rd412, %p293;
	add.s64 	%rd416, %rd415, %rd414;
	shl.b64 	%rd417, %rd416, 2;
	add.s64 	%rd418, %rd318, %rd417;
	ld.global.u32 	%r1227, [%rd418];
	add.s32 	%r922, %r1, 3840;
	setp.lt.s32 	%p294, %r922, %r2;
	sub.s32 	%r923, %r922, %r2;
	cvt.s64.s32 	%rd419, %r923;
	cvt.u64.u32 	%rd420, %r922;
	selp.b64 	%rd421, %rd3, %rd312, %p294;
	selp.b64 	%rd422, %rd420, %rd419, %p294;
	add.s64 	%rd423, %rd422, %rd421;
	shl.b64 	%rd424, %rd423, 2;
	add.s64 	%rd425, %rd318, %rd424;
	ld.global.u32 	%r1226, [%rd425];
	or.b32  	%r924, %r1, 4096;
	setp.lt.s32 	%p295, %r924, %r2;
	sub.s32 	%r925, %r924, %r2;
	cvt.s64.s32 	%rd426, %r925;
	cvt.u64.u32 	%rd427, %r924;
	selp.b64 	%rd428, %rd3, %rd312, %p295;
	selp.b64 	%rd429, %rd427, %rd426, %p295;
	add.s64 	%rd430, %rd429, %rd428;
	shl.b64 	%rd431, %rd430, 2;
	add.s64 	%rd432, %rd318, %rd431;
	ld.global.u32 	%r1225, [%rd432];
$L__BB26_54:
	shl.b32 	%r926, %r1, 2;
	mov.u32 	%r927, _ZZN3cub18CUB_300001_SM_10006detail10merge_sort26DeviceMergeSortMergeKernelINS2_10policy_hubIN6thrust24THRUST_300001_SM_1000_NS10device_ptrIiEEE9Policy600ES8_PNS0_8NullTypeES8_SC_m12TupleLessColiSB_EEvbT2_T3_T4_PT6_PT7_T5_PSG_SG_NS1_7vsmem_tEE19static_temp_storage;
	add.s32 	%r928, %r927, %r926;
	st.shared.u32 	[%r928], %r1241;
	st.shared.u32 	[%r928+1024], %r1240;
	st.shared.u32 	[%r928+2048], %r1239;
	st.shared.u32 	[%r928+3072], %r1238;
	st.shared.u32 	[%r928+4096], %r1237;
	st.shared.u32 	[%r928+5120], %r1236;
	st.shared.u32 	[%r928+6144], %r1235;
	st.shared.u32 	[%r928+7168], %r1234;
	st.shared.u32 	[%r928+8192], %r1233;
	st.shared.u32 	[%r928+9216], %r1232;
	st.shared.u32 	[%r928+10240], %r1231;
	st.shared.u32 	[%r928+11264], %r1230;
	st.shared.u32 	[%r928+12288], %r1229;
	st.shared.u32 	[%r928+13312], %r1228;
	st.shared.u32 	[%r928+14336], %r1227;
	st.shared.u32 	[%r928+15360], %r1226;
	st.shared.u32 	[%r928+16384], %r1225;
	bar.sync 	0;
	// begin inline asm
	griddepcontrol.launch_dependents;
	// end inline asm
	add.s32 	%r88, %r3, %r2;
	mul.lo.s32 	%r929, %r1, 17;
	min.s32 	%r89, %r929, %r88;
	shl.b32 	%r930, %r2, 2;
	add.s32 	%r90, %r927, %r930;
	cvta.to.global.u64 	%rd9, %rd23;
	setp.lt.s32 	%p296, %r89, %r3;
	sub.s32 	%r931, %r89, %r3;
	selp.b32 	%r1244, 0, %r931, %p296;
	min.s32 	%r1242, %r89, %r2;
	setp.ge.s32 	%p297, %r1244, %r1242;
	@%p297 bra 	$L__BB26_56;
$L__BB26_55:
	sub.s32 	%r932, %r1242, %r1244;
	shr.u32 	%r933, %r932, 31;
	add.s32 	%r934, %r932, %r933;
	shr.s32 	%r935, %r934, 1;
	add.s32 	%r936, %r935, %r1244;
	shl.b32 	%r937, %r936, 2;
	add.s32 	%r939, %r927, %r937;
	ld.shared.u32 	%r940, [%r939];
	not.b32 	%r941, %r936;
	add.s32 	%r942, %r89, %r941;
	shl.b32 	%r943, %r942, 2;
	add.s32 	%r944, %r90, %r943;
	ld.shared.u32 	%r945, [%r944];
	add.s32 	%r946, %r945, %r515;
	mul.wide.s32 	%rd433, %r946, 4;
	add.s64 	%rd434, %rd9, %rd433;
	ld.global.u32 	%r947, [%rd434];
	add.s32 	%r948, %r940, %r515;
	mul.wide.s32 	%rd435, %r948, 4;
	add.s64 	%rd436, %rd9, %rd435;
	ld.global.u32 	%r949, [%rd436];
	setp.lt.s32 	%p298, %r947, %r949;
	add.s32 	%r950, %r936, 1;
	selp.b32 	%r1244, %r1244, %r950, %p298;
	selp.b32 	%r1242, %r936, %r1242, %p298;
	setp.lt.s32 	%p299, %r1244, %r1242;
	@%p299 bra 	$L__BB26_55;
$L__BB26_56:
	sub.s32 	%r951, %r89, %r1244;
	add.s32 	%r99, %r951, %r2;
	shl.b32 	%r952, %r951, 2;
	add.s32 	%r100, %r90, %r952;
	ld.shared.u32 	%r1245, [%r100];
	shl.b32 	%r953, %r1244, 2;
	add.s32 	%r102, %r927, %r953;
	ld.shared.u32 	%r1248, [%r102];
	setp.ge.s32 	%p301, %r99, %r88;
	mov.pred 	%p384, 0;
	@%p301 bra 	$L__BB26_59;
	setp.ge.s32 	%p303, %r1244, %r2;
	mov.pred 	%p384, -1;
	@%p303 bra 	$L__BB26_59;
	add.s32 	%r955, %r1245, %r515;
	mul.wide.s32 	%rd437, %r955, 4;
	add.s64 	%rd438, %rd9, %rd437;
	ld.global.u32 	%r956, [%rd438];
	add.s32 	%r957, %r1248, %r515;
	mul.wide.s32 	%rd439, %r957, 4;
	add.s64 	%rd440, %rd9, %rd439;
	ld.global.u32 	%r958, [%rd440];
	setp.lt.s32 	%p384, %r956, %r958;
$L__BB26_59:
	selp.b32 	%r104, %r1245, %r1248, %p384;
	selp.u32 	%r959, 1, 0, %p384;
	add.s32 	%r105, %r99, %r959;
	not.pred 	%p304, %p384;
	selp.u32 	%r960, 1, 0, %p304;
	add.s32 	%r106, %r1244, %r960;
	@%p304 bra 	$L__BB26_61;
	ld.shared.u32 	%r1245, [%r100+4];
	bra.uni 	$L__BB26_62;
$L__BB26_61:
	ld.shared.u32 	%r1248, [%r102+4];
$L__BB26_62:
	setp.ge.s32 	%p306, %r105, %r88;
	mov.pred 	%p385, 0;
	@%p306 bra 	$L__BB26_65;
	setp.ge.s32 	%p308, %r106, %r2;
	mov.pred 	%p385, -1;
	@%p308 bra 	$L__BB26_65;
	add.s32 	%r961, %r1245, %r515;
	mul.wide.s32 	%rd441, %r961, 4;
	add.s64 	%rd442, %rd9, %rd441;
	ld.global.u32 	%r962, [%rd442];
	add.s32 	%r963, %r1248, %r515;
	mul.wide.s32 	%rd443, %r963, 4;
	add.s64 	%rd444, %rd9, %rd443;
	ld.global.u32 	%r964, [%rd444];
	setp.lt.s32 	%p385, %r962, %r964;
$L__BB26_65:
	selp.b32 	%r111, %r1245, %r1248, %p385;
	selp.u32 	%r965, 1, 0, %p385;
	add.s32 	%r112, %r105, %r965;
	not.pred 	%p309, %p385;
	selp.u32 	%r966, 1, 0, %p309;
	add.s32 	%r113, %r106, %r966;
	@%p385 bra 	$L__BB26_67;
	shl.b32 	%r967, %r113, 2;
	add.s32 	%r969, %r927, %r967;
	ld.shared.u32 	%r1248, [%r969];
	bra.uni 	$L__BB26_68;
$L__BB26_67:
	shl.b32 	%r970, %r112, 2;
	add.s32 	%r972, %r927, %r970;
	ld.shared.u32 	%r1245, [%r972];
$L__BB26_68:
	setp.ge.s32 	%p311, %r112, %r88;
	mov.pred 	%p386, 0;
	@%p311 bra 	$L__BB26_71;
	setp.ge.s32 	%p313, %r113, %r2;
	mov.pred 	%p386, -1;
	@%p313 bra 	$L__BB26_71;
	add.s32 	%r973, %r1245, %r515;
	mul.wide.s32 	%rd445, %r973, 4;
	add.s64 	%rd446, %rd9, %rd445;
	ld.global.u32 	%r974, [%rd446];
	add.s32 	%r975, %r1248, %r515;
	mul.wide.s32 	%rd447, %r975, 4;
	add.s64 	%rd448, %rd9, %rd447;
	ld.global.u32 	%r976, [%rd448];
	setp.lt.s32 	%p386, %r974, %r976;
$L__BB26_71:
	selp.b32 	%r118, %r1245, %r1248, %p386;
	selp.u32 	%r977, 1, 0, %p386;
	add.s32 	%r119, %r112, %r977;
	not.pred 	%p314, %p386;
	selp.u32 	%r978, 1, 0, %p314;
	add.s32 	%r120, %r113, %r978;
	@%p386 bra 	$L__BB26_73;
	shl.b32 	%r979, %r120, 2;
	add.s32 	%r981, %r927, %r979;
	ld.shared.u32 	%r1248, [%r981];
	bra.uni 	$L__BB26_74;
$L__BB26_73:
	shl.b32 	%r982, %r119, 2;
	add.s32 	%r984, %r927, %r982;
	ld.shared.u32 	%r1245, [%r984];
$L__BB26_74:
	setp.ge.s32 	%p316, %r119, %r88;
	mov.pred 	%p387, 0;
	@%p316 bra 	$L__BB26_77;
	setp.ge.s32 	%p318, %r120, %r2;
	mov.pred 	%p387, -1;
	@%p318 bra 	$L__BB26_77;
	add.s32 	%r985, %r1245, %r515;
	mul.wide.s32 	%rd449, %r985, 4;
	add.s64 	%rd450, %rd9, %rd449;
	ld.global.u32 	%r986, [%rd450];
	add.s32 	%r987, %r1248, %r515;
	mul.wide.s32 	%rd451, %r987, 4;
	add.s64 	%rd452, %rd9, %rd451;
	ld.global.u32 	%r988, [%rd452];
	setp.lt.s32 	%p387, %r986, %r988;
$L__BB26_77:
	selp.b32 	%r125, %r1245, %r1248, %p387;
	selp.u32 	%r989, 1, 0, %p387;
	add.s32 	%r126, %r119, %r989;
	not.pred 	%p319, %p387;
	selp.u32 	%r990, 1, 0, %p319;
	add.s32 	%r127, %r120, %r990;
	@%p387 bra 	$L__BB26_79;
	shl.b32 	%r991, %r127, 2;
	add.s32 	%r993, %r927, %r991;
	ld.shared.u32 	%r1248, [%r993];
	bra.uni 	$L__BB26_80;
$L__BB26_79:
	shl.b32 	%r994, %r126, 2;
	add.s32 	%r996, %r927, %r994;
	ld.shared.u32 	%r1245, [%r996];
$L__BB26_80:
	setp.ge.s32 	%p321, %r126, %r88;
	mov.pred 	%p388, 0;
	@%p321 bra 	$L__BB26_83;
	setp.ge.s32 	%p323, %r127, %r2;
	mov.pred 	%p388, -1;
	@%p323 bra 	$L__BB26_83;
	add.s32 	%r997, %r1245, %r515;
	mul.wide.s32 	%rd453, %r997, 4;
	add.s64 	%rd454, %rd9, %rd453;
	ld.global.u32 	%r998, [%rd454];
	add.s32 	%r999, %r1248, %r515;
	mul.wide.s32 	%rd455, %r999, 4;
	add.s64 	%rd456, %rd9, %rd455;
	ld.global.u32 	%r1000, [%rd456];
	setp.lt.s32 	%p388, %r998, %r1000;
$L__BB26_83:
	selp.b32 	%r132, %r1245, %r1248, %p388;
	selp.u32 	%r1001, 1, 0, %p388;
	add.s32 	%r133, %r126, %r1001;
	not.pred 	%p324, %p388;
	selp.u32 	%r1002, 1, 0, %p324;
	add.s32 	%r134, %r127, %r1002;
	@%p388 bra 	$L__BB26_85;
	shl.b32 	%r1003, %r134, 2;
	add.s32 	%r1005, %r927, %r1003;
	ld.shared.u32 	%r1248, [%r1005];
	bra.uni 	$L__BB26_86;
$L__BB26_85:
	shl.b32 	%r1006, %r133, 2;
	add.s32 	%r1008, %r927, %r1006;
	ld.shared.u32 	%r1245, [%r1008];
$L__BB26_86:
	setp.ge.s32 	%p326, %r133, %r88;
	mov.pred 	%p389, 0;
	@%p326 bra 	$L__BB26_89;
	setp.ge.s32 	%p328, %r134, %r2;
	mov.pred 	%p389, -1;
	@%p328 bra 	$L__BB26_89;
	add.s32 	%r1009, %r1245, %r515;
	mul.wide.s32 	%rd457, %r1009, 4;
	add.s64 	%rd458, %rd9, %rd457;
	ld.global.u32 	%r1010, [%rd458];
	add.s32 	%r1011, %r1248, %r515;
	mul.wide.s32 	%rd459, %r1011, 4;
	add.s64 	%rd460, %rd9, %rd459;
	ld.global.u32 	%r1012, [%rd460];
	setp.lt.s32 	%p389, %r1010, %r1012;
$L__BB26_89:
	selp.b32 	%r139, %r1245, %r1248, %p389;
	selp.u32 	%r1013, 1, 0, %p389;
	add.s32 	%r140, %r133, %r1013;
	not.pred 	%p329, %p389;
	selp.u32 	%r1014, 1, 0, %p329;
	add.s32 	%r141, %r134, %r1014;
	@%p389 bra 	$L__BB26_91;
	shl.b32 	%r1015, %r141, 2;
	add.s32 	%r1017, %r927, %r1015;
	ld.shared.u32 	%r1248, [%r1017];
	bra.uni 	$L__BB26_92;
$L__BB26_91:
	shl.b32 	%r1018, %r140, 2;
	add.s32 	%r1020, %r927, %r1018;
	ld.shared.u32 	%r1245, [%r1020];
$L__BB26_92:
	setp.ge.s32 	%p331, %r140, %r88;
	mov.pred 	%p390, 0;
	@%p331 bra 	$L__BB26_95;
	setp.ge.s32 	%p333, %r141, %r2;
	mov.pred 	%p390, -1;
	@%p333 bra 	$L__BB26_95;
	add.s32 	%r1021, %r1245, %r515;
	mul.wide.s32 	%rd461, %r1021, 4;
	add.s64 	%rd462, %rd9, %rd461;
	ld.global.u32 	%r1022, [%rd462];
	add.s32 	%r1023, %r1248, %r515;
	mul.wide.s32 	%rd463, %r1023, 4;
	add.s64 	%rd464, %rd9, %rd463;
	ld.global.u32 	%r1024, [%rd464];
	setp.lt.s32 	%p390, %r1022, %r1024;
$L__BB26_95:
	selp.b32 	%r146, %r1245, %r1248, %p390;
	selp.u32 	%r1025, 1, 0, %p390;
	add.s32 	%r147, %r140, %r1025;
	not.pred 	%p334, %p390;
	selp.u32 	%r1026, 1, 0, %p334;
	add.s32 	%r148, %r141, %r1026;
	@%p390 bra 	$L__BB26_97;
	shl.b32 	%r1027, %r148, 2;
	add.s32 	%r1029, %r927, %r1027;
	ld.shared.u32 	%r1248, [%r1029];
	bra.uni 	$L__BB26_98;
$L__BB26_97:
	shl.b32 	%r1030, %r147, 2;
	add.s32 	%r1032, %r927, %r1030;
	ld.shared.u32 	%r1245, [%r1032];
$L__BB26_98:
	setp.ge.s32 	%p336, %r147, %r88;
	mov.pred 	%p391, 0;
	@%p336 bra 	$L__BB26_101;
	setp.ge.s32 	%p338, %r148, %r2;
	mov.pred 	%p391, -1;
	@%p338 bra 	$L__BB26_101;
	add.s32 	%r1033, %r1245, %r515;
	mul.wide.s32 	%rd465, %r1033, 4;
	add.s64 	%rd466, %rd9, %rd465;
	ld.global.u32 	%r1034, [%rd466];
	add.s32 	%r1035, %r1248, %r515;
	mul.wide.s32 	%rd467, %r1035, 4;
	add.s64 	%rd468, %rd9, %rd467;
	ld.global.u32 	%r1036, [%rd468];
	setp.lt.s32 	%p391, %r1034, %r1036;
$L__BB26_101:
	selp.b32 	%r153, %r1245, %r1248, %p391;
	selp.u32 	%r1037, 1, 0, %p391;
	add.s32 	%r154, %r147, %r1037;
	not.pred 	%p339, %p391;
	selp.u32 	%r1038, 1, 0, %p339;
	add.s32 	%r155, %r148, %r1038;
	@%p391 bra 	$L__BB26_103;
	shl.b32 	%r1039, %r155, 2;
	add.s32 	%r1041, %r927, %r1039;
	ld.shared.u32 	%r1248, [%r1041];
	bra.uni 	$L__BB26_104;
$L__BB26_103:
	shl.b32 	%r1042, %r154, 2;
	add.s32 	%r1044, %r927, %r1042;
	ld.shared.u32 	%r1245, [%r1044];
$L__BB26_104:
	setp.ge.s32 	%p341, %r154, %r88;
	mov.pred 	%p392, 0;
	@%p341 bra 	$L__BB26_107;
	setp.ge.s32 	%p343, %r155, %r2;
	mov.pred 	%p392, -1;
	@%p343 bra 	$L__BB26_107;
	add.s32 	%r1045, %r1245, %r515;
	mul.wide.s32 	%rd469, %r1045, 4;
	add.s64 	%rd470, %rd9, %rd469;
	ld.global.u32 	%r1046, [%rd470];
	add.s32 	%r1047, %r1248, %r515;
	mul.wide.s32 	%rd471, %r1047, 4;
	add.s64 	%rd472, %rd9, %rd471;
	ld.global.u32 	%r1048, [%rd472];
	setp.lt.s32 	%p392, %r1046, %r1048;
$L__BB26_107:
	selp.b32 	%r160, %r1245, %r1248, %p392;
	selp.u32 	%r1049, 1, 0, %p392;
	add.s32 	%r161, %r154, %r1049;
	not.pred 	%p344, %p392;
	selp.u32 	%r1050, 1, 0, %p344;
	add.s32 	%r162, %r155, %r1050;
	@%p392 bra 	$L__BB26_109;
	shl.b32 	%r1051, %r162, 2;
	add.s32 	%r1053, %r927, %r1051;
	ld.shared.u32 	%r1248, [%r1053];
	bra.uni 	$L__BB26_110;
$L__BB26_109:
	shl.b32 	%r1054, %r161, 2;
	add.s32 	%r1056, %r927, %r1054;
	ld.shared.u32 	%r1245, [%r1056];
$L__BB26_110:
	setp.ge.s32 	%p346, %r161, %r88;
	mov.pred 	%p393, 0;
	@%p346 bra 	$L__BB26_113;
	setp.ge.s32 	%p348, %r162, %r2;
	mov.pred 	%p393, -1;
	@%p348 bra 	$L__BB26_113;
	add.s32 	%r1057, %r1245, %r515;
	mul.wide.s32 	%rd473, %r1057, 4;
	add.s64 	%rd474, %rd9, %rd473;
	ld.global.u32 	%r1058, [%rd474];
	add.s32 	%r1059, %r1248, %r515;
	mul.wide.s32 	%rd475, %r1059, 4;
	add.s64 	%rd476, %rd9, %rd475;
	ld.global.u32 	%r1060, [%rd476];
	setp.lt.s32 	%p393, %r1058, %r1060;
$L__BB26_113:
	selp.b32 	%r167, %r1245, %r1248, %p393;
	selp.u32 	%r1061, 1, 0, %p393;
	add.s32 	%r168, %r161, %r1061;
	not.pred 	%p349, %p393;
	selp.u32 	%r1062, 1, 0, %p349;
	add.s32 	%r169, %r162, %r1062;
	@%p393 bra 	$L__BB26_115;
	shl.b32 	%r1063, %r169, 2;
	add.s32 	%r1065, %r927, %r1063;
	ld.shared.u32 	%r1248, [%r1065];
	bra.uni 	$L__BB26_116;
$L__BB26_115:
	shl.b32 	%r1066, %r168, 2;
	add.s32 	%r1068, %r927, %r1066;
	ld.shared.u32 	%r1245, [%r1068];
$L__BB26_116:
	setp.ge.s32 	%p351, %r168, %r88;
	mov.pred 	%p394, 0;
	@%p351 bra 	$L__BB26_119;
	setp.ge.s32 	%p353, %r169, %r2;
	mov.pred 	%p394, -1;
	@%p353 bra 	$L__BB26_119;
	add.s32 	%r1069, %r1245, %r515;
	mul.wide.s32 	%rd477, %r1069, 4;
	add.s64 	%rd478, %rd9, %rd477;
	ld.global.u32 	%r1070, [%rd478];
	add.s32 	%r1071, %r1248, %r515;
	mul.wide.s32 	%rd479, %r1071, 4;
	add.s64 	%rd480, %rd9, %rd479;
	ld.global.u32 	%r1072, [%rd480];
	setp.lt.s32 	%p394, %r1070, %r1072;
$L__BB26_119:
	selp.b32 	%r174, %r1245, %r1248, %p394;
	selp.u32 	%r1073, 1, 0, %p394;
	add.s32 	%r175, %r168, %r1073;
	not.pred 	%p354, %p394;
	selp.u32 	%r1074, 1, 0, %p354;
	add.s32 	%r176, %r169, %r1074;
	@%p394 bra 	$L__BB26_121;
	shl.b32 	%r1075, %r176, 2;
	add.s32 	%r1077, %r927, %r1075;
	ld.shared.u32 	%r1248, [%r1077];
	bra.uni 	$L__BB26_122;
$L__BB26_121:
	shl.b32 	%r1078, %r175, 2;
	add.s32 	%r1080, %r927, %r1078;
	ld.shared.u32 	%r1245, [%r1080];
$L__BB26_122:
	setp.ge.s32 	%p356, %r175, %r88;
	mov.pred 	%p395, 0;
	@%p356 bra 	$L__BB26_125;
	setp.ge.s32 	%p358, %r176, %r2;
	mov.pred 	%p395, -1;
	@%p358 bra 	$L__BB26_125;
	add.s32 	%r1081, %r1245, %r515;
	cvta.to.global.u64 	%rd481, %rd23;
	mul.wide.s32 	%rd482, %r1081, 4;
	add.s64 	%rd483, %rd481, %rd482;
	ld.global.u32 	%r1082, [%rd483];
	add.s32 	%r1083, %r1248, %r515;
	mul.wide.s32 	%rd484, %r1083, 4;
	add.s64 	%rd485, %rd481, %rd484;
	ld.global.u32 	%r1084, [%rd485];
	setp.lt.s32 	%p395, %r1082, %r1084;
$L__BB26_125:
	selp.b32 	%r181, %r1245, %r1248, %p395;
	selp.u32 	%r1085, 1, 0, %p395;
	add.s32 	%r182, %r175, %r1085;
	not.pred 	%p359, %p395;
	selp.u32 	%r1086, 1, 0, %p359;
	add.s32 	%r183, %r176, %r1086;
	@%p395 bra 	$L__BB26_127;
	shl.b32 	%r1087, %r183, 2;
	add.s32 	%r1089, %r927, %r1087;
	ld.shared.u32 	%r1248, [%r1089];
	bra.uni 	$L__BB26_128;
$L__BB26_127:
	shl.b32 	%r1090, %r182, 2;
	add.s32 	%r1092, %r927, %r1090;
	ld.shared.u32 	%r1245, [%r1092];
$L__BB26_128:
	setp.ge.s32 	%p361, %r182, %r88;
	mov.pred 	%p396, 0;
	@%p361 bra 	$L__BB26_131;
	setp.ge.s32 	%p363, %r183, %r2;
	mov.pred 	%p396, -1;
	@%p363 bra 	$L__BB26_131;
	add.s32 	%r1093, %r1245, %r515;
	cvta.to.global.u64 	%rd486, %rd23;
	mul.wide.s32 	%rd487, %r1093, 4;
	add.s64 	%rd488, %rd486, %rd487;
	ld.global.u32 	%r1094, [%rd488];
	add.s32 	%r1095, %r1248, %r515;
	mul.wide.s32 	%rd489, %r1095, 4;
	add.s64 	%rd490, %rd486, %rd489;
	ld.global.u32 	%r1096, [%rd490];
	setp.lt.s32 	%p396, %r1094, %r1096;
$L__BB26_131:
	selp.b32 	%r188, %r1245, %r1248, %p396;
	selp.u32 	%r1097, 1, 0, %p396;
	add.s32 	%r189, %r182, %r1097;
	not.pred 	%p364, %p396;
	selp.u32 	%r1098, 1, 0, %p364;
	add.s32 	%r190, %r183, %r1098;
	@%p396 bra 	$L__BB26_133;
	shl.b32 	%r1099, %r190, 2;
	add.s32 	%r1101, %r927, %r1099;
	ld.shared.u32 	%r1248, [%r1101];
	bra.uni 	$L__BB26_134;
$L__BB26_133:
	shl.b32 	%r1102, %r189, 2;
	add.s32 	%r1104, %r927, %r1102;
	ld.shared.u32 	%r1245, [%r1104];
$L__BB26_134:
	setp.ge.s32 	%p366, %r189, %r88;
	mov.pred 	%p397, 0;
	@%p366 bra 	$L__BB26_137;
	setp.ge.s32 	%p368, %r190, %r2;
	mov.pred 	%p397, -1;
	@%p368 bra 	$L__BB26_137;
	add.s32 	%r1105, %r1245, %r515;
	cvta.to.global.u64 	%rd491, %rd23;
	mul.wide.s32 	%rd492, %r1105, 4;
	add.s64 	%rd493, %rd491, %rd492;
	ld.global.u32 	%r1106, [%rd493];
	add.s32 	%r1107, %r1248, %r515;
	mul.wide.s32 	%rd494, %r1107, 4;
	add.s64 	%rd495, %rd491, %rd494;
	ld.global.u32 	%r1108, [%rd495];
	setp.lt.s32 	%p397, %r1106, %r1108;
$L__BB26_137:
	selp.b32 	%r195, %r1245, %r1248, %p397;
	selp.u32 	%r1109, 1, 0, %p397;
	add.s32 	%r196, %r189, %r1109;
	not.pred 	%p369, %p397;
	selp.u32 	%r1110, 1, 0, %p369;
	add.s32 	%r197, %r190, %r1110;
	@%p397 bra 	$L__BB26_139;
	shl.b32 	%r1111, %r197, 2;
	mov.u32 	%r1112, _ZZN3cub18CUB_300001_SM_10006detail10merge_sort26DeviceMergeSortMergeKernelINS2_10policy_hubIN6thrust24THRUST_300001_SM_1000_NS10device_ptrIiEEE9Policy600ES8_PNS0_8NullTypeES8_SC_m12TupleLessColiSB_EEvbT2_T3_T4_PT6_PT7_T5_PSG_SG_NS1_7vsmem_tEE19static_temp_storage;
	add.s32 	%r1113, %r1112, %r1111;
	ld.shared.u32 	%r1248, [%r1113];
	bra.uni 	$L__BB26_140;
$L__BB26_139:
	shl.b32 	%r1114, %r196, 2;
	mov.u32 	%r1115, _ZZN3cub18CUB_300001_SM_10006detail10merge_sort26DeviceMergeSortMergeKernelINS2_10policy_hubIN6thrust24THRUST_300001_SM_1000_NS10device_ptrIiEEE9Policy600ES8_PNS0_8NullTypeES8_SC_m12TupleLessColiSB_EEvbT2_T3_T4_PT6_PT7_T5_PSG_SG_NS1_7vsmem_tEE19static_temp_storage;
	add.s32 	%r1116, %r1115, %r1114;
	ld.shared.u32 	%r1245, [%r1116];
$L__BB26_140:
	setp.ge.s32 	%p371, %r196, %r88;
	mov.pred 	%p398, 0;
	@%p371 bra 	$L__BB26_143;
	setp.ge.s32 	%p373, %r197, %r2;
	mov.pred 	%p398, -1;
	@%p373 bra 	$L__BB26_143;
	add.s32 	%r1117, %r1245, %r515;
	cvta.to.global.u64 	%rd496, %rd23;
	mul.wide.s32 	%rd497, %r1117, 4;
	add.s64 	%rd498, %rd496, %rd497;
	ld.global.u32 	%r1118, [%rd498];
	add.s32 	%r1119, %r1248, %r515;
	mul.wide.s32 	%rd499, %r1119, 4;
	add.s64 	%rd500, %rd496, %rd499;
	ld.global.u32 	%r1120, [%rd500];
	setp.lt.s32 	%p398, %r1118, %r1120;
$L__BB26_143:
	selp.b32 	%r202, %r1245, %r1248, %p398;
	selp.u32 	%r1121, 1, 0, %p398;
	add.s32 	%r203, %r196, %r1121;
	not.pred 	%p374, %p398;
	selp.u32 	%r1122, 1, 0, %p374;
	add.s32 	%r204, %r197, %r1122;
	@%p398 bra 	$L__BB26_145;
	shl.b32 	%r1123, %r204, 2;
	mov.u32 	%r1124, _ZZN3cub18CUB_300001_SM_10006detail10merge_sort26DeviceMergeSortMergeKernelINS2_10policy_hubIN6thrust24THRUST_300001_SM_1000_NS10device_ptrIiEEE9Policy600ES8_PNS0_8NullTypeES8_SC_m12TupleLessColiSB_EEvbT2_T3_T4_PT6_PT7_T5_PSG_SG_NS1_7vsmem_tEE19static_temp_storage;
	add.s32 	%r1125, %r1124, %r1123;
	ld.shared.u32 	%r1248, [%r1125];
	bra.uni 	$L__BB26_146;
$L__BB26_145:
	shl.b32 	%r1126, %r203, 2;
	mov.u32 	%r1127, _ZZN3cub18CUB_300001_SM_10006detail10merge_sort26DeviceMergeSortMergeKernelINS2_10policy_hubIN6thrust24THRUST_300001_SM_1000_NS10device_ptrIiEEE9Policy600ES8_PNS0_8NullTypeES8_SC_m12TupleLessColiSB_EEvbT2_T3_T4_PT6_PT7_T5_PSG_SG_NS1_7vsmem_tEE19static_temp_storage;
	add.s32 	%r1128, %r1127, %r1126;
	ld.shared.u32 	%r1245, [%r1128];
$L__BB26_146:
	setp.ge.s32 	%p376, %r203, %r88;
	mov.pred 	%p399, 0;
	@%p376 bra 	$L__BB26_149;
	setp.ge.s32 	%p378, %r204, %r2;
	mov.pred 	%p399, -1;
	@%p378 bra 	$L__BB26_149;
	add.s32 	%r1129, %r1245, %r515;
	cvta.to.global.u64 	%rd501, %rd23;
	mul.wide.s32 	%rd502, %r1129, 4;
	add.s64 	%rd503, %rd501, %rd502;
	ld.global.u32 	%r1130, [%rd503];
	add.s32 	%r1131, %r1248, %r515;
	mul.wide.s32 	%rd504, %r1131, 4;
	add.s64 	%rd505, %rd501, %rd504;
	ld.global.u32 	%r1132, [%rd505];
	setp.lt.s32 	%p399, %r1130, %r1132;
$L__BB26_149:
	selp.b32 	%r209, %r1245, %r1248, %p399;
	selp.u32 	%r1133, 1, 0, %p399;
	add.s32 	%r210, %r203, %r1133;
	not.pred 	%p379, %p399;
	selp.u32 	%r1134, 1, 0, %p379;
	add.s32 	%r211, %r204, %r1134;
	@%p399 bra 	$L__BB26_151;
	shl.b32 	%r1135, %r211, 2;
	mov.u32 	%r1136, _ZZN3cub18CUB_300001_SM_10006detail10merge_sort26DeviceMergeSortMergeKernelINS2_10policy_hubIN6thrust24THRUST_300001_SM_1000_NS10device_ptrIiEEE9Policy600ES8_PNS0_8NullTypeES8_SC_m12TupleLessColiSB_EEvbT2_T3_T4_PT6_PT7_T5_PSG_SG_NS1_7vsmem_tEE19static_temp_storage;
	add.s32 	%r1137, %r1136, %r1135;
	ld.shared.u32 	%r1248, [%r1137];
	bra.uni 	$L__BB26_152;
$L__BB26_151:
	shl.b32 	%r1138, %r210, 2;
	mov.u32 	%r1139, _ZZN3cub18CUB_300001_SM_10006detail10merge_sort26DeviceMergeSortMergeKernelINS2_10policy_hubIN6thrust24THRUST_300001_SM_1000_NS10device_ptrIiEEE9Policy600ES8_PNS0_8NullTypeES8_SC_m12TupleLessColiSB_EEvbT2_T3_T4_PT6_PT7_T5_PSG_SG_NS1_7vsmem_tEE19static_temp_storage;
	add.s32 	%r1140, %r1139, %r1138;
	ld.shared.u32 	%r1245, [%r1140];
$L__BB26_152:
	setp.ge.s32 	%p380, %r210, %r88;
	mov.u32 	%r1277, %r1248;
	@%p380 bra 	$L__BB26_155;
	setp.ge.s32 	%p381, %r211, %r2;
	mov.u32 	%r1277, %r1245;
	@%p381 bra 	$L__BB26_155;
	add.s32 	%r1141, %r1245, %r515;
	cvta.to.global.u64 	%rd506, %rd23;
	mul.wide.s32 	%rd507, %r1141, 4;
	add.s64 	%rd508, %rd506, %rd507;
	ld.global.u32 	%r1142, [%rd508];
	add.s32 	%r1143, %r1248, %r515;
	mul.wide.s32 	%rd509, %r1143, 4;
	add.s64 	%rd510, %rd506, %rd509;
	ld.global.u32 	%r1144, [%rd510];
	setp.lt.s32 	%p382, %r1142, %r1144;
	selp.b32 	%r1277, %r1245, %r1248, %p382;
$L__BB26_155:
	ld.param.s8 	%rs5, [_ZN3cub18CUB_300001_SM_10006detail10merge_sort26DeviceMergeSortMergeKernelINS2_10policy_hubIN6thrust24THRUST_300001_SM_1000_NS10device_ptrIiEEE9Policy600ES8_PNS0_8NullTypeES8_SC_m12TupleLessColiSB_EEvbT2_T3_T4_PT6_PT7_T5_PSG_SG_NS1_7vsmem_tE_param_0];
	mov.u32 	%r1145, %ctaid.x;
	mul.wide.u32 	%rd10, %r1145, 4352;
	setp.eq.s16 	%p383, %rs5, 0;
	bar.sync 	0;
	@%p383 bra 	$L__BB26_157;
	ld.param.u64 	%rd534, [_ZN3cub18CUB_300001_SM_10006detail10merge_sort26DeviceMergeSortMergeKernelINS2_10policy_hubIN6thrust24THRUST_300001_SM_1000_NS10device_ptrIiEEE9Policy600ES8_PNS0_8NullTypeES8_SC_m12TupleLessColiSB_EEvbT2_T3_T4_PT6_PT7_T5_PSG_SG_NS1_7vsmem_tE_param_4];
	// begin inline asm
	mov.u32 %r1146, %laneid;
	// end inline asm
	shr.u32 	%r1147, %r1, 5;
	mul.lo.s32 	%r1148, %r1147, 544;
	mad.lo.s32 	%r1149, %r1146, 17, %r1148;
	shl.b32 	%r1150, %r1149, 2;
	mov.u32 	%r1151, _ZZN3cub18CUB_300001_SM_10006detail10merge_sort26DeviceMergeSortMergeKernelINS2_10policy_hubIN6thrust24THRUST_300001_SM_1000_NS10device_ptrIiEEE9Policy600ES8_PNS0_8NullTypeES8_SC_m12TupleLessColiSB_EEvbT2_T3_T4_PT6_PT7_T5_PSG_SG_NS1_7vsmem_tEE19static_temp_storage;
	add.s32 	%r1152, %r1151, %r1150;
	st.shared.u32 	[%r1152], %r104;
	st.shared.u32 	[%r1152+4], %r111;
	st.shared.u32 	[%r1152+8], %r118;
	st.shared.u32 	[%r1152+12], %r125;
	st.shared.u32 	[%r1152+16], %r132;
	st.shared.u32 	[%r1152+20], %r139;
	st.shared.u32 	[%r1152+24], %r146;
	st.shared.u32 	[%r1152+28], %r153;
	st.shared.u32 	[%r1152+32], %r160;
	st.shared.u32 	[%r1152+36], %r167;
	st.shared.u32 	[%r1152+40], %r174;
	st.shared.u32 	[%r1152+44], %r181;
	st.shared.u32 	[%r1152+48], %r188;
	st.shared.u32 	[%r1152+52], %r195;
	st.shared.u32 	[%r1152+56], %r202;
	st.shared.u32 	[%r1152+60], %r209;
	st.shared.u32 	[%r1152+64], %r1277;
	bar.warp.sync 	-1;
	shl.b32 	%r1153, %r1146, 4;
	sub.s32 	%r1154, %r1149, %r1153;
	shl.b32 	%r1155, %r1154, 2;
	add.s32 	%r1156, %r1151, %r1155;
	ld.shared.u32 	%r1157, [%r1156];
	ld.shared.u32 	%r1158, [%r1156+128];
	ld.shared.u32 	%r1159, [%r1156+256];
	ld.shared.u32 	%r1160, [%r1156+384];
	ld.shared.u32 	%r1161, [%r1156+512];
	ld.shared.u32 	%r1162, [%r1156+640];
	ld.shared.u32 	%r1163, [%r1156+768];
	ld.shared.u32 	%r1164, [%r1156+896];
	ld.shared.u32 	%r1165, [%r1156+1024];
	ld.shared.u32 	%r1166, [%r1156+1152];
	ld.shared.u32 	%r1167, [%r1156+1280];
	ld.shared.u32 	%r1168, [%r1156+1408];
	ld.shared.u32 	%r1169, [%r1156+1536];
	ld.shared.u32 	%r1170, [%r1156+1664];
	ld.shared.u32 	%r1171, [%r1156+1792];
	ld.shared.u32 	%r1172, [%r1156+1920];
	ld.shared.u32 	%r1173, [%r1156+2048];
	and.b32  	%r1174, %r1, 31;
	and.b32  	%r1175, %r1, 992;
	mul.lo.s32 	%r1176, %r1175, 17;
	or.b32  	%r1177, %r1176, %r1174;
	cvt.u64.u32 	%rd511, %r1177;
	add.s64 	%rd512, %rd10, %rd511;
	cvta.to.global.u64 	%rd513, %rd534;
	shl.b64 	%rd514, %rd512, 2;
	add.s64 	%rd515, %rd513, %rd514;
	st.global.u32 	[%rd515], %r1157;
	st.global.u32 	[%rd515+128], %r1158;
	st.global.u32 	[%rd515+256], %r1159;
	st.global.u32 	[%rd515+384], %r1160;
	st.global.u32 	[%rd515+512], %r1161;
	st.global.u32 	[%rd515+640], %r1162;
	st.global.u32 	[%rd515+768], %r1163;
	st.global.u32 	[%rd515+896], %r1164;
	st.global.u32 	[%rd515+1024], %r1165;
	st.global.u32 	[%rd515+1152], %r1166;
	st.global.u32 	[%rd515+1280], %r1167;
	st.global.u32 	[%rd515+1408], %r1168;
	st.global.u32 	[%rd515+1536], %r1169;
	st.global.u32 	[%rd515+1664], %r1170;
	st.global.u32 	[%rd515+1792], %r1171;
	st.global.u32 	[%rd515+1920], %r1172;
	st.global.u32 	[%rd515+2048], %r1173;
	bra.uni 	$L__BB26_435;
$L__BB26_157:
	// begin inline asm
	mov.u32 %r1178, %laneid;
	// end inline asm
	shr.u32 	%r1179, %r1, 5;
	mul.lo.s32 	%r1180, %r1179, 544;
	mad.lo.s32 	%r1181, %r1178, 17, %r1180;
	shl.b32 	%r1182, %r1181, 2;
	mov.u32 	%r1183, _ZZN3cub18CUB_300001_SM_10006detail10merge_sort26DeviceMergeSortMergeKernelINS2_10policy_hubIN6thrust24THRUST_300001_SM_1000_NS10device_ptrIiEEE9Policy600ES8_PNS0_8NullTypeES8_SC_m12TupleLessColiSB_EEvbT2_T3_T4_PT6_PT7_T5_PSG_SG_NS1_7vsmem_tEE19static_temp_storage;
	add.s32 	%r1184, %r1183, %r1182;
	st.shared.u32 	[%r1184], %r104;
	st.shared.u32 	[%r1184+4], %r111;
	st.shared.u32 	[%r1184+8], %r118;
	st.shared.u32 	[%r1184+12], %r125;
	st.shared.u32 	[%r1184+16], %r132;
	st.shared.u32 	[%r1184+20], %r139;
	st.shared.u32 	[%r1184+24], %r146;
	st.shared.u32 	[%r1184+28], %r153;
	st.shared.u32 	[%r1184+32], %r160;
	st.shared.u32 	[%r1184+36], %r167;
	st.shared.u32 	[%r1184+40], %r174;
	st.shared.u32 	[%r1184+44], %r181;
	st.shared.u32 	[%r1184+48], %r188;
	st.shared.u32 	[%r1184+52], %r195;
	st.shared.u32 	[%r1184+56], %r202;
	st.shared.u32 	[%r1184+60], %r209;
	st.shared.u32 	[%r1184+64], %r1277;
	bar.warp.sync 	-1;
	shl.b32 	%r1185, %r1178, 4;
	sub.s32 	%r1186, %r1181, %r1185;
	shl.b32 	%r1187, %r1186, 2;
	add.s32 	%r1188, %r1183, %r1187;
	ld.shared.u32 	%r1189, [%r1188];
	ld.shared.u32 	%r1190, [%r1188+128];
	ld.shared.u32 	%r1191, [%r1188+256];
	ld.shared.u32 	%r1192, [%r1188+384];
	ld.shared.u32 	%r1193, [%r1188+512];
	ld.shared.u32 	%r1194, [%r1188+640];
	ld.shared.u32 	%r1195, [%r1188+768];
	ld.shared.u32 	%r1196, [%r1188+896];
	ld.shared.u32 	%r1197, [%r1188+1024];
	ld.shared.u32 	%r1198, [%r1188+1152];
	ld.shared.u32 	%r1199, [%r1188+1280];
	ld.shared.u32 	%r1200, [%r1188+1408];
	ld.shared.u32 	%r1201, [%r1188+1536];
	ld.shared.u32 	%r1202, [%r1188+1664];
	ld.shared.u32 	%r1203, [%r1188+1792];
	ld.shared.u32 	%r1204, [%r1188+1920];
	ld.shared.u32 	%r1205, [%r1188+2048];
	and.b32  	%r1206, %r1, 31;
	and.b32  	%r1207, %r1, 992;
	mul.lo.s32 	%r1208, %r1207, 17;
	cvt.u64.u32 	%rd516, %r1208;
	cvt.u64.u32 	%rd517, %r1206;
	add.s64 	%rd518, %rd10, %rd517;
	add.s64 	%rd519, %rd518, %rd516;
	shl.b64 	%rd520, %rd519, 2;
	add.s64 	%rd521, %rd2, %rd520;
	st.global.u32 	[%rd521], %r1189;
	st.global.u32 	[%rd521+128], %r1190;
	st.global.u32 	[%rd521+256], %r1191;
	st.global.u32 	[%rd521+384], %r1192;
	st.global.u32 	[%rd521+512], %r1193;
	st.global.u32 	[%rd521+640], %r1194;
	st.global.u32 	[%rd521+768], %r1195;
	st.global.u32 	[%rd521+896], %r1196;
	st.global.u32 	[%rd521+1024], %r1197;
	st.global.u32 	[%rd521+1152], %r1198;
	st.global.u32 	[%rd521+1280], %r1199;
	st.global.u32 	[%rd521+1408], %r1200;
	st.global.u32 	[%rd521+1536], %r1201;
	st.global.u32 	[%rd521+1664], %r1202;
	st.global.u32 	[%rd521+1792], %r1203;
	st.global.u32 	[%rd521+1920], %r1204;
	st.global.u32 	[%rd521+2048], %r1205;
	bra.uni 	$L__BB26_435;
$L__BB26_158:
	ld.param.u64 	%rd537, [_ZN3cub18CUB_300001_SM_10006detail10merge_sort26DeviceMergeSortMergeKernelINS2_10policy_hubIN6thrust24THRUST_300001_SM_1000_NS10device_ptrIiEEE9Policy600ES8_PNS0_8NullTypeES8_SC_m12TupleLessColiSB_EEvbT2_T3_T4_PT6_PT7_T5_PSG_SG_NS1_7vsmem_tE_param_8];
	ld.param.u64 	%rd535, [_ZN3cub18CUB_300001_SM_10006detail10merge_sort26DeviceMergeSortMergeKernelINS2_10policy_hubIN6thrust24THRUST_300001_SM_1000_NS10device_ptrIiEEE9Policy600ES8_PNS0_8NullTypeES8_SC_m12TupleLessColiSB_EEvbT2_T3_T4_PT6_PT7_T5_PSG_SG_NS1_7vsmem_tE_param_7];
	ld.param.u64 	%rd522, [_ZN3cub18CUB_300001_SM_10006detail10merge_sort26DeviceMergeSortMergeKernelINS2_10policy_hubIN6thrust24THRUST_300001_SM_1000_NS10device_ptrIiEEE9Policy600ES8_PNS0_8NullTypeES8_SC_m12TupleLessColiSB_EEvbT2_T3_T4_PT6_PT7_T5_PSG_SG_NS1_7vsmem_tE_param_3];
	ld.param.s8 	%rs2, [_ZN3cub18CUB_300001_SM_10006detail10merge_sort26DeviceMergeSortMergeKernelINS2_10policy_hubIN6thrust24THRUST_300001_SM_1000_NS10device_ptrIiEEE9Policy600ES8_PNS0_8NullTypeES8_SC_m12TupleLessColiSB_EEvbT2_T3_T4_PT6_PT7_T5_PSG_SG_NS1_7vsmem_tE_param_0];
	cvta.to.global.u64 	%rd27, %rd535;
	mov.u32 	%r519, %ctaid.x;
	cvt.u64.u32 	%rd28, %r519;
	mul.wide.u32 	%rd29, %r519, 8;
	add.s64 	%rd30, %rd27, %rd29;
	ld.global.u64 	%rd11, [%rd30];
	ld.global.u64 	%rd31, [%rd30+8];
	shr.u64 	%rd32, %rd537, 1;
	neg.s64 	%rd33, %rd537;
	and.b64  	%rd34, %rd33, %rd28;
	mul.lo.s64 	%rd12, %rd34, 4352;
	mul.lo.s64 	%rd13, %rd32, 4352;
	sub.s64 	%rd35, %rd28, %rd34;
	mul.lo.s64 	%rd36, %rd35, 4352;
	sub.s64 	%rd37, %rd11, %rd12;
	sub.s64 	%rd38, %rd31, %rd12;
	sub.s64 	%rd39, %rd522, %rd12;
	max.u64 	%rd40, %rd39, %rd13;
	sub.s64 	%rd41, %rd40, %rd13;
	sub.s64 	%rd42, %rd36, %rd37;
	min.u64 	%rd14, %rd42, %rd41;
	max.u64 	%rd43, %rd36, -4353;
	not.b64 	%rd44, %rd43;
	add.s64 	%rd45, %rd36, %rd44;
	sub.s64 	%rd46, %rd45, %rd38;
	or.b64  	%rd47, %rd33, %rd28;
	setp.eq.s64 	%p66, %rd47, -1;
	min.u64 	%rd48, %rd13, %rd39;
	selp.b64 	%rd49, %rd48, %rd38, %p66;
	selp.b64 	%rd50, %rd13, %rd46, %p66;
	min.u64 	%rd51, %rd50, %rd41;
	cvt.u32.u64 	%r520, %rd37;
	cvt.u32.u64 	%r521, %rd49;
	sub.s32 	%r218, %r521, %r520;
	cvt.u32.u64 	%r522, %rd51;
	cvt.u32.u64 	%r523, %rd14;
	sub.s32 	%r219, %r522, %r523;
	// begin inline asm
	griddepcontrol.wait;
	// end inline asm
	setp.eq.s16 	%p67, %rs2, 0;
	@%p67 bra 	$L__BB26_227;
	add.s64 	%rd52, %rd12, %rd13;
	add.s64 	%rd53, %rd52, %rd14;
	add.s32 	%r220, %r219, %r218;
	setp.ge.s32 	%p68, %r1, %r220;
	cvt.u64.u32 	%rd54, %r1;
	add.s64 	%rd55, %rd11, %rd54;
	shl.b64 	%rd56, %rd55, 2;
	add.s64 	%rd15, %rd2, %rd56;
	sub.s32 	%r525, %r1, %r218;
	cvt.s64.s32 	%rd57, %r525;
	add.s64 	%rd58, %rd53, %rd57;
	shl.b64 	%rd59, %rd58, 2;
	add.s64 	%rd16, %rd2, %rd59;
	@%p68 bra 	$L__BB26_163;
	setp.ge.s32 	%p69, %r1, %r218;
	@%p69 bra 	$L__BB26_162;
	ld.global.u32 	%r1326, [%rd15];
	bra.uni 	$L__BB26_163;
$L__BB26_162:
	ld.global.u32 	%r1326, [%rd16];
$L__BB26_163:
	add.s32 	%r224, %r1, 256;
	setp.ge.s32 	%p70, %r224, %r220;
	@%p70 bra 	$L__BB26_167;
	setp.lt.s32 	%p71, %r224, %r218;
	@%p71 bra 	$L__BB26_166;
	ld.global.u32 	%r1325, [%rd16+1024];
	bra.uni 	$L__BB26_167;
$L__BB26_166:
	ld.global.u32 	%r1325, [%rd15+1024];
$L__BB26_167:
	add.s32 	%r228, %r1, 512;
	setp.ge.s32 	%p72, %r228, %r220;
	@%p72 bra 	$L__BB26_171;
	setp.lt.s32 	%p73, %r228, %r218;
	@%p73 bra 	$L__BB26_170;
	ld.global.u32 	%r1324, [%rd16+2048];
	bra.uni 	$L__BB26_171;
$L__BB26_170:
	ld.global.u32 	%r1324, [%rd15+2048];
$L__BB26_171:
	add.s32 	%r232, %r1, 768;
	setp.ge.s32 	%p74, %r232, %r220;
	@%p74 bra 	$L__BB26_175;
	setp.lt.s32 	%p75, %r232, %r218;
	@%p75 bra 	$L__BB26_174;
	ld.global.u32 	%r1323, [%rd16+3072];
	bra.uni 	$L__BB26_175;
$L__BB26_174:
	ld.global.u32 	%r1323, [%rd15+3072];
$L__BB26_175:
	or.b32  	%r236, %r1, 1024;
	setp.ge.s32 	%p76, %r236, %r220;
	@%p76 bra 	$L__BB26_179;
	setp.lt.s32 	%p77, %r236, %r218;
	@%p77 bra 	$L__BB26_178;
	ld.global.u32 	%r1322, [%rd16+4096];
	bra.uni 	$L__BB26_179;
$L__BB26_178:
	ld.global.u32 	%r1322, [%rd15+4096];
$L__BB26_179:
	add.s32 	%r240, %r1, 1280;
	setp.ge.s32 	%p78, %r240, %r220;
	@%p78 bra 	$L__BB26_183;
	setp.lt.s32 	%p79, %r240, %r218;
	@%p79 bra 	$L__BB26_182;
	ld.global.u32 	%r1321, [%rd16+5120];
	bra.uni 	$L__BB26_183;
$L__BB26_182:
	ld.global.u32 	%r1321, [%rd15+5120];
$L__BB26_183:
	add.s32 	%r244, %r1, 1536;
	setp.ge.s32 	%p80, %r244, %r220;
	@%p80 bra 	$L__BB26_187;
	setp.lt.s32 	%p81, %r244, %r218;
	@%p81 bra 	$L__BB26_186;
	ld.global.u32 	%r1320, [%rd16+6144];
	bra.uni 	$L__BB26_187;
$L__BB26_186:
	ld.global.u32 	%r1320, [%rd15+6144];
$L__BB26_187:
	add.s32 	%r248, %r1, 1792;
	setp.ge.s32 	%p82, %r248, %r220;
	@%p82 bra 	$L__BB26_191;
	setp.lt.s32 	%p83, %r248, %r218;
	@%p83 bra 	$L__BB26_190;
	ld.global.u32 	%r1319, [%rd16+7168];
	bra.uni 	$L__BB26_191;
$L__BB26_190:
	ld.global.u32 	%r1319, [%rd15+7168];
$L__BB26_191:
	or.b32  	%r252, %r1, 2048;
	setp.ge.s32 	%p84, %r252, %r220;
	@%p84 bra 	$L__BB26_195;
	setp.lt.s32 	%p85, %r252, %r218;
	@%p85 bra 	$L__BB26_194;
	ld.global.u32 	%r1318, [%rd16+8192];
	bra.uni 	$L__BB26_195;
$L__BB26_194:
	ld.global.u32 	%r1318, [%rd15+8192];
$L__BB26_195:
	add.s32 	%r256, %r1, 2304;
	setp.ge.s32 	%p86, %r256, %r220;
	@%p86 bra 	$L__BB26_199;
	setp.lt.s32 	%p87, %r256, %r218;
	@%p87 bra 	$L__BB26_198;
	ld.global.u32 	%r1317, [%rd16+9216];
	bra.uni 	$L__BB26_199;
$L__BB26_198:
	ld.global.u32 	%r1317, [%rd15+9216];
$L__BB26_199:
	add.s32 	%r260, %r1, 2560;
	setp.ge.s32 	%p88, %r260, %r220;
	@%p88 bra 	$L__BB26_203;
	setp.lt.s32 	%p89, %r260, %r218;
	@%p89 bra 	$L__BB26_202;
	ld.global.u32 	%r1316, [%rd16+10240];
	bra.uni 	$L__BB26_203;
$L__BB26_202:
	ld.global.u32 	%r1316, [%rd15+10240];
$L__BB26_203:
	add.s32 	%r264, %r1, 2816;
	setp.ge.s32 	%p90, %r264, %r220;
	@%p90 bra 	$L__BB26_207;
	setp.lt.s32 	%p91, %r264, %r218;
	@%p91 bra 	$L__BB26_206;
	ld.global.u32 	%r1315, [%rd16+11264];
	bra.uni 	$L__BB26_207;
$L__BB26_206:
	ld.global.u32 	%r1315, [%rd15+11264];
$L__BB26_207:
	or.b32  	%r268, %r1, 3072;
	setp.ge.s32 	%p92, %r268, %r220;
	@%p92 bra 	$L__BB26_211;
	setp.lt.s32 	%p93, %r268, %r218;
	@%p93 bra 	$L__BB26_210;
	ld.global.u32 	%r1314, [%rd16+12288];
	bra.uni 	$L__BB26_211;
$L__BB26_210:
	ld.global.u32 	%r1314, [%rd15+12288];
$L__BB26_211:
	add.s32 	%r272, %r1, 3328;
	setp.ge.s32 	%p94, %r272, %r220;
	@%p94 bra 	$L__BB26_215;
	setp.lt.s32 	%p95, %r272, %r218;
	@%p95 bra 	$L__BB26_214;
	ld.global.u32 	%r1313, [%rd16+13312];
	bra.uni 	$L__BB26_215;
$L__BB26_214:
	ld.global.u32 	%r1313, [%rd15+13312];
$L__BB26_215:
	add.s32 	%r276, %r1, 3584;
	setp.ge.s32 	%p96, %r276, %r220;
	@%p96 bra 	$L__BB26_219;
	setp.lt.s32 	%p97, %r276, %r218;
	@%p97 bra 	$L__BB26_218;
	ld.global.u32 	%r1312, [%rd16+14336];
	bra.uni 	$L__BB26_219;
$L__BB26_218:
	ld.global.u32 	%r1312, [%rd15+14336];
$L__BB26_219:
	add.s32 	%r280, %r1, 3840;
	setp.ge.s32 	%p98, %r280, %r220;
	@%p98 bra 	$L__BB26_223;
	setp.lt.s32 	%p99, %r280, %r218;
	@%p99 bra 	$L__BB26_222;
	ld.global.u32 	%r1311, [%rd16+15360];
	bra.uni 	$L__BB26_223;
$L__BB26_222:
	ld.global.u32 	%r1311, [%rd15+15360];
$L__BB26_223:
	or.b32  	%r284, %r1, 4096;
	setp.ge.s32 	%p100, %r284, %r220;
	@%p100 bra 	$L__BB26_261;
	setp.lt.s32 	%p101, %r284, %r218;
	@%p101 bra 	$L__BB26_226;
	ld.global.u32 	%r1310, [%rd16+16384];
	bra.uni 	$L__BB26_261;
$L__BB26_226:
	ld.global.u32 	%r1310, [%rd15+16384];
	bra.uni 	$L__BB26_261;
$L__BB26_227:
	add.s64 	%rd60, %rd12, %rd13;
	add.s64 	%rd17, %rd60, %rd14;
	add.s32 	%r287, %r219, %r218;
	setp.ge.s32 	%p102, %r1, %r287;
	@%p102 bra 	$L__BB26_229;
	setp.lt.s32 	%p103, %r1, %r218;
	sub.s32 	%r543, %r1, %r218;
	cvt.s64.s32 	%rd61, %r543;
	cvt.u64.u32 	%rd62, %r1;
	selp.b64 	%rd63, %rd11, %rd17, %p103;
	selp.b64 	%rd64, %rd62, %rd61, %p103;
	add.s64 	%rd65, %rd64, %rd63;
	shl.b64 	%rd66, %rd65, 2;
	add.s64 	%rd67, %rd1, %rd66;
	ld.global.u32 	%r1326, [%rd67];
$L__BB26_229:
	add.s32 	%r290, %r1, 256;
	setp.ge.s32 	%p104, %r290, %r287;
	@%p104 bra 	$L__BB26_231;
	setp.lt.s32 	%p105, %r290, %r218;
	sub.s32 	%r545, %r290, %r218;
	cvt.s64.s32 	%rd68, %r545;
	cvt.u64.u32 	%rd69, %r290;
	selp.b64 	%rd70, %rd11, %rd17, %p105;
	selp.b64 	%rd71, %rd69, %rd68, %p105;
	add.s64 	%rd72, %rd71, %rd70;
	shl.b64 	%rd73, %rd72, 2;
	add.s64 	%rd74, %rd1, %rd73;
	ld.global.u32 	%r1325, [%rd74];
$L__BB26_231:
	add.s32 	%r293, %r1, 512;
	setp.ge.s32 	%p106, %r293, %r287;
	@%p106 bra 	$L__BB26_233;
	setp.lt.s32 	%p107, %r293, %r218;
	sub.s32 	%r547, %r293, %r218;
	cvt.s64.s32 	%rd75, %r547;
	cvt.u64.u32 	%rd76, %r293;
	selp.b64 	%rd77, %rd11, %rd17, %p107;
	selp.b64 	%rd78, %rd76, %rd75, %p107;
	add.s64 	%rd79, %rd78, %rd77;
	shl.b64 	%rd80, %rd79, 2;
	add.s64 	%rd81, %rd1, %rd80;
	ld.global.u32 	%r1324, [%rd81];
$L__BB26_233:
	add.s32 	%r296, %r1, 768;
	setp.ge.s32 	%p108, %r296, %r287;
	@%p108 bra 	$L__BB26_235;
	setp.lt.s32 	%p109, %r296, %r218;
	sub.s32 	%r549, %r296, %r218;
	cvt.s64.s32 	%rd82, %r549;
	cvt.u64.u32 	%rd83, %r296;
	selp.b64 	%rd84, %rd11, %rd17, %p109;
	selp.b64 	%rd85, %rd83, %rd82, %p109;
	add.s64 	%rd86, %rd85, %rd84;
	shl.b64 	%rd87, %rd86, 2;
	add.s64 	%rd88, %rd1, %rd87;
	ld.global.u32 	%r1323, [%rd88];
$L__BB26_235:
	or.b32  	%r299, %r1, 1024;
	setp.ge.s32 	%p110, %r299, %r287;
	@%p110 bra 	$L__BB26_237;
	setp.lt.s32 	%p111, %r299, %r218;
	sub.s32 	%r551, %r299, %r218;
	cvt.s64.s32 	%rd89, %r551;
	cvt.u64.u32 	%rd90, %r299;
	selp.b64 	%rd91, %rd11, %rd17, %p111;
	selp.b64 	%rd92, %rd90, %rd89, %p111;
	add.s64 	%rd93, %rd92, %rd91;
	shl.b64 	%rd94, %rd93, 2;
	add.s64 	%rd95, %rd1, %rd94;
	ld.global.u32 	%r1322, [%rd95];
$L__BB26_237:
	add.s32 	%r302, %r1, 1280;
	setp.ge.s32 	%p112, %r302, %r287;
	@%p112 bra 	$L__BB26_239;
	setp.lt.s32 	%p113, %r302, %r218;
	sub.s32 	%r553, %r302, %r218;
	cvt.s64.s32 	%rd96, %r553;
	cvt.u64.u32 	%rd97, %r302;
	selp.b64 	%rd98, %rd11, %rd17, %p113;
	selp.b64 	%rd99, %rd97, %rd96, %p113;
	add.s64 	%rd100, %rd99, %rd98;
	shl.b64 	%rd101, %rd100, 2;
	add.s64 	%rd102, %rd1, %rd101;
	ld.global.u32 	%r1321, [%rd102];
$L__BB26_239:
	add.s32 	%r305, %r1, 1536;
	setp.ge.s32 	%p114, %r305, %r287;
	@%p114 bra 	$L__BB26_241;
	setp.lt.s32 	%p115, %r305, %r218;
	sub.s32 	%r555, %r305, %r218;
	cvt.s64.s32 	%rd103, %r555;
	cvt.u64.u32 	%rd104, %r305;
	selp.b64 	%rd105, %rd11, %rd17, %p115;
	selp.b64 	%rd106, %rd104, %rd103, %p115;
	add.s64 	%rd107, %rd106, %rd105;
	shl.b64 	%rd108, %rd107, 2;
	add.s64 	%rd109, %rd1, %rd108;
	ld.global.u32 	%r1320, [%rd109];
$L__BB26_241:
	add.s32 	%r308, %r1, 1792;
	setp.ge.s32 	%p116, %r308, %r287;
	@%p116 bra 	$L__BB26_243;
	setp.lt.s32 	%p117, %r308, %r218;
	sub.s32 	%r557, %r308, %r218;
	cvt.s64.s32 	%rd110, %r557;
	cvt.u64.u32 	%rd111, %r308;
	selp.b64 	%rd112, %rd11, %rd17, %p117;
	selp.b64 	%rd113, %rd111, %rd110, %p117;
	add.s64 	%rd114, %rd113, %rd112;
	shl.b64 	%rd115, %rd114, 2;
	add.s64 	%rd116, %rd1, %rd115;
	ld.global.u32 	%r1319, [%rd116];
$L__BB26_243:
	or.b32  	%r311, %r1, 2048;
	setp.ge.s32 	%p118, %r311, %r287;
	@%p118 bra 	$L__BB26_245;
	setp.lt.s32 	%p119, %r311, %r218;
	sub.s32 	%r559, %r311, %r218;
	cvt.s64.s32 	%rd117, %r559;
	cvt.u64.u32 	%rd118, %r311;
	selp.b64 	%rd119, %rd11, %rd17, %p119;
	selp.b64 	%rd120, %rd118, %rd117, %p119;
	add.s64 	%rd121, %rd120, %rd119;
	shl.b64 	%rd122, %rd121, 2;
	add.s64 	%rd123, %rd1, %rd122;
	ld.global.u32 	%r1318, [%rd123];
$L__BB26_245:
	add.s32 	%r314, %r1, 2304;
	setp.ge.s32 	%p120, %r314, %r287;
	@%p120 bra 	$L__BB26_247;
	ld.param.u64 	%rd524, [_ZN3cub18CUB_300001_SM_10006detail10merge_sort26DeviceMergeSortMergeKernelINS2_10policy_hubIN6thrust24THRUST_300001_SM_1000_NS10device_ptrIiEEE9Policy600ES8_PNS0_8NullTypeES8_SC_m12TupleLessColiSB_EEvbT2_T3_T4_PT6_PT7_T5_PSG_SG_NS1_7vsmem_tE_param_4];
	setp.lt.s32 	%p121, %r314, %r218;
	sub.s32 	%r561, %r314, %r218;
	cvt.s64.s32 	%rd124, %r561;
	cvt.u64.u32 	%rd125, %r314;
	selp.b64 	%rd126, %rd11, %rd17, %p121;
	selp.b64 	%rd127, %rd125, %rd124, %p121;
	add.s64 	%rd128, %rd127, %rd126;
	cvta.to.global.u64 	%rd129, %rd524;
	shl.b64 	%rd130, %rd128, 2;
	add.s64 	%rd131, %rd129, %rd130;
	ld.global.u32 	%r1317, [%rd131];
$L__BB26_247:
	add.s32 	%r563, %r1, 2560;
	setp.ge.s32 	%p122, %r563, %r287;
	@%p122 bra 	$L__BB26_249;
	ld.param.u64 	%rd525, [_ZN3cub18CUB_300001_SM_10006detail10merge_sort26DeviceMergeSortMergeKernelINS2_10policy_hubIN6thrust24THRUST_300001_SM_1000_NS10device_ptrIiEEE9Policy600ES8_PNS0_8NullTypeES8_SC_m12TupleLessColiSB_EEvbT2_T3_T4_PT6_PT7_T5_PSG_SG_NS1_7vsmem_tE_param_4];
	add.s32 	%r564, %r1, 2560;
	setp.lt.s32 	%p123, %r564, %r218;
	sub.s32 	%r565, %r564, %r218;
	cvt.s64.s32 	%rd132, %r565;
	cvt.u64.u32 	%rd133, %r564;
	selp.b64 	%rd134, %rd11, %rd17, %p123;
	selp.b64 	%rd135, %rd133, %rd132, %p123;
	add.s64 	%rd136, %rd135, %rd134;
	cvta.to.global.u64 	%rd137, %rd525;
	shl.b64 	%rd138, %rd136, 2;
	add.s64 	%rd139, %rd137, %rd138;
	ld.global.u32 	%r1316, [%rd139];
$L__BB26_249:
	add.s32 	%r567, %r1, 2816;
	setp.ge.s32 	%p124, %r567, %r287;
	@%p124 bra 	$L__BB26_251;
	ld.param.u64 	%rd526, [_ZN3cub18CUB_300001_SM_10006detail10merge_sort26DeviceMergeSortMergeKernelINS2_10policy_hubIN6thrust24THRUST_300001_SM_1000_NS10device_ptrIiEEE9Policy600ES8_PNS0_8NullTypeES8_SC_m12TupleLessColiSB_EEvbT2_T3_T4_PT6_PT7_T5_PSG_SG_NS1_7vsmem_tE_param_4];
	add.s32 	%r568, %r1, 2816;
	setp.lt.s32 	%p125, %r568, %r218;
	sub.s32 	%r569, %r568, %r218;
	cvt.s64.s32 	%rd140, %r569;
	cvt.u64.u32 	%rd141, %r568;
	selp.b64 	%rd142, %rd11, %rd17, %p125;
	selp.b64 	%rd143, %rd141, %rd140, %p125;
	add.s64 	%rd144, %rd143, %rd142;
	cvta.to.global.u64 	%rd145, %rd526;
	shl.b64 	%rd146, %rd144, 2;
	add.s64 	%rd147, %rd145, %rd146;
	ld.global.u32 	%r1315, [%rd147];
$L__BB26_251:
	or.b32  	%r571, %r1, 3072;
	setp.ge.s32 	%p126, %r571, %r287;
	@%p126 bra 	$L__BB26_253;
	ld.param.u64 	%rd527, [_ZN3cub18CUB_300001_SM_10006detail10merge_sort26DeviceMergeSortMergeKernelINS2_10policy_hubIN6thrust24THRUST_300001_SM_1000_NS10device_ptrIiEEE9Policy600ES8_PNS0_8NullTypeES8_SC_m12TupleLessColiSB_EEvbT2_T3_T4_PT6_PT7_T5_PSG_SG_NS1_7vsmem_tE_param_4];
	or.b32  	%r572, %r1, 3072;
	setp.lt.s32 	%p127, %r572, %r218;
	sub.s32 	%r573, %r572, %r218;
	cvt.s64.s32 	%rd148, %r573;
	cvt.u64.u32 	%rd149, %r572;
	selp.b64 	%rd150, %rd11, %rd17, %p127;
	selp.b64 	%rd151, %rd149, %rd148, %p127;
	add.s64 	%rd152, %rd151, %rd150;
	cvta.to.global.u64 	%rd153, %rd527;
	shl.b64 	%rd154, %rd152, 2;
	add.s64 	%rd155, %rd153, %rd154;
	ld.global.u32 	%r1314, [%rd155];
$L__BB26_253:
	add.s32 	%r575, %r1, 3328;
	setp.ge.s32 	%p128, %r575, %r287;
	@%p128 bra 	$L__BB26_255;
	ld.param.u64 	%rd528, [_ZN3cub18CUB_300001_SM_10006detail10merge_sort26DeviceMergeSortMergeKernelINS2_10policy_hubIN6thrust24THRUST_300001_SM_1000_NS10device_ptrIiEEE9Policy600ES8_PNS0_8NullTypeES8_SC_m12TupleLessColiSB_EEvbT2_T3_T4_PT6_PT7_T5_PSG_SG_NS1_7vsmem_tE_param_4];
	add.s32 	%r576, %r1, 3328;
	setp.lt.s32 	%p129, %r576, %r218;
	sub.s32 	%r577, %r576, %r218;
	cvt.s64.s32 	%rd156, %r577;
	cvt.u64.u32 	%rd157, %r576;
	selp.b64 	%rd158, %rd11, %rd17, %p129;
	selp.b64 	%rd159, %rd157, %rd156, %p129;
	add.s64 	%rd160, %rd159, %rd158;
	cvta.to.global.u64 	%rd161, %rd528;
	shl.b64 	%rd162, %rd160, 2;
	add.s64 	%rd163, %rd161, %rd162;
	ld.global.u32 	%r1313, [%rd163];
$L__BB26_255:
	add.s32 	%r579, %r1, 3584;
	setp.ge.s32 	%p130, %r579, %r287;
	@%p130 bra 	$L__BB26_257;
	ld.param.u64 	%rd529, [_ZN3cub18CUB_300001_SM_10006detail10merge_sort26DeviceMergeSortMergeKernelINS2_10policy_hubIN6thrust24THRUST_300001_SM_1000_NS10device_ptrIiEEE9Policy600ES8_PNS0_8NullTypeES8_SC_m12TupleLessColiSB_EEvbT2_T3_T4_PT6_PT7_T5_PSG_SG_NS1_7vsmem_tE_param_4];
	add.s32 	%r580, %r1, 3584;
	setp.lt.s32 	%p131, %r580, %r218;
	sub.s32 	%r581, %r580, %r218;
	cvt.s64.s32 	%rd164, %r581;
	cvt.u64.u32 	%rd165, %r580;
	selp.b64 	%rd166, %rd11, %rd17, %p131;
	selp.b64 	%rd167, %rd165, %rd164, %p131;
	add.s64 	%rd168, %rd167, %rd166;
	cvta.to.global.u64 	%rd169, %rd529;
	shl.b64 	%rd170, %rd168, 2;
	add.s64 	%rd171, %rd169, %rd170;
	ld.global.u32 	%r1312, [%rd171];
$L__BB26_257:
	add.s32 	%r583, %r1, 3840;
	setp.ge.s32 	%p132, %r583, %r287;
	@%p132 bra 	$L__BB26_259;
	ld.param.u64 	%rd530, [_ZN3cub18CUB_300001_SM_10006detail10merge_sort26DeviceMergeSortMergeKernelINS2_10policy_hubIN6thrust24THRUST_300001_SM_1000_NS10device_ptrIiEEE9Policy600ES8_PNS0_8NullTypeES8_SC_m12TupleLessColiSB_EEvbT2_T3_T4_PT6_PT7_T5_PSG_SG_NS1_7vsmem_tE_param_4];
	add.s32 	%r584, %r1, 3840;
	setp.lt.s32 	%p133, %r584, %r218;
	sub.s32 	%r585, %r584, %r218;
	cvt.s64.s32 	%rd172, %r585;
	cvt.u64.u32 	%rd173, %r584;
	selp.b64 	%rd174, %rd11, %rd17, %p133;
	selp.b64 	%rd175, %rd173, %rd172, %p133;
	add.s64 	%rd176, %rd175, %rd174;
	cvta.to.global.u64 	%rd177, %rd530;
	shl.b64 	%rd178, %rd176, 2;
	add.s64 	%rd179, %rd177, %rd178;
	ld.global.u32 	%r1311, [%rd179];
$L__BB26_259:
	or.b32  	%r587, %r1, 4096;
	setp.ge.s32 	%p134, %r587, %r287;
	@%p134 bra 	$L__BB26_261;
	ld.param.u64 	%rd531, [_ZN3cub18CUB_300001_SM_10006detail10merge_sort26DeviceMergeSortMergeKernelINS2_10policy_hubIN6thrust24THRUST_300001_SM_1000_NS10device_ptrIiEEE9Policy600ES8_PNS0_8NullTypeES8_SC_m12TupleLessColiSB_EEvbT2_T3_T4_PT6_PT7_T5_PSG_SG_NS1_7vsmem_tE_param_4];
	or.b32  	%r588, %r1, 4096;
	setp.lt.s32 	%p135, %r588, %r218;
	sub.s32 	%r589, %r588, %r218;
	cvt.s64.s32 	%rd180, %r589;
	cvt.u64.u32 	%rd181, %r588;
	selp.b64 	%rd182, %rd11, %rd17, %p135;
	selp.b64 	%rd183, %rd181, %rd180, %p135;
	add.s64 	%rd184, %rd183, %rd182;
	cvta.to.global.u64 	%rd185, %rd531;
	shl.b64 	%rd186, %rd184, 2;
	add.s64 	%rd187, %rd185, %rd186;
	ld.global.u32 	%r1310, [%rd187];
$L__BB26_261:
	shl.b32 	%r590, %r1, 2;
	mov.u32 	%r591, _ZZN3cub18CUB_300001_SM_10006detail10merge_sort26DeviceMergeSortMergeKernelINS2_10policy_hubIN6thrust24THRUST_300001_SM_1000_NS10device_ptrIiEEE9Policy600ES8_PNS0_8NullTypeES8_SC_m12TupleLessColiSB_EEvbT2_T3_T4_PT6_PT7_T5_PSG_SG_NS1_7vsmem_tEE19static_temp_storage;
	add.s32 	%r592, %r591, %r590;
	st.shared.u32 	[%r592], %r1326;
	st.shared.u32 	[%r592+1024], %r1325;
	st.shared.u32 	[%r592+2048], %r1324;
	st.shared.u32 	[%r592+3072], %r1323;
	st.shared.u32 	[%r592+4096], %r1322;
	st.shared.u32 	[%r592+5120], %r1321;
	st.shared.u32 	[%r592+6144], %r1320;
	st.shared.u32 	[%r592+7168], %r1319;
	st.shared.u32 	[%r592+8192], %r1318;
	st.shared.u32 	[%r592+9216], %r1317;
	st.shared.u32 	[%r592+10240], %r1316;
	st.shared.u32 	[%r592+11264], %r1315;
	st.shared.u32 	[%r592+12288], %r1314;
	st.shared.u32 	[%r592+13312], %r1313;
	st.shared.u32 	[%r592+14336], %r1312;
	st.shared.u32 	[%r592+15360], %r1311;
	st.shared.u32 	[%r592+16384], %r1310;
	bar.sync 	0;
	// begin inline asm
	griddepcontrol.launch_dependents;
	// end inline asm
	add.s32 	%r347, %r219, %r218;
	mul.lo.s32 	%r593, %r1, 17;
	min.s32 	%r348, %r593, %r347;
	shl.b32 	%r594, %r218, 2;
	add.s32 	%r349, %r591, %r594;
	cvta.to.global.u64 	%rd18, %rd23;
	setp.lt.s32 	%p136, %r348, %r219;
	sub.s32 	%r595, %r348, %r219;
	selp.b32 	%r1329, 0, %r595, %p136;
	min.s32 	%r1327, %r348, %r218;
	setp.ge.s32 	%p137, %r1329, %r1327;
	@%p137 bra 	$L__BB26_263;
$L__BB26_262:
	sub.s32 	%r596, %r1327, %r1329;
	shr.u32 	%r597, %r596, 31;
	add.s32 	%r598, %r596, %r597;
	shr.s32 	%r599, %r598, 1;
	add.s32 	%r600, %r599, %r1329;
	shl.b32 	%r601, %r600, 2;
	add.s32 	%r603, %r591, %r601;
	ld.shared.u32 	%r604, [%r603];
	not.b32 	%r605, %r600;
	add.s32 	%r606, %r348, %r605;
	shl.b32 	%r607, %r606, 2;
	add.s32 	%r608, %r349, %r607;
	ld.shared.u32 	%r609, [%r608];
	add.s32 	%r610, %r609, %r515;
	mul.wide.s32 	%rd188, %r610, 4;
	add.s64 	%rd189, %rd18, %rd188;
	ld.global.u32 	%r611, [%rd189];
	add.s32 	%r612, %r604, %r515;
	mul.wide.s32 	%rd190, %r612, 4;
	add.s64 	%rd191, %rd18, %rd190;
	ld.global.u32 	%r613, [%rd191];
	setp.lt.s32 	%p138, %r611, %r613;
	add.s32 	%r614, %r600, 1;
	selp.b32 	%r1329, %r1329, %r614, %p138;
	selp.b32 	%r1327, %r600, %r1327, %p138;
	setp.lt.s32 	%p139, %r1329, %r1327;
	@%p139 bra 	$L__BB26_262;
$L__BB26_263:
	sub.s32 	%r615, %r348, %r1329;
	add.s32 	%r358, %r615, %r218;
	shl.b32 	%r616, %r615, 2;
	add.s32 	%r359, %r349, %r616;
	ld.shared.u32 	%r1330, [%r359];
	shl.b32 	%r617, %r1329, 2;
	add.s32 	%r361, %r591, %r617;
	ld.shared.u32 	%r1333, [%r361];
	setp.ge.s32 	%p141, %r358, %r347;
	mov.pred 	%p400, 0;
	@%p141 bra 	$L__BB26_266;
	setp.ge.s32 	%p143, %r1329, %r218;
	mov.pred 	%p400, -1;
	@%p143 bra 	$L__BB26_266;
	add.s32 	%r619, %r1330, %r515;
	mul.wide.s32 	%rd192, %r619, 4;
	add.s64 	%rd193, %rd18, %rd192;
	ld.global.u32 	%r620, [%rd193];
	add.s32 	%r621, %r1333, %r515;
	mul.wide.s32 	%rd194, %r621, 4;
	add.s64 	%rd195, %rd18, %rd194;
	ld.global.u32 	%r622, [%rd195];
	setp.lt.s32 	%p400, %r620, %r622;
$L__BB26_266:
	selp.b32 	%r363, %r1330, %r1333, %p400;
	selp.u32 	%r623, 1, 0, %p400;
	add.s32 	%r364, %r358, %r623;
	not.pred 	%p144, %p400;
	selp.u32 	%r624, 1, 0, %p144;
	add.s32 	%r365, %r1329, %r624;
	@%p144 bra 	$L__BB26_268;
	ld.shared.u32 	%r1330, [%r359+4];
	bra.uni 	$L__BB26_269;
$L__BB26_268:
	ld.shared.u32 	%r1333, [%r361+4];
$L__BB26_269:
	setp.ge.s32 	%p146, %r364, %r347;
	mov.pred 	%p401, 0;
	@%p146 bra 	$L__BB26_272;
	setp.ge.s32 	%p148, %r365, %r218;
	mov.pred 	%p401, -1;
	@%p148 bra 	$L__BB26_272;
	add.s32 	%r625, %r1330, %r515;
	mul.wide.s32 	%rd196, %r625, 4;
	add.s64 	%rd197, %rd18, %rd196;
	ld.global.u32 	%r626, [%rd197];
	add.s32 	%r627, %r1333, %r515;
	mul.wide.s32 	%rd198, %r627, 4;
	add.s64 	%rd199, %rd18, %rd198;
	ld.global.u32 	%r628, [%rd199];
	setp.lt.s32 	%p401, %r626, %r628;
$L__BB26_272:
	selp.b32 	%r370, %r1330, %r1333, %p401;
	selp.u32 	%r629, 1, 0, %p401;
	add.s32 	%r371, %r364, %r629;
	not.pred 	%p149, %p401;
	selp.u32 	%r630, 1, 0, %p149;
	add.s32 	%r372, %r365, %r630;
	@%p401 bra 	$L__BB26_274;
	shl.b32 	%r631, %r372, 2;
	add.s32 	%r633, %r591, %r631;
	ld.shared.u32 	%r1333, [%r633];
	bra.uni 	$L__BB26_275;
$L__BB26_274:
	shl.b32 	%r634, %r371, 2;
	add.s32 	%r636, %r591, %r634;
	ld.shared.u32 	%r1330, [%r636];
$L__BB26_275:
	setp.ge.s32 	%p151, %r371, %r347;
	mov.pred 	%p402, 0;
	@%p151 bra 	$L__BB26_278;
	setp.ge.s32 	%p153, %r372, %r218;
	mov.pred 	%p402, -1;
	@%p153 bra 	$L__BB26_278;
	add.s32 	%r637, %r1330, %r515;
	mul.wide.s32 	%rd200, %r637, 4;
	add.s64 	%rd201, %rd18, %rd200;
	ld.global.u32 	%r638, [%rd201];
	add.s32 	%r639, %r1333, %r515;
	mul.wide.s32 	%rd202, %r639, 4;
	add.s64 	%rd203, %rd18, %rd202;
	ld.global.u32 	%r640, [%rd203];
	setp.lt.s32 	%p402, %r638, %r640;
$L__BB26_278:
	selp.b32 	%r377, %r1330, %r1333, %p402;
	selp.u32 	%r641, 1, 0, %p402;
	add.s32 	%r378, %r371, %r641;
	not.pred 	%p154, %p402;
	selp.u32 	%r642, 1, 0, %p154;
	add.s32 	%r379, %r372, %r642;
	@%p402 bra 	$L__BB26_280;
	shl.b32 	%r643, %r379, 2;
	add.s32 	%r645, %r591, %r643;
	ld.shared.u32 	%r1333, [%r645];
	bra.uni 	$L__BB26_281;
$L__BB26_280:
	shl.b32 	%r646, %r378, 2;
	add.s32 	%r648, %r591, %r646;
	ld.shared.u32 	%r1330, [%r648];
$L__BB26_281:
	setp.ge.s32 	%p156, %r378, %r347;
	mov.pred 	%p403, 0;
	@%p156 bra 	$L__BB26_284;
	setp.ge.s32 	%p158, %r379, %r218;
	mov.pred 	%p403, -1;
	@%p158 bra 	$L__BB26_284;
	add.s32 	%r649, %r1330, %r515;
	mul.wide.s32 	%rd204, %r649, 4;
	add.s64 	%rd205, %rd18, %rd204;
	ld.global.u32 	%r650, [%rd205];
	add.s32 	%r651, %r1333, %r515;
	mul.wide.s32 	%rd206, %r651, 4;
	add.s64 	%rd207, %rd18, %rd206;
	ld.global.u32 	%r652, [%rd207];
	setp.lt.s32 	%p403, %r650, %r652;
$L__BB26_284:
	selp.b32 	%r384, %r1330, %r1333, %p403;
	selp.u32 	%r653, 1, 0, %p403;
	add.s32 	%r385, %r378, %r653;
	not.pred 	%p159, %p403;
	selp.u32 	%r654, 1, 0, %p159;
	add.s32 	%r386, %r379, %r654;
	@%p403 bra 	$L__BB26_286;
	shl.b32 	%r655, %r386, 2;
	add.s32 	%r657, %r591, %r655;
	ld.shared.u32 	%r1333, [%r657];
	bra.uni 	$L__BB26_287;
$L__BB26_286:
	shl.b32 	%r658, %r385, 2;
	add.s32 	%r660, %r591, %r658;
	ld.shared.u32 	%r1330, [%r660];
$L__BB26_287:
	setp.ge.s32 	%p161, %r385, %r347;
	mov.pred 	%p404, 0;
	@%p161 bra 	$L__BB26_290;
	setp.ge.s32 	%p163, %r386, %r218;
	mov.pred 	%p404, -1;
	@%p163 bra 	$L__BB26_290;
	add.s32 	%r661, %r1330, %r515;
	mul.wide.s32 	%rd208, %r661, 4;
	add.s64 	%rd209, %rd18, %rd208;
	ld.global.u32 	%r662, [%rd209];
	add.s32 	%r663, %r1333, %r515;
	mul.wide.s32 	%rd210, %r663, 4;
	add.s64 	%rd211, %rd18, %rd210;
	ld.global.u32 	%r664, [%rd211];
	setp.lt.s32 	%p404, %r662, %r664;
$L__BB26_290:
	selp.b32 	%r391, %r1330, %r1333, %p404;
	selp.u32 	%r665, 1, 0, %p404;
	add.s32 	%r392, %r385, %r665;
	not.pred 	%p164, %p404;
	selp.u32 	%r666, 1, 0, %p164;
	add.s32 	%r393, %r386, %r666;
	@%p404 bra 	$L__BB26_292;
	shl.b32 	%r667, %r393, 2;
	add.s32 	%r669, %r591, %r667;
	ld.shared.u32 	%r1333, [%r669];
	bra.uni 	$L__BB26_293;
$L__BB26_292:
	shl.b32 	%r670, %r392, 2;
	add.s32 	%r672, %r591, %r670;
	ld.shared.u32 	%r1330, [%r672];
$L__BB26_293:
	setp.ge.s32 	%p166, %r392, %r347;
	mov.pred 	%p405, 0;
	@%p166 bra 	$L__BB26_296;
	setp.ge.s32 	%p168, %r393, %r218;
	mov.pred 	%p405, -1;
	@%p168 bra 	$L__BB26_296;
	add.s32 	%r673, %r1330, %r515;
	mul.wide.s32 	%rd212, %r673, 4;
	add.s64 	%rd213, %rd18, %rd212;
	ld.global.u32 	%r674, [%rd213];
	add.s32 	%r675, %r1333, %r515;
	mul.wide.s32 	%rd214, %r675, 4;
	add.s64 	%rd215, %rd18, %rd214;
	ld.global.u32 	%r676, [%rd215];
	setp.lt.s32 	%p405, %r674, %r676;
$L__BB26_296:
	selp.b32 	%r398, %r1330, %r1333, %p405;
	selp.u32 	%r677, 1, 0, %p405;
	add.s32 	%r399, %r392, %r677;
	not.pred 	%p169, %p405;
	selp.u32 	%r678, 1, 0, %p169;
	add.s32 	%r400, %r393, %r678;
	@%p405 bra 	$L__BB26_298;
	shl.b32 	%r679, %r400, 2;
	add.s32 	%r681, %r591, %r679;
	ld.shared.u32 	%r1333, [%r681];
	bra.uni 	$L__BB26_299;
$L__BB26_298:
	shl.b32 	%r682, %r399, 2;
	add.s32 	%r684, %r591, %r682;
	ld.shared.u32 	%r1330, [%r684];
$L__BB26_299:
	setp.ge.s32 	%p171, %r399, %r347;
	mov.pred 	%p406, 0;
	@%p171 bra 	$L__BB26_302;
	setp.ge.s32 	%p173, %r400, %r218;
	mov.pred 	%p406, -1;
	@%p173 bra 	$L__BB26_302;
	add.s32 	%r685, %r1330, %r515;
	mul.wide.s32 	%rd216, %r685, 4;
	add.s64 	%rd217, %rd18, %rd216;
	ld.global.u32 	%r686, [%rd217];
	add.s32 	%r687, %r1333, %r515;
	mul.wide.s32 	%rd218, %r687, 4;
	add.s64 	%rd219, %rd18, %rd218;
	ld.global.u32 	%r688, [%rd219];
	setp.lt.s32 	%p406, %r686, %r688;
$L__BB26_302:
	selp.b32 	%r405, %r1330, %r1333, %p406;
	selp.u32 	%r689, 1, 0, %p406;
	add.s32 	%r406, %r399, %r689;
	not.pred 	%p174, %p406;
	selp.u32 	%r690, 1, 0, %p174;
	add.s32 	%r407, %r400, %r690;
	@%p406 bra 	$L__BB26_304;
	shl.b32 	%r691, %r407, 2;
	add.s32 	%r693, %r591, %r691;
	ld.shared.u32 	%r1333, [%r693];
	bra.uni 	$L__BB26_305;
$L__BB26_304:
	shl.b32 	%r694, %r406, 2;
	add.s32 	%r696, %r591, %r694;
	ld.shared.u32 	%r1330, [%r696];
$L__BB26_305:
	setp.ge.s32 	%p176, %r406, %r347;
	mov.pred 	%p407, 0;
	@%p176 bra 	$L__BB26_308;
	setp.ge.s32 	%p178, %r407, %r218;
	mov.pred 	%p407, -1;
	@%p178 bra 	$L__BB26_308;
	add.s32 	%r697, %r1330, %r515;
	mul.wide.s32 	%rd220, %r697, 4;
	add.s64 	%rd221, %rd18, %rd220;
	ld.global.u32 	%r698, [%rd221];
	add.s32 	%r699, %r1333, %r515;
	mul.wide.s32 	%rd222, %r699, 4;
	add.s64 	%rd223, %rd18, %rd222;
	ld.global.u32 	%r700, [%rd223];
	setp.lt.s32 	%p407, %r698, %r700;
$L__BB26_308:
	selp.b32 	%r412, %r1330, %r1333, %p407;
	selp.u32 	%r701, 1, 0, %p407;
	add.s32 	%r413, %r406, %r701;
	not.pred 	%p179, %p407;
	selp.u32 	%r702, 1, 0, %p179;
	add.s32 	%r414, %r407, %r702;
	@%p407 bra 	$L__BB26_310;
	shl.b32 	%r703, %r414, 2;
	add.s32 	%r705, %r591, %r703;
	ld.shared.u32 	%r1333, [%r705];
	bra.uni 	$L__BB26_311;
$L__BB26_310:
	shl.b32 	%r706, %r413, 2;
	add.s32 	%r708, %r591, %r706;
	ld.shared.u32 	%r1330, [%r708];
$L__BB26_311:
	setp.ge.s32 	%p181, %r413, %r347;
	mov.pred 	%p408, 0;
	@%p181 bra 	$L__BB26_314;
	setp.ge.s32 	%p183, %r414, %r218;
	mov.pred 	%p408, -1;
	@%p183 bra 	$L__BB26_314;
	add.s32 	%r709, %r1330, %r515;
	mul.wide.s32 	%rd224, %r709, 4;
	add.s64 	%rd225, %rd18, %rd224;
	ld.global.u32 	%r710, [%rd225];
	add.s32 	%r711, %r1333, %r515;
	mul.wide.s32 	%rd226, %r711, 4;
	add.s64 	%rd227, %rd18, %rd226;
	ld.global.u32 	%r712, [%rd227];
	setp.lt.s32 	%p408, %r710, %r712;
$L__BB26_314:
	selp.b32 	%r419, %r1330, %r1333, %p408;
	selp.u32 	%r713, 1, 0, %p408;
	add.s32 	%r420, %r413, %r713;
	not.pred 	%p184, %p408;
	selp.u32 	%r714, 1, 0, %p184;
	add.s32 	%r421, %r414, %r714;
	@%p408 bra 	$L__BB26_316;
	shl.b32 	%r715, %r421, 2;
	add.s32 	%r717, %r591, %r715;
	ld.shared.u32 	%r1333, [%r717];
	bra.uni 	$L__BB26_317;
$L__BB26_316:
	shl.b32 	%r718, %r420, 2;
	add.s32 	%r720, %r591, %r718;
	ld.shared.u32 	%r1330, [%r720];
$L__BB26_317:
	setp.ge.s32 	%p186, %r420, %r347;
	mov.pred 	%p409, 0;
	@%p186 bra 	$L__BB26_320;
	setp.ge.s32 	%p188, %r421, %r218;
	mov.pred 	%p409, -1;
	@%p188 bra 	$L__BB26_320;
	add.s32 	%r721, %r1330, %r515;
	mul.wide.s32 	%rd228, %r721, 4;
	add.s64 	%rd229, %rd18, %rd228;
	ld.global.u32 	%r722, [%rd229];
	add.s32 	%r723, %r1333, %r515;
	mul.wide.s32 	%rd230, %r723, 4;
	add.s64 	%rd231, %rd18, %rd230;
	ld.global.u32 	%r724, [%rd231];
	setp.lt.s32 	%p409, %r722, %r724;
$L__BB26_320:
	selp.b32 	%r426, %r1330, %r1333, %p409;
	selp.u32 	%r725, 1, 0, %p409;
	add.s32 	%r427, %r420, %r725;
	not.pred 	%p189, %p409;
	selp.u32 	%r726, 1, 0, %p189;
	add.s32 	%r428, %r421, %r726;
	@%p409 bra 	$L__BB26_322;
	shl.b32 	%r727, %r428, 2;
	add.s32 	%r729, %r591, %r727;
	ld.shared.u32 	%r1333, [%r729];
	bra.uni 	$L__BB26_323;
$L__BB26_322:
	shl.b32 	%r730, %r427, 2;
	add.s32 	%r732, %r591, %r730;
	ld.shared.u32 	%r1330, [%r732];
$L__BB26_323:
	setp.ge.s32 	%p191, %r427, %r347;
	mov.pred 	%p410, 0;
	@%p191 bra 	$L__BB26_326;
	setp.ge.s32 	%p193, %r428, %r218;
	mov.pred 	%p410, -1;
	@%p193 bra 	$L__BB26_326;
	add.s32 	%r733, %r1330, %r515;
	mul.wide.s32 	%rd232, %r733, 4;
	add.s64 	%rd233, %rd18, %rd232;
	ld.global.u32 	%r734, [%rd233];
	add.s32 	%r735, %r1333, %r515;
	mul.wide.s32 	%rd234, %r735, 4;
	add.s64 	%rd235, %rd18, %rd234;
	ld.global.u32 	%r736, [%rd235];
	setp.lt.s32 	%p410, %r734, %r736;
$L__BB26_326:
	selp.b32 	%r433, %r1330, %r1333, %p410;
	selp.u32 	%r737, 1, 0, %p410;
	add.s32 	%r434, %r427, %r737;
	not.pred 	%p194, %p410;
	selp.u32 	%r738, 1, 0, %p194;
	add.s32 	%r435, %r428, %r738;
	@%p410 bra 	$L__BB26_328;
	shl.b32 	%r739, %r435, 2;
	add.s32 	%r741, %r591, %r739;
	ld.shared.u32 	%r1333, [%r741];
	bra.uni 	$L__BB26_329;
$L__BB26_328:
	shl.b32 	%r742, %r434, 2;
	add.s32 	%r744, %r591, %r742;
	ld.shared.u32 	%r1330, [%r744];
$L__BB26_329:
	setp.ge.s32 	%p196, %r434, %r347;
	mov.pred 	%p411, 0;
	@%p196 bra 	$L__BB26_332;
	setp.ge.s32 	%p198, %r435, %r218;
	mov.pred 	%p411, -1;
	@%p198 bra 	$L__BB26_332;
	add.s32 	%r745, %r1330, %r515;
	cvta.to.global.u64 	%rd236, %rd23;
	mul.wide.s32 	%rd237, %r745, 4;
	add.s64 	%rd238, %rd236, %rd237;
	ld.global.u32 	%r746, [%rd238];
	add.s32 	%r747, %r1333, %r515;
	mul.wide.s32 	%rd239, %r747, 4;
	add.s64 	%rd240, %rd236, %rd239;
	ld.global.u32 	%r748, [%rd240];
	setp.lt.s32 	%p411, %r746, %r748;
$L__BB26_332:
	selp.b32 	%r440, %r1330, %r1333, %p411;
	selp.u32 	%r749, 1, 0, %p411;
	add.s32 	%r441, %r434, %r749;
	not.pred 	%p199, %p411;
	selp.u32 	%r750, 1, 0, %p199;
	add.s32 	%r442, %r435, %r750;
	@%p411 bra 	$L__BB26_334;
	shl.b32 	%r751, %r442, 2;
	add.s32 	%r753, %r591, %r751;
	ld.shared.u32 	%r1333, [%r753];
	bra.uni 	$L__BB26_335;
$L__BB26_334:
	shl.b32 	%r754, %r441, 2;
	add.s32 	%r756, %r591, %r754;
	ld.shared.u32 	%r1330, [%r756];
$L__BB26_335:
	setp.ge.s32 	%p201, %r441, %r347;
	mov.pred 	%p412, 0;
	@%p201 bra 	$L__BB26_338;
	setp.ge.s32 	%p203, %r442, %r218;
	mov.pred 	%p412, -1;
	@%p203 bra 	$L__BB26_338;
	add.s32 	%r757, %r1330, %r515;
	cvta.to.global.u64 	%rd241, %rd23;
	mul.wide.s32 	%rd242, %r757, 4;
	add.s64 	%rd243, %rd241, %rd242;
	ld.global.u32 	%r758, [%rd243];
	add.s32 	%r759, %r1333, %r515;
	mul.wide.s32 	%rd244, %r759, 4;
	add.s64 	%rd245, %rd241, %rd244;
	ld.global.u32 	%r760, [%rd245];
	setp.lt.s32 	%p412, %r758, %r760;
$L__BB26_338:
	selp.b32 	%r447, %r1330, %r1333, %p412;
	selp.u32 	%r761, 1, 0, %p412;
	add.s32 	%r448, %r441, %r761;
	not.pred 	%p204, %p412;
	selp.u32 	%r762, 1, 0, %p204;
	add.s32 	%r449, %r442, %r762;
	@%p412 bra 	$L__BB26_340;
	shl.b32 	%r763, %r449, 2;
	add.s32 	%r765, %r591, %r763;
	ld.shared.u32 	%r1333, [%r765];
	bra.uni 	$L__BB26_341;
$L__BB26_340:
	shl.b32 	%r766, %r448, 2;
	add.s32 	%r768, %r591, %r766;
	ld.shared.u32 	%r1330, [%r768];
$L__BB26_341:
	setp.ge.s32 	%p206, %r448, %r347;
	mov.pred 	%p413, 0;
	@%p206 bra 	$L__BB26_344;
	setp.ge.s32 	%p208, %r449, %r218;
	mov.pred 	%p413, -1;
	@%p208 bra 	$L__BB26_344;
	add.s32 	%r769, %r1330, %r515;
	cvta.to.global.u64 	%rd246, %rd23;
	mul.wide.s32 	%rd247, %r769, 4;
	add.s64 	%rd248, %rd246, %rd247;
	ld.global.u32 	%r770, [%rd248];
	add.s32 	%r771, %r1333, %r515;
	mul.wide.s32 	%rd249, %r771, 4;
	add.s64 	%rd250, %rd246, %rd249;
	ld.global.u32 	%r772, [%rd250];
	setp.lt.s32 	%p413, %r770, %r772;
$L__BB26_344:
	selp.b32 	%r454, %r1330, %r1333, %p413;
	selp.u32 	%r773, 1, 0, %p413;
	add.s32 	%r455, %r448, %r773;
	not.pred 	%p209, %p413;
	selp.u32 	%r774, 1, 0, %p209;
	add.s32 	%r456, %r449, %r774;
	@%p413 bra 	$L__BB26_346;
	shl.b32 	%r775, %r456, 2;
	mov.u32 	%r776, _ZZN3cub18CUB_300001_SM_10006detail10merge_sort26DeviceMergeSortMergeKernelINS2_10policy_hubIN6thrust24THRUST_300001_SM_1000_NS10device_ptrIiEEE9Policy600ES8_PNS0_8NullTypeES8_SC_m12TupleLessColiSB_EEvbT2_T3_T4_PT6_PT7_T5_PSG_SG_NS1_7vsmem_tEE19static_temp_storage;
	add.s32 	%r777, %r776, %r775;
	ld.shared.u32 	%r1333, [%r777];
	bra.uni 	$L__BB26_347;
$L__BB26_346:
	shl.b32 	%r778, %r455, 2;
	mov.u32 	%r779, _ZZN3cub18CUB_300001_SM_10006detail10merge_sort26DeviceMergeSortMergeKernelINS2_10policy_hubIN6thrust24THRUST_300001_SM_1000_NS10device_ptrIiEEE9Policy600ES8_PNS0_8NullTypeES8_SC_m12TupleLessColiSB_EEvbT2_T3_T4_PT6_PT7_T5_PSG_SG_NS1_7vsmem_tEE19static_temp_storage;
	add.s32 	%r780, %r779, %r778;
	ld.shared.u32 	%r1330, [%r780];
$L__BB26_347:
	setp.ge.s32 	%p211, %r455, %r347;
	mov.pred 	%p414, 0;
	@%p211 bra 	$L__BB26_350;
	setp.ge.s32 	%p213, %r456, %r218;
	mov.pred 	%p414, -1;
	@%p213 bra 	$L__BB26_350;
	add.s32 	%r781, %r1330, %r515;
	cvta.to.global.u64 	%rd251, %rd23;
	mul.wide.s32 	%rd252, %r781, 4;
	add.s64 	%rd253, %rd251, %rd252;
	ld.global.u32 	%r782, [%rd253];
	add.s32 	%r783, %r1333, %r515;
	mul.wide.s32 	%rd254, %r783, 4;
	add.s64 	%rd255, %rd251, %rd254;
	ld.global.u32 	%r784, [%rd255];
	setp.lt.s32 	%p414, %r782, %r784;
$L__BB26_350:
	selp.b32 	%r461, %r1330, %r1333, %p414;
	selp.u32 	%r785, 1, 0, %p414;
	add.s32 	%r462, %r455, %r785;
	not.pred 	%p214, %p414;
	selp.u32 	%r786, 1, 0, %p214;
	add.s32 	%r463, %r456, %r786;
	@%p414 bra 	$L__BB26_352;
	shl.b32 	%r787, %r463, 2;
	mov.u32 	%r788, _ZZN3cub18CUB_300001_SM_10006detail10merge_sort26DeviceMergeSortMergeKernelINS2_10policy_hubIN6thrust24THRUST_300001_SM_1000_NS10device_ptrIiEEE9Policy600ES8_PNS0_8NullTypeES8_SC_m12TupleLessColiSB_EEvbT2_T3_T4_PT6_PT7_T5_PSG_SG_NS1_7vsmem_tEE19static_temp_storage;
	add.s32 	%r789, %r788, %r787;
	ld.shared.u32 	%r1333, [%r789];
	bra.uni 	$L__BB26_353;
$L__BB26_352:
	shl.b32 	%r790, %r462, 2;
	mov.u32 	%r791, _ZZN3cub18CUB_300001_SM_10006detail10merge_sort26DeviceMergeSortMergeKernelINS2_10policy_hubIN6thrust24THRUST_300001_SM_1000_NS10device_ptrIiEEE9Policy600ES8_PNS0_8NullTypeES8_SC_m12TupleLessColiSB_EEvbT2_T3_T4_PT6_PT7_T5_PSG_SG_NS1_7vsmem_tEE19static_temp_storage;
	add.s32 	%r792, %r791, %r790;
	ld.shared.u32 	%r1330, [%r792];
$L__BB26_353:
	setp.ge.s32 	%p216, %r462, %r347;
	mov.pred 	%p415, 0;
	@%p216 bra 	$L__BB26_356;
	setp.ge.s32 	%p218, %r463, %r218;
	mov.pred 	%p415, -1;
	@%p218 bra 	$L__BB26_356;
	add.s32 	%r793, %r1330, %r515;
	cvta.to.global.u64 	%rd256, %rd23;
	mul.wide.s32 	%rd257, %r793, 4;
	add.s64 	%rd258, %rd256, %rd257;
	ld.global.u32 	%r794, [%rd258];
	add.s32 	%r795, %r1333, %r515;
	mul.wide.s32 	%rd259, %r795, 4;
	add.s64 	%rd260, %rd256, %rd259;
	ld.global.u32 	%r796, [%rd260];
	setp.lt.s32 	%p415, %r794, %r796;
$L__BB26_356:
	selp.b32 	%r468, %r1330, %r1333, %p415;
	selp.u32 	%r797, 1, 0, %p415;
	add.s32 	%r469, %r462, %r797;
	not.pred 	%p219, %p415;
	selp.u32 	%r798, 1, 0, %p219;
	add.s32 	%r470, %r463, %r798;
	@%p415 bra 	$L__BB26_358;
	shl.b32 	%r799, %r470, 2;
	mov.u32 	%r800, _ZZN3cub18CUB_300001_SM_10006detail10merge_sort26DeviceMergeSortMergeKernelINS2_10policy_hubIN6thrust24THRUST_300001_SM_1000_NS10device_ptrIiEEE9Policy600ES8_PNS0_8NullTypeES8_SC_m12TupleLessColiSB_EEvbT2_T3_T4_PT6_PT7_T5_PSG_SG_NS1_7vsmem_tEE19static_temp_storage;
	add.s32 	%r801, %r800, %r799;
	ld.shared.u32 	%r1333, [%r801];
	bra.uni 	$L__BB26_359;
$L__BB26_358:
	shl.b32 	%r802, %r469, 2;
	mov.u32 	%r803, _ZZN3cub18CUB_300001_SM_10006detail10merge_sort26DeviceMergeSortMergeKernelINS2_10policy_hubIN6thrust24THRUST_300001_SM_1000_NS10device_ptrIiEEE9Policy600ES8_PNS0_8NullTypeES8_SC_m12TupleLessColiSB_EEvbT2_T3_T4_PT6_PT7_T5_PSG_SG_NS1_7vsmem_tEE19static_temp_storage;
	add.s32 	%r804, %r803, %r802;
	ld.shared.u32 	%r1330, [%r804];
$L__BB26_359:
	setp.ge.s32 	%p220, %r469, %r347;
	mov.u32 	%r1362, %r1333;
	@%p220 bra 	$L__BB26_362;
	setp.ge.s32 	%p221, %r470, %r218;
	mov.u32 	%r1362, %r1330;
	@%p221 bra 	$L__BB26_362;
	add.s32 	%r805, %r1330, %r515;
	cvta.to.global.u64 	%rd261, %rd23;
	mul.wide.s32 	%rd262, %r805, 4;
	add.s64 	%rd263, %rd261, %rd262;
	ld.global.u32 	%r806, [%rd263];
	add.s32 	%r807, %r1333, %r515;
	mul.wide.s32 	%rd264, %r807, 4;
	add.s64 	%rd265, %rd261, %rd264;
	ld.global.u32 	%r808, [%rd265];
	setp.lt.s32 	%p222, %r806, %r808;
	selp.b32 	%r1362, %r1330, %r1333, %p222;
$L__BB26_362:
	ld.param.s8 	%rs3, [_ZN3cub18CUB_300001_SM_10006detail10merge_sort26DeviceMergeSortMergeKernelINS2_10policy_hubIN6thrust24THRUST_300001_SM_1000_NS10device_ptrIiEEE9Policy600ES8_PNS0_8NullTypeES8_SC_m12TupleLessColiSB_EEvbT2_T3_T4_PT6_PT7_T5_PSG_SG_NS1_7vsmem_tE_param_0];
	setp.eq.s16 	%p223, %rs3, 0;
	bar.sync 	0;
	@%p223 bra 	$L__BB26_399;
	// begin inline asm
	mov.u32 %r809, %laneid;
	// end inline asm
	shr.u32 	%r810, %r1, 5;
	mul.lo.s32 	%r811, %r810, 544;
	mad.lo.s32 	%r812, %r809, 17, %r811;
	shl.b32 	%r813, %r812, 2;
	mov.u32 	%r814, _ZZN3cub18CUB_300001_SM_10006detail10merge_sort26DeviceMergeSortMergeKernelINS2_10policy_hubIN6thrust24THRUST_300001_SM_1000_NS10device_ptrIiEEE9Policy600ES8_PNS0_8NullTypeES8_SC_m12TupleLessColiSB_EEvbT2_T3_T4_PT6_PT7_T5_PSG_SG_NS1_7vsmem_tEE19static_temp_storage;
	add.s32 	%r815, %r814, %r813;
	st.shared.u32 	[%r815], %r363;
	st.shared.u32 	[%r815+4], %r370;
	st.shared.u32 	[%r815+8], %r377;
	st.shared.u32 	[%r815+12], %r384;
	st.shared.u32 	[%r815+16], %r391;
	st.shared.u32 	[%r815+20], %r398;
	st.shared.u32 	[%r815+24], %r405;
	st.shared.u32 	[%r815+28], %r412;
	st.shared.u32 	[%r815+32], %r419;
	st.shared.u32 	[%r815+36], %r426;
	st.shared.u32 	[%r815+40], %r433;
	st.shared.u32 	[%r815+44], %r440;
	st.shared.u32 	[%r815+48], %r447;
	st.shared.u32 	[%r815+52], %r454;
	st.shared.u32 	[%r815+56], %r461;
	st.shared.u32 	[%r815+60], %r468;
	st.shared.u32 	[%r815+64], %r1362;
	bar.warp.sync 	-1;
	shl.b32 	%r816, %r809, 4;
	sub.s32 	%r817, %r812, %r816;
	shl.b32 	%r818, %r817, 2;
	add.s32 	%r819, %r814, %r818;
	ld.shared.u32 	%r477, [%r819];
	ld.shared.u32 	%r478, [%r819+128];
	ld.shared.u32 	%r479, [%r819+256];
	ld.shared.u32 	%r480, [%r819+384];
	ld.shared.u32 	%r481, [%r819+512];
	ld.shared.u32 	%r482, [%r819+640];
	ld.shared.u32 	%r483, [%r819+768];
	ld.shared.u32 	%r484, [%r819+896];
	ld.shared.u32 	%r485, [%r819+1024];
	ld.shared.u32 	%r486, [%r819+1152];
	ld.shared.u32 	%r487, [%r819+1280];
	ld.shared.u32 	%r488, [%r819+1408];
	ld.shared.u32 	%r489, [%r819+1536];
	ld.shared.u32 	%r490, [%r819+1664];
	ld.shared.u32 	%r491, [%r819+1792];
	ld.shared.u32 	%r492, [%r819+1920];
	ld.shared.u32 	%r493, [%r819+2048];
	setp.ne.s32 	%p224, %r1, 0;
	@%p224 bra 	$L__BB26_365;
	st.volatile.shared.u32 	[_ZZN3cub18CUB_300001_SM_10006detail10merge_sort26DeviceMergeSortMergeKernelINS2_10policy_hubIN6thrust24THRUST_300001_SM_1000_NS10device_ptrIiEEE9Policy600ES8_PNS0_8NullTypeES8_SC_m12TupleLessColiSB_EEvbT2_T3_T4_PT6_PT7_T5_PSG_SG_NS1_7vsmem_tEE19static_temp_storage+17408], %r347;
$L__BB26_365:
	ld.param.u64 	%rd532, [_ZN3cub18CUB_300001_SM_10006detail10merge_sort26DeviceMergeSortMergeKernelINS2_10policy_hubIN6thrust24THRUST_300001_SM_1000_NS10device_ptrIiEEE9Policy600ES8_PNS0_8NullTypeES8_SC_m12TupleLessColiSB_EEvbT2_T3_T4_PT6_PT7_T5_PSG_SG_NS1_7vsmem_tE_param_4];
	bar.sync 	0;
	ld.volatile.shared.u32 	%r494, [_ZZN3cub18CUB_300001_SM_10006detail10merge_sort26DeviceMergeSortMergeKernelINS2_10policy_hubIN6thrust24THRUST_300001_SM_1000_NS10device_ptrIiEEE9Policy600ES8_PNS0_8NullTypeES8_SC_m12TupleLessColiSB_EEvbT2_T3_T4_PT6_PT7_T5_PSG_SG_NS1_7vsmem_tEE19static_temp_storage+17408];
	and.b32  	%r820, %r1, 31;
	and.b32  	%r821, %r1, 992;
	mul.lo.s32 	%r822, %r821, 17;
	or.b32  	%r495, %r822, %r820;
	setp.ge.s32 	%p225, %r495, %r494;
	cvt.u64.u32 	%rd266, %r495;
	mov.u32 	%r823, %ctaid.x;
	mul.wide.u32 	%rd267, %r823, 4352;
	add.s64 	%rd268, %rd267, %rd266;
	cvta.to.global.u64 	%rd269, %rd532;
	shl.b64 	%rd270, %rd268, 2;
	add.s64 	%rd19, %rd269, %rd270;
	@%p225 bra 	$L__BB26_367;
	st.global.u32 	[%rd19], %r477;
$L__BB26_367:
	add.s32 	%r824, %r495, 32;
	setp.ge.s32 	%p226, %r824, %r494;
	@%p226 bra 	$L__BB26_369;
	st.global.u32 	[%rd19+128], %r478;
$L__BB26_369:
	add.s32 	%r825, %r495, 64;
	setp.ge.s32 	%p227, %r825, %r494;
	@%p227 bra 	$L__BB26_371;
	st.global.u32 	[%rd19+256], %r479;
$L__BB26_371:
	add.s32 	%r826, %r495, 96;
	setp.ge.s32 	%p228, %r826, %r494;
	@%p228 bra 	$L__BB26_373;
	st.global.u32 	[%rd19+384], %r480;
$L__BB26_373:
	add.s32 	%r827, %r495, 128;
	setp.ge.s32 	%p229, %r827, %r494;
	@%p229 bra 	$L__BB26_375;
	st.global.u32 	[%rd19+512], %r481;
$L__BB26_375:
	add.s32 	%r828, %r495, 160;
	setp.ge.s32 	%p230, %r828, %r494;
	@%p230 bra 	$L__BB26_377;
	st.global.u32 	[%rd19+640], %r482;
$L__BB26_377:
	add.s32 	%r829, %r495, 192;
	setp.ge.s32 	%p231, %r829, %r494;
	@%p231 bra 	$L__BB26_379;
	st.global.u32 	[%rd19+768], %r483;
$L__BB26_379:
	add.s32 	%r830, %r495, 224;
	setp.ge.s32 	%p232, %r830, %r494;
	@%p232 bra 	$L__BB26_381;
	st.global.u32 	[%rd19+896], %r484;
$L__BB26_381:
	add.s32 	%r831, %r495, 256;
	setp.ge.s32 	%p233, %r831, %r494;
	@%p233 bra 	$L__BB26_383;
	st.global.u32 	[%rd19+1024], %r485;
$L__BB26_383:
	add.s32 	%r832, %r495, 288;
	setp.ge.s32 	%p234, %r832, %r494;
	@%p234 bra 	$L__BB26_385;
	st.global.u32 	[%rd19+1152], %r486;
$L__BB26_385:
	add.s32 	%r833, %r495, 320;
	setp.ge.s32 	%p235, %r833, %r494;
	@%p235 bra 	$L__BB26_387;
	st.global.u32 	[%rd19+1280], %r487;
$L__BB26_387:
	add.s32 	%r834, %r495, 352;
	setp.ge.s32 	%p236, %r834, %r494;
	@%p236 bra 	$L__BB26_389;
	st.global.u32 	[%rd19+1408], %r488;
$L__BB26_389:
	add.s32 	%r835, %r495, 384;
	setp.ge.s32 	%p237, %r835, %r494;
	@%p237 bra 	$L__BB26_391;
	st.global.u32 	[%rd19+1536], %r489;
$L__BB26_391:
	add.s32 	%r836, %r495, 416;
	setp.ge.s32 	%p238, %r836, %r494;
	@%p238 bra 	$L__BB26_393;
	st.global.u32 	[%rd19+1664], %r490;
$L__BB26_393:
	add.s32 	%r837, %r495, 448;
	setp.ge.s32 	%p239, %r837, %r494;
	@%p239 bra 	$L__BB26_395;
	st.global.u32 	[%rd19+1792], %r491;
$L__BB26_395:
	add.s32 	%r838, %r495, 480;
	setp.ge.s32 	%p240, %r838, %r494;
	@%p240 bra 	$L__BB26_397;
	st.global.u32 	[%rd19+1920], %r492;
$L__BB26_397:
	add.s32 	%r839, %r495, 512;
	setp.ge.s32 	%p241, %r839, %r494;
	@%p241 bra 	$L__BB26_435;
	st.global.u32 	[%rd19+2048], %r493;
	bra.uni 	$L__BB26_435;
$L__BB26_399:
	// begin inline asm
	mov.u32 %r840, %laneid;
	// end inline asm
	shr.u32 	%r841, %r1, 5;
	mul.lo.s32 	%r842, %r841, 544;
	mad.lo.s32 	%r843, %r840, 17, %r842;
	shl.b32 	%r844, %r843, 2;
	mov.u32 	%r845, _ZZN3cub18CUB_300001_SM_10006detail10merge_sort26DeviceMergeSortMergeKernelINS2_10policy_hubIN6thrust24THRUST_300001_SM_1000_NS10device_ptrIiEEE9Policy600ES8_PNS0_8NullTypeES8_SC_m12TupleLessColiSB_EEvbT2_T3_T4_PT6_PT7_T5_PSG_SG_NS1_7vsmem_tEE19static_temp_storage;
	add.s32 	%r846, %r845, %r844;
	st.shared.u32 	[%r846], %r363;
	st.shared.u32 	[%r846+4], %r370;
	st.shared.u32 	[%r846+8], %r377;
	st.shared.u32 	[%r846+12], %r384;
	st.shared.u32 	[%r846+16], %r391;
	st.shared.u32 	[%r846+20], %r398;
	st.shared.u32 	[%r846+24], %r405;
	st.shared.u32 	[%r846+28], %r412;
	st.shared.u32 	[%r846+32], %r419;
	st.shared.u32 	[%r846+36], %r426;
	st.shared.u32 	[%r846+40], %r433;
	st.shared.u32 	[%r846+44], %r440;
	st.shared.u32 	[%r846+48], %r447;
	st.shared.u32 	[%r846+52], %r454;
	st.shared.u32 	[%r846+56], %r461;
	st.shared.u32 	[%r846+60], %r468;
	st.shared.u32 	[%r846+64], %r1362;
	bar.warp.sync 	-1;
	shl.b32 	%r847, %r840, 4;
	sub.s32 	%r848, %r843, %r847;
	shl.b32 	%r849, %r848, 2;
	add.s32 	%r850, %r845, %r849;
	ld.shared.u32 	%r496, [%r850];
	ld.shared.u32 	%r497, [%r850+128];
	ld.shared.u32 	%r498, [%r850+256];
	ld.shared.u32 	%r499, [%r850+384];
	ld.shared.u32 	%r500, [%r850+512];
	ld.shared.u32 	%r501, [%r850+640];
	ld.shared.u32 	%r502, [%r850+768];
	ld.shared.u32 	%r503, [%r850+896];
	ld.shared.u32 	%r504, [%r850+1024];
	ld.shared.u32 	%r505, [%r850+1152];
	ld.shared.u32 	%r506, [%r850+1280];
	ld.shared.u32 	%r507, [%r850+1408];
	ld.shared.u32 	%r508, [%r850+1536];
	ld.shared.u32 	%r509, [%r850+1664];
	ld.shared.u32 	%r510, [%r850+1792];
	ld.shared.u32 	%r511, [%r850+1920];
	ld.shared.u32 	%r512, [%r850+2048];
	setp.ne.s32 	%p242, %r1, 0;
	@%p242 bra 	$L__BB26_401;
	st.volatile.shared.u32 	[_ZZN3cub18CUB_300001_SM_10006detail10merge_sort26DeviceMergeSortMergeKernelINS2_10policy_hubIN6thrust24THRUST_300001_SM_1000_NS10device_ptrIiEEE9Policy600ES8_PNS0_8NullTypeES8_SC_m12TupleLessColiSB_EEvbT2_T3_T4_PT6_PT7_T5_PSG_SG_NS1_7vsmem_tEE19static_temp_storage+17408], %r347;
$L__BB26_401:
	bar.sync 	0;
	ld.volatile.shared.u32 	%r513, [_ZZN3cub18CUB_300001_SM_10006detail10merge_sort26DeviceMergeSortMergeKernelINS2_10policy_hubIN6thrust24THRUST_300001_SM_1000_NS10device_ptrIiEEE9Policy600ES8_PNS0_8NullTypeES8_SC_m12TupleLessColiSB_EEvbT2_T3_T4_PT6_PT7_T5_PSG_SG_NS1_7vsmem_tEE19static_temp_storage+17408];
	and.b32  	%r851, %r1, 31;
	and.b32  	%r852, %r1, 992;
	mul.lo.s32 	%r853, %r852, 17;
	cvt.u64.u32 	%rd271, %r853;
	cvt.u64.u32 	%rd272, %r851;
	or.b32  	%r514, %r853, %r851;
	mov.u32 	%r854, %ctaid.x;
	mul.wide.u32 	%rd273, %r854, 4352;
	or.b64  	%rd274, %rd273, %rd272;
	add.s64 	%rd275, %rd274, %rd271;
	setp.ge.s32 	%p243, %r514, %r513;
	shl.b64 	%rd276, %rd275, 2;
	add.s64 	%rd20, %rd2, %rd276;
	@%p243 bra 	$L__BB26_403;
	st.global.u32 	[%rd20], %r496;
$L__BB26_403:
	add.s32 	%r855, %r514, 32;
	setp.ge.s32 	%p244, %r855, %r513;
	@%p244 bra 	$L__BB26_405;
	st.global.u32 	[%rd20+128], %r497;
$L__BB26_405:
	add.s32 	%r856, %r514, 64;
	setp.ge.s32 	%p245, %r856, %r513;
	@%p245 bra 	$L__BB26_407;
	st.global.u32 	[%rd20+256], %r498;
$L__BB26_407:
	add.s32 	%r857, %r514, 96;
	setp.ge.s32 	%p246, %r857, %r513;
	@%p246 bra 	$L__BB26_409;
	st.global.u32 	[%rd20+384], %r499;
$L__BB26_409:
	add.s32 	%r858, %r514, 128;
	setp.ge.s32 	%p247, %r858, %r513;
	@%p247 bra 	$L__BB26_411;
	st.global.u32 	[%rd20+512], %r500;
$L__BB26_411:
	add.s32 	%r859, %r514, 160;
	setp.ge.s32 	%p248, %r859, %r513;
	@%p248 bra 	$L__BB26_413;
	st.global.u32 	[%rd20+640], %r501;
$L__BB26_413:
	add.s32 	%r860, %r514, 192;
	setp.ge.s32 	%p249, %r860, %r513;
	@%p249 bra 	$L__BB26_415;
	st.global.u32 	[%rd20+768], %r502;
$L__BB26_415:
	add.s32 	%r861, %r514, 224;
	setp.ge.s32 	%p250, %r861, %r513;
	@%p250 bra 	$L__BB26_417;
	st.global.u32 	[%rd20+896], %r503;
$L__BB26_417:
	add.s32 	%r862, %r514, 256;
	setp.ge.s32 	%p251, %r862, %r513;
	@%p251 bra 	$L__BB26_419;
	st.global.u32 	[%rd20+1024], %r504;
$L__BB26_419:
	add.s32 	%r863, %r514, 288;
	setp.ge.s32 	%p252, %r863, %r513;
	@%p252 bra 	$L__BB26_421;
	st.global.u32 	[%rd20+1152], %r505;
$L__BB26_421:
	add.s32 	%r864, %r514, 320;
	setp.ge.s32 	%p253, %r864, %r513;
	@%p253 bra 	$L__BB26_423;
	st.global.u32 	[%rd20+1280], %r506;
$L__BB26_423:
	add.s32 	%r865, %r514, 352;
	setp.ge.s32 	%p254, %r865, %r513;
	@%p254 bra 	$L__BB26_425;
	st.global.u32 	[%rd20+1408], %r507;
$L__BB26_425:
	add.s32 	%r866, %r514, 384;
	setp.ge.s32 	%p255, %r866, %r513;
	@%p255 bra 	$L__BB26_427;
	st.global.u32 	[%rd20+1536], %r508;
$L__BB26_427:
	add.s32 	%r867, %r514, 416;
	setp.ge.s32 	%p256, %r867, %r513;
	@%p256 bra 	$L__BB26_429;
	st.global.u32 	[%rd20+1664], %r509;
$L__BB26_429:
	add.s32 	%r868, %r514, 448;
	setp.ge.s32 	%p257, %r868, %r513;
	@%p257 bra 	$L__BB26_431;
	st.global.u32 	[%rd20+1792], %r510;
$L__BB26_431:
	add.s32 	%r869, %r514, 480;
	setp.ge.s32 	%p258, %r869, %r513;
	@%p258 bra 	$L__BB26_433;
	st.global.u32 	[%rd20+1920], %r511;
$L__BB26_433:
	add.s32 	%r870, %r514, 512;
	setp.ge.s32 	%p259, %r870, %r513;
	@%p259 bra 	$L__BB26_435;
	st.global.u32 	[%rd20+2048], %r512;
$L__BB26_435:
	ret;

}


// ===== COMPILED SASS (sm_100) =====

	.target	sm_100

	.elftype	@"ET_EXEC"


//--------------------- .note.nv.tkinfo           --------------------------
	.section	.note.nv.tkinfo,"",@"SHT_NOTE"
	.sectionflags	@"SHF_NOTE_NV_TKINFO"
	.tkinfo
        /*0018*/ 	.word	0x00000002
        /*0030*/ 	.string	""
        /*0030*/ 	.string	"ptxas"
        /*0030*/ 	.string	"Cuda compilation tools, release 13.0, V13.0.88"
        /*0030*/ 	.string	"Build cuda_13.0.r13.0/compiler.36424714_0"
        /*0030*/ 	.string	"-arch sm_100 -m 64 "



//--------------------- .note.nv.cuinfo           --------------------------
	.section	.note.nv.cuinfo,"",@"SHT_NOTE"
	.sectionflags	@"SHF_NOTE_NV_CUINFO"
        /*0018*/ 	.short	0x0002
        /*001a*/ 	.short	0x0064
        /*001c*/ 	.short	0x0082
	.zero		2


//--------------------- .nv.info                  --------------------------
	.section	.nv.info,"",@"SHT_CUDA_INFO"
	.align	4


	//----- nvinfo : EIATTR_REGCOUNT
	.align		4
        /*0000*/ 	.byte	0x04, 0x2f
        /*0002*/ 	.short	(.L_58 - .L_57)
	.align		4
.L_57:
        /*0004*/ 	.word	index@(_Z13insertMulKeysP8KeyValuePKS_j)
        /*0008*/ 	.word	0x00000018


	//----- nvinfo : EIATTR_FRAME_SIZE
	.align		4
.L_58:
        /*000c*/ 	.byte	0x04, 0x11
        /*000e*/ 	.short	(.L_60 - .L_59)
	.align		4
.L_59:
        /*0010*/ 	.word	index@(_Z13insertMulKeysP8KeyValuePKS_j)
        /*0014*/ 	.word	0x00000008


	//----- nvinfo : EIATTR_REGCOUNT
	.align		4
.L_60:
        /*0018*/ 	.byte	0x04, 0x2f
        /*001a*/ 	.short	(.L_62 - .L_61)
	.align		4
.L_61:
        /*001c*/ 	.word	index@(_Z13lookupMulKeysP8KeyValueS0_j)
        /*0020*/ 	.word	0x0000000e


	//----- nvinfo : EIATTR_FRAME_SIZE
	.align		4
.L_62:
        /*0024*/ 	.byte	0x04, 0x11
        /*0026*/ 	.short	(.L_64 - .L_63)
	.align		4
.L_63:
        /*0028*/ 	.word	index@(_Z13lookupMulKeysP8KeyValueS0_j)
        /*002c*/ 	.word	0x00000000


	//----- nvinfo : EIATTR_REGCOUNT
	.align		4
.L_64:
        /*0030*/ 	.byte	0x04, 0x2f
        /*0032*/ 	.short	(.L_66 - .L_65)
	.align		4
.L_65:
        /*0034*/ 	.word	index@(_Z12d_printArrayPii)
        /*0038*/ 	.word	0x0000001e


	//----- nvinfo : EIATTR_FRAME_SIZE
	.align		4
.L_66:
        /*003c*/ 	.byte	0x04, 0x11
        /*003e*/ 	.short	(.L_68 - .L_67)
	.align		4
.L_67:
        /*0040*/ 	.word	index@(_Z12d_printArrayPii)
        /*0044*/ 	.word	0x00000008


	//----- nvinfo : EIATTR_REGCOUNT
	.align		4
.L_68:
        /*0048*/ 	.byte	0x04, 0x2f
        /*004a*/ 	.short	(.L_70 - .L_69)
	.align		4
.L_69:
        /*004c*/ 	.word	index@(_Z13initSortedArrP8Relation)
        /*0050*/ 	.word	0x0000000c


	//----- nvinfo : EIATTR_FRAME_SIZE
	.align		4
.L_70:
        /*0054*/ 	.byte	0x04, 0x11
        /*0056*/ 	.short	(.L_72 - .L_71)
	.align		4
.L_71:
        /*0058*/ 	.word	index@(_Z13initSortedArrP8Relation)
        /*005c*/ 	.word	0x00000000


	//----- nvinfo : EIATTR_REGCOUNT
	.align		4
.L_72:
        /*0060*/ 	.byte	0x04, 0x2f
        /*0062*/ 	.short	(.L_74 - .L_73)
	.align		4
.L_73:
        /*0064*/ 	.word	index@(_Z7initMapP8Relation)
        /*0068*/ 	.word	0x0000000e


	//----- nvinfo : EIATTR_FRAME_SIZE
	.align		4
.L_74:
        /*006c*/ 	.byte	0x04, 0x11
        /*006e*/ 	.short	(.L_76 - .L_75)
	.align		4
.L_75:
        /*0070*/ 	.word	index@(_Z7initMapP8Relation)
        /*0074*/ 	.word	0x00000000


	//----- nvinfo : EIATTR_REGCOUNT
	.align		4
.L_76:
        /*0078*/ 	.byte	0x04, 0x2f
        /*007a*/ 	.short	(.L_78 - .L_77)
	.align		4
.L_77:
        /*007c*/ 	.word	index@(_Z10testKernelP8Relation)
        /*0080*/ 	.word	0x00000018


	//----- nvinfo : EIATTR_FRAME_SIZE
	.align		4
.L_78:
        /*0084*/ 	.byte	0x04, 0x11
        /*0086*/ 	.short	(.L_80 - .L_79)
	.align		4
.L_79:
        /*0088*/ 	.word	index@(_Z10testKernelP8Relation)
        /*008c*/ 	.word	0x00000008


	//----- nvinfo : EIATTR_REGCOUNT
	.align		4
.L_80:
        /*0090*/ 	.byte	0x04, 0x2f
        /*0092*/ 	.short	(.L_82 - .L_81)
	.align		4
.L_81:
        /*0094*/ 	.word	index@(_Z17joinRelationCountP8RelationS0_Pi)
        /*0098*/ 	.word	0x00000010


	//----- nvinfo : EIATTR_FRAME_SIZE
	.align		4
.L_82:
        /*009c*/ 	.byte	0x04, 0x11
        /*009e*/ 	.short	(.L_84 - .L_83)
	.align		4
.L_83:
        /*00a0*/ 	.word	index@(_Z17joinRelationCountP8RelationS0_Pi)
        /*00a4*/ 	.word	0x00000000


	//----- nvinfo : EIATTR_REGCOUNT
	.align		4
.L_84:
        /*00a8*/ 	.byte	0x04, 0x2f
        /*00aa*/ 	.short	(.L_86 - .L_85)
	.align		4
.L_85:
        /*00ac*/ 	.word	index@(_Z16joinRelationDataP8RelationS0_PiS1_)
        /*00b0*/ 	.word	0x00000012


	//----- nvinfo : EIATTR_FRAME_SIZE
	.align		4
.L_86:
        /*00b4*/ 	.byte	0x04, 0x11
        /*00b6*/ 	.short	(.L_88 - .L_87)
	.align		4
.L_87:
        /*00b8*/ 	.word	index@(_Z16joinRelationDataP8RelationS0_PiS1_)
        /*00bc*/ 	.word	0x00000000


	//----- nvinfo : EIATTR_REGCOUNT
	.align		4
.L_88:
        /*00c0*/ 	.byte	0x04, 0x2f
        /*00c2*/ 	.short	(.L_90 - .L_89)
	.align		4
.L_89:
        /*00c4*/ 	.word	index@(_Z13makeDeltaDataP8RelationPiiS1_)
        /*00c8*/ 	.word	0x0000000e


	//----- nvinfo : EIATTR_FRAME_SIZE
	.align		4
.L_90:
        /*00cc*/ 	.byte	0x04, 0x11
        /*00ce*/ 	.short	(.L_92 - .L_91)
	.align		4
.L_91:
        /*00d0*/ 	.word	index@(_Z13makeDeltaDataP8RelationPiiS1_)
        /*00d4*/ 	.word	0x00000000


	//----- nvinfo : EIATTR_REGCOUNT
	.align		4
.L_92:
        /*00d8*/ 	.byte	0x04, 0x2f
        /*00da*/ 	.short	(.L_94 - .L_93)
	.align		4
.L_93:
        /*00dc*/ 	.word	index@(_ZN6thrust24THRUST_300001_SM_1000_NS8cuda_cub4core6detail13_kernel_agentINS1_8__unique9InitAgentIN3cub18CUB_300001_SM_100013ScanTileStateIiLb1EEEPiiEEJSA_mSB_EEEvDpT0_)
        /*00e0*/ 	.word	0x0000000a


	//----- nvinfo : EIATTR_FRAME_SIZE
	.align		4
.L_94:
        /*00e4*/ 	.byte	0x04, 0x11
        /*00e6*/ 	.short	(.L_96 - .L_95)
	.align		4
.L_95:
        /*00e8*/ 	.word	index@(_ZN6thrust24THRUST_300001_SM_1000_NS8cuda_cub4core6detail13_kernel_agentINS1_8__unique9InitAgentIN3cub18CUB_300001_SM_100013ScanTileStateIiLb1EEEPiiEEJSA_mSB_EEEvDpT0_)
        /*00ec*/ 	.word	0x00000000


	//----- nvinfo : EIATTR_REGCOUNT
	.align		4
.L_96:
        /*00f0*/ 	.byte	0x04, 0x2f
        /*00f2*/ 	.short	(.L_98 - .L_97)
	.align		4
.L_97:
        /*00f4*/ 	.word	index@(_ZN6thrust24THRUST_300001_SM_1000_NS8cuda_cub4core6detail13_kernel_agentINS1_8__unique11UniqueAgentINS0_10device_ptrIiEES8_10TupleEqualiPiEEJS8_S8_S9_SA_iN3cub18CUB_300001_SM_100013ScanTileStateIiLb1EEEmEEEvDpT0_)
        /*00f8*/ 	.word	0x00000038


	//----- nvinfo : EIATTR_FRAME_SIZE
	.align		4
.L_98:
        /*00fc*/ 	.byte	0x04, 0x11
        /*00fe*/ 	.short	(.L_100 - .L_99)
	.align		4
.L_99:
        /*0100*/ 	.word	index@(_ZN6thrust24THRUST_300001_SM_1000_NS8cuda_cub4core6detail13_kernel_agentINS1_8__unique11UniqueAgentINS0_10device_ptrIiEES8_10TupleEqualiPiEEJS8_S8_S9_SA_iN3cub18CUB_300001_SM_100013ScanTileStateIiLb1EEEmEEEvDpT0_)
        /*0104*/ 	.word	0x00000000


	//----- nvinfo : EIATTR_REGCOUNT
	.align		4
.L_100:
        /*0108*/ 	.byte	0x04, 0x2f
        /*010a*/ 	.short	(.L_102 - .L_101)
	.align		4
.L_101:
        /*010c*/ 	.word	index@(_ZN6thrust24THRUST_300001_SM_1000_NS8cuda_cub4core6detail13_kernel_agentINS1_16__set_operations9InitAgentIN3cub18CUB_300001_SM_100013ScanTileStateIiLb1EEEiEEJSA_iEEEvDpT0_)
        /*0110*/ 	.word	0x00000008


	//----- nvinfo : EIATTR_FRAME_SIZE
	.align		4
.L_102:
        /*0114*/ 	.byte	0x04, 0x11
        /*0116*/ 	.short	(.L_104 - .L_103)
	.align		4
.L_103:
        /*0118*/ 	.word	index@(_ZN6thrust24THRUST_300001_SM_1000_NS8cuda_cub4core6detail13_kernel_agentINS1_16__set_operations9InitAgentIN3cub18CUB_300001_SM_100013ScanTileStateIiLb1EEEiEEJSA_iEEEvDpT0_)
        /*011c*/ 	.word	0x00000000


	//----- nvinfo : EIATTR_REGCOUNT
	.align		4
.L_104:
        /*0120*/ 	.byte	0x04, 0x2f
        /*0122*/ 	.short	(.L_106 - .L_105)
	.align		4
.L_105:
        /*0124*/ 	.word	index@(_ZN6thrust24THRUST_300001_SM_1000_NS8cuda_cub4core6detail13_kernel_agentINS1_16__set_operations14PartitionAgentINS0_10device_ptrIiEES8_i9TupleLessEEJS8_S8_iiiPN4cuda3std3__44pairIiiEES9_iEEEvDpT0_)
        /*0128*/ 	.word	0x00000020


	//----- nvinfo : EIATTR_FRAME_SIZE
	.align		4
.L_106:
        /*012c*/ 	.byte	0x04, 0x11
        /*012e*/ 	.short	(.L_108 - .L_107)
	.align		4
.L_107:
        /*0130*/ 	.word	index@(_ZN6thrust24THRUST_300001_SM_1000_NS8cuda_cub4core6detail13_kernel_agentINS1_16__set_operations14PartitionAgentINS0_10device_ptrIiEES8_i9TupleLessEEJS8_S8_iiiPN4cuda3std3__44pairIiiEES9_iEEEvDpT0_)
        /*0134*/ 	.word	0x00000000


	//----- nvinfo : EIATTR_REGCOUNT
	.align		4
.L_108:
        /*0138*/ 	.byte	0x04, 0x2f
        /*013a*/ 	.short	(.L_110 - .L_109)
	.align		4
.L_109:
        /*013c*/ 	.word	index@(_ZN6thrust24THRUST_300001_SM_1000_NS8cuda_cub4core6detail13_kernel_agentINS1_16__set_operations10SetOpAgentINS0_10device_ptrIiEES8_PiS9_S8_S9_i9TupleLessNS5_21serial_set_differenceEN4cuda3std3__417integral_constantIbLb0EEEEEJS8_S8_S9_S9_iiS8_S9_SA_SB_PNSE_4pairIiiEEPmN3cub18CUB_300001_SM_100013ScanTileStateIiLb1EEEEEEvDpT0_)
        /*0140*/ 	.word	0x00000035


	//----- nvinfo : EIATTR_FRAME_SIZE
	.align		4
.L_110:
        /*0144*/ 	.byte	0x04, 0x11
        /*0146*/ 	.short	(.L_112 - .L_111)
	.align		4
.L_111:
        /*0148*/ 	.word	index@(_ZN6thrust24THRUST_300001_SM_1000_NS8cuda_cub4core6detail13_kernel_agentINS1_16__set_operations10SetOpAgentINS0_10device_ptrIiEES8_PiS9_S8_S9_i9TupleLessNS5_21serial_set_differenceEN4cuda3std3__417integral_constantIbLb0EEEEEJS8_S8_S9_S9_iiS8_S9_SA_SB_PNSE_4pairIiiEEPmN3cub18CUB_300001_SM_100013ScanTileStateIiLb1EEEEEEvDpT0_)
        /*014c*/ 	.word	0x00000000


	//----- nvinfo : EIATTR_REGCOUNT
	.align		4
.L_112:
        /*0150*/ 	.byte	0x04, 0x2f
        /*0152*/ 	.short	(.L_114 - .L_113)
	.align		4
.L_113:
        /*0154*/ 	.word	index@(_ZN6thrust24THRUST_300001_SM_1000_NS8cuda_cub4core6detail13_kernel_agentINS1_16__set_operations9InitAgentIN3cub18CUB_300001_SM_100013ScanTileStateIlLb1EEElEEJSA_lEEEvDpT0_)
        /*0158*/ 	.word	0x0000000a


	//----- nvinfo : EIATTR_FRAME_SIZE
	.align		4
.L_114:
        /*015c*/ 	.byte	0x04, 0x11
        /*015e*/ 	.short	(.L_116 - .L_115)
	.align		4
.L_115:
        /*0160*/ 	.word	index@(_ZN6thrust24THRUST_300001_SM_1000_NS8cuda_cub4core6detail13_kernel_agentINS1_16__set_operations9InitAgentIN3cub18CUB_300001_SM_100013ScanTileStateIlLb1EEElEEJSA_lEEEvDpT0_)
        /*0164*/ 	.word	0x00000000


	//----- nvinfo : EIATTR_REGCOUNT
	.align		4
.L_116:
        /*0168*/ 	.byte	0x04, 0x2f
        /*016a*/ 	.short	(.L_118 - .L_117)
	.align		4
.L_117:
        /*016c*/ 	.word	index@(_ZN6thrust24THRUST_300001_SM_1000_NS8cuda_cub4core6detail13_kernel_agentINS1_16__set_operations14PartitionAgentINS0_10device_ptrIiEES8_l9TupleLessEEJS8_S8_lllPN4cuda3std3__44pairIllEES9_iEEEvDpT0_)
        /*0170*/ 	.word	0x00000020


	//----- nvinfo : EIATTR_FRAME_SIZE
	.align		4
.L_118:
        /*0174*/ 	.byte	0x04, 0x11
        /*0176*/ 	.short	(.L_120 - .L_119)
	.align		4
.L_119:
        /*0178*/ 	.word	index@(_ZN6thrust24THRUST_300001_SM_1000_NS8cuda_cub4core6detail13_kernel_agentINS1_16__set_operations14PartitionAgentINS0_10device_ptrIiEES8_l9TupleLessEEJS8_S8_lllPN4cuda3std3__44pairIllEES9_iEEEvDpT0_)
        /*017c*/ 	.word	0x00000000


	//----- nvinfo : EIATTR_REGCOUNT
	.align		4
.L_120:
        /*0180*/ 	.byte	0x04, 0x2f
        /*0182*/ 	.short	(.L_122 - .L_121)
	.align		4
.L_121:
        /*0184*/ 	.word	index@(_ZN6thrust24THRUST_300001_SM_1000_NS8cuda_cub4core6detail13_kernel_agentINS1_16__set_operations10SetOpAgentINS0_10device_ptrIiEES8_PiS9_S8_S9_l9TupleLessNS5_21serial_set_differenceEN4cuda3std3__417integral_constantIbLb0EEEEEJS8_S8_S9_S9_llS8_S9_SA_SB_PNSE_4pairIllEEPmN3cub18CUB_300001_SM_100013ScanTileStateIlLb1EEEEEEvDpT0_)
        /*0188*/ 	.word	0x0000003a


	//----- nvinfo : EIATTR_FRAME_SIZE
	.align		4
.L_122:
        /*018c*/ 	.byte	0x04, 0x11
        /*018e*/ 	.short	(.L_124 - .L_123)
	.align		4
.L_123:
        /*0190*/ 	.word	index@(_ZN6thrust24THRUST_300001_SM_1000_NS8cuda_cub4core6detail13_kernel_agentINS1_16__set_operations10SetOpAgentINS0_10device_ptrIiEES8_PiS9_S8_S9_l9TupleLessNS5_21serial_set_differenceEN4cuda3std3__417integral_constantIbLb0EEEEEJS8_S8_S9_S9_llS8_S9_SA_SB_PNSE_4pairIllEEPmN3cub18CUB_300001_SM_100013ScanTileStateIlLb1EEEEEEvDpT0_)
        /*0194*/ 	.word	0x00000000


	//----- nvinfo : EIATTR_REGCOUNT
	.align		4
.L_124:
        /*0198*/ 	.byte	0x04, 0x2f
        /*019a*/ 	.short	(.L_126 - .L_125)
	.align		4
.L_125:
        /*019c*/ 	.word	index@(_ZN3cub18CUB_300001_SM_10006detail11EmptyKernelIvEEvv)
        /*01a0*/ 	.word	0x00000004


	//----- nvinfo : EIATTR_FRAME_SIZE
	.align		4
.L_126:
        /*01a4*/ 	.byte	0x04, 0x11
        /*01a6*/ 	.short	(.L_128 - .L_127)
	.align		4
.L_127:
        /*01a8*/ 	.word	index@(_ZN3cub18CUB_300001_SM_10006detail11EmptyKernelIvEEvv)
        /*01ac*/ 	.word	0x00000000


	//----- nvinfo : EIATTR_REGCOUNT
	.align		4
.L_128:
        /*01b0*/ 	.byte	0x04, 0x2f
        /*01b2*/ 	.short	(.L_130 - .L_129)
	.align		4
.L_129:
        /*01b4*/ 	.word	index@(_ZN3cub18CUB_300001_SM_10006detail4scan20DeviceScanInitKernelINS0_13ScanTileStateIiLb1EEEEEvT_i)
        /*01b8*/ 	.word	0x00000008


	//----- nvinfo : EIATTR_FRAME_SIZE
	.align		4
.L_130:
        /*01bc*/ 	.byte	0x04, 0x11
        /*01be*/ 	.short	(.L_132 - .L_131)
	.align		4
.L_131:
        /*01c0*/ 	.word	index@(_ZN3cub18CUB_300001_SM_10006detail4scan20DeviceScanInitKernelINS0_13ScanTileStateIiLb1EEEEEvT_i)
        /*01c4*/ 	.word	0x00000000


	//----- nvinfo : EIATTR_REGCOUNT
	.align		4
.L_132:
        /*01c8*/ 	.byte	0x04, 0x2f
        /*01ca*/ 	.short	(.L_134 - .L_133)
	.align		4
.L_133:
        /*01cc*/ 	.word	index@(_ZN3cub18CUB_300001_SM_10006detail4scan16DeviceScanKernelINS2_10policy_hubIiiijN4cuda3std3__44plusIvEEE10Policy1000EN6thrust24THRUST_300001_SM_1000_NS10device_ptrIiEESF_NS0_13ScanTileStateIiLb1EEES9_NS1_10InputValueIiPiEEjiLb0EiEEvT0_T1_T2_iT3_T4_T5_)
        /*01d0*/ 	.word	0x00000038


	//----- nvinfo : EIATTR_FRAME_SIZE
	.align		4
.L_134:
        /*01d4*/ 	.byte	0x04, 0x11
        /*01d6*/ 	.short	(.L_136 - .L_135)
	.align		4
.L_135:
        /*01d8*/ 	.word	index@(_ZN3cub18CUB_300001_SM_10006detail4scan16DeviceScanKernelINS2_10policy_hubIiiijN4cuda3std3__44plusIvEEE10Policy1000EN6thrust24THRUST_300001_SM_1000_NS10device_ptrIiEESF_NS0_13ScanTileStateIiLb1EEES9_NS1_10InputValueIiPiEEjiLb0EiEEvT0_T1_T2_iT3_T4_T5_)
        /*01dc*/ 	.word	0x00000000


	//----- nvinfo : EIATTR_REGCOUNT
	.align		4
.L_136:
        /*01e0*/ 	.byte	0x04, 0x2f
        /*01e2*/ 	.short	(.L_138 - .L_137)
	.align		4
.L_137:
        /*01e4*/ 	.word	index@(_ZN3cub18CUB_300001_SM_10006detail4scan16DeviceScanKernelINS2_10policy_hubIiiimN4cuda3std3__44plusIvEEE10Policy1000EN6thrust24THRUST_300001_SM_1000_NS10device_ptrIiEESF_NS0_13ScanTileStateIiLb1EEES9_NS1_10InputValueIiPiEEmiLb0EiEEvT0_T1_T2_iT3_T4_T5_)
        /*01e8*/ 	.word	0x00000030


	//----- nvinfo : EIATTR_FRAME_SIZE
	.align		4
.L_138:
        /*01ec*/ 	.byte	0x04, 0x11
        /*01ee*/ 	.short	(.L_140 - .L_139)
	.align		4
.L_139:
        /*01f0*/ 	.word	index@(_ZN3cub18CUB_300001_SM_10006detail4scan16DeviceScanKernelINS2_10policy_hubIiiimN4cuda3std3__44plusIvEEE10Policy1000EN6thrust24THRUST_300001_SM_1000_NS10device_ptrIiEESF_NS0_13ScanTileStateIiLb1EEES9_NS1_10InputValueIiPiEEmiLb0EiEEvT0_T1_T2_iT3_T4_T5_)
        /*01f4*/ 	.word	0x00000000


	//----- nvinfo : EIATTR_REGCOUNT
	.align		4
.L_140:
        /*01f8*/ 	.byte	0x04, 0x2f
        /*01fa*/ 	.short	(.L_142 - .L_141)
	.align		4
.L_141:
        /*01fc*/ 	.word	index@(_ZN3cub18CUB_300001_SM_10006detail10merge_sort30DeviceMergeSortBlockSortKernelINS2_10policy_hubIN6thrust24THRUST_300001_SM_1000_NS10device_ptrIiEEE9Policy600ES8_PNS0_8NullTypeES8_SC_j12TupleLessColiSB_EEvbT0_T1_T2_T3_T4_PT6_PT7_T5_NS1_7vsmem_tE)
        /*0200*/ 	.word	0x00000020


	//----- nvinfo : EIATTR_FRAME_SIZE
	.align		4
.L_142:
        /*0204*/ 	.byte	0x04, 0x11
        /*0206*/ 	.short	(.L_144 - .L_143)
	.align		4
.L_143:
        /*0208*/ 	.word	index@(_ZN3cub18CUB_300001_SM_10006detail10merge_sort30DeviceMergeSortBlockSortKernelINS2_10policy_hubIN6thrust24THRUST_300001_SM_1000_NS10device_ptrIiEEE9Policy600ES8_PNS0_8NullTypeES8_SC_j12TupleLessColiSB_EEvbT0_T1_T2_T3_T4_PT6_PT7_T5_NS1_7vsmem_tE)
        /*020c*/ 	.word	0x00000018


	//----- nvinfo : EIATTR_REGCOUNT
	.align		4
.L_144:
        /*0210*/ 	.byte	0x04, 0x2f
        /*0212*/ 	.short	(.L_146 - .L_145)
	.align		4
.L_145:
        /*0214*/ 	.word	index@(_ZN3cub18CUB_300001_SM_10006detail10merge_sort30DeviceMergeSortPartitionKernelIN6thrust24THRUST_300001_SM_1000_NS10device_ptrIiEEj12TupleLessColiEEvbT_PT2_T0_SC_PSC_T1_SC_i)
        /*0218*/ 	.word	0x00000015


	//----- nvinfo : EIATTR_FRAME_SIZE
	.align		4
.L_146:
        /*021c*/ 	.byte	0x04, 0x11
        /*021e*/ 	.short	(.L_148 - .L_147)
	.align		4
.L_147:
        /*0220*/ 	.word	index@(_ZN3cub18CUB_300001_SM_10006detail10merge_sort30DeviceMergeSortPartitionKernelIN6thrust24THRUST_300001_SM_1000_NS10device_ptrIiEEj12TupleLessColiEEvbT_PT2_T0_SC_PSC_T1_SC_i)
        /*0224*/ 	.word	0x00000000


	//----- nvinfo : EIATTR_REGCOUNT
	.align		4
.L_148:
        /*0228*/ 	.byte	0x04, 0x2f
        /*022a*/ 	.short	(.L_150 - .L_149)
	.align		4
.L_149:
        /*022c*/ 	.word	index@(_ZN3cub18CUB_300001_SM_10006detail10merge_sort26DeviceMergeSortMergeKernelINS2_10policy_hubIN6thrust24THRUST_300001_SM_1000_NS10device_ptrIiEEE9Policy600ES8_PNS0_8NullTypeES8_SC_j12TupleLessColiSB_EEvbT2_T3_T4_PT6_PT7_T5_PSG_SG_NS1_7vsmem_tE)
        /*0230*/ 	.word	0x00000020


	//----- nvinfo : EIATTR_FRAME_SIZE
	.align		4
.L_150:
        /*0234*/ 	.byte	0x04, 0x11
        /*0236*/ 	.short	(.L_152 - .L_151)
	.align		4
.L_151:
        /*0238*/ 	.word	index@(_ZN3cub18CUB_300001_SM_10006detail10merge_sort26DeviceMergeSortMergeKernelINS2_10policy_hubIN6thrust24THRUST_300001_SM_1000_NS10device_ptrIiEEE9Policy600ES8_PNS0_8NullTypeES8_SC_j12TupleLessColiSB_EEvbT2_T3_T4_PT6_PT7_T5_PSG_SG_NS1_7vsmem_tE)
        /*023c*/ 	.word	0x00000000


	//----- nvinfo : EIATTR_REGCOUNT
	.align		4
.L_152:
        /*0240*/ 	.byte	0x04, 0x2f
        /*0242*/ 	.short	(.L_154 - .L_153)
	.align		4
.L_153:
        /*0244*/ 	.word	index@(_ZN3cub18CUB_300001_SM_10006detail10merge_sort30DeviceMergeSortBlockSortKernelINS2_10policy_hubIN6thrust24THRUST_300001_SM_1000_NS10device_ptrIiEEE9Policy600ES8_PNS0_8NullTypeES8_SC_m12TupleLessColiSB_EEvbT0_T1_T2_T3_T4_PT6_PT7_T5_NS1_7vsmem_tE)
        /*0248*/ 	.word	0x00000028


	//----- nvinfo : EIATTR_FRAME_SIZE
	.align		4
.L_154:
        /*024c*/ 	.byte	0x04, 0x11
        /*024e*/ 	.short	(.L_156 - .L_155)
	.align		4
.L_155:
        /*0250*/ 	.word	index@(_ZN3cub18CUB_300001_SM_10006detail10merge_sort30DeviceMergeSortBlockSortKernelINS2_10policy_hubIN6thrust24THRUST_300001_SM_1000_NS10device_ptrIiEEE9Policy600ES8_PNS0_8NullTypeES8_SC_m12TupleLessColiSB_EEvbT0_T1_T2_T3_T4_PT6_PT7_T5_NS1_7vsmem_tE)
        /*0254*/ 	.word	0x00000008


	//----- nvinfo : EIATTR_REGCOUNT
	.align		4
.L_156:
        /*0258*/ 	.byte	0x04, 0x2f
        /*025a*/ 	.short	(.L_158 - .L_157)
	.align		4
.L_157:
        /*025c*/ 	.word	index@(_ZN3cub18CUB_300001_SM_10006detail10merge_sort30DeviceMergeSortPartitionKernelIN6thrust24THRUST_300001_SM_1000_NS10device_ptrIiEEm12TupleLessColiEEvbT_PT2_T0_SC_PSC_T1_SC_i)
        /*0260*/ 	.word	0x0000001c


	//----- nvinfo : EIATTR_FRAME_SIZE
	.align		4
.L_158:
        /*0264*/ 	.byte	0x04, 0x11
        /*0266*/ 	.short	(.L_160 - .L_159)
	.align		4
.L_159:
        /*0268*/ 	.word	index@(_ZN3cub18CUB_300001_SM_10006detail10merge_sort30DeviceMergeSortPartitionKernelIN6thrust24THRUST_300001_SM_1000_NS10device_ptrIiEEm12TupleLessColiEEvbT_PT2_T0_SC_PSC_T1_SC_i)
        /*026c*/ 	.word	0x00000000


	//----- nvinfo : EIATTR_REGCOUNT
	.align		4
.L_160:
        /*0270*/ 	.byte	0x04, 0x2f
        /*0272*/ 	.short	(.L_162 - .L_161)
	.align		4
.L_161:
        /*0274*/ 	.word	index@(_ZN3cub18CUB_300001_SM_10006detail10merge_sort26DeviceMergeSortMergeKernelINS2_10policy_hubIN6thrust24THRUST_300001_SM_1000_NS10device_ptrIiEEE9Policy600ES8_PNS0_8NullTypeES8_SC_m12TupleLessColiSB_EEvbT2_T3_T4_PT6_PT7_T5_PSG_SG_NS1_7vsmem_tE)
        /*0278*/ 	.word	0x00000028


	//----- nvinfo : EIATTR_FRAME_SIZE
	.align		4
.L_162:
        /*027c*/ 	.byte	0x04, 0x11
        /*027e*/ 	.short	(.L_164 - .L_163)
	.align		4
.L_163:
        /*0280*/ 	.word	index@(_ZN3cub18CUB_300001_SM_10006detail10merge_sort26DeviceMergeSortMergeKernelINS2_10policy_hubIN6thrust24THRUST_300001_SM_1000_NS10device_ptrIiEEE9Policy600ES8_PNS0_8NullTypeES8_SC_m12TupleLessColiSB_EEvbT2_T3_T4_PT6_PT7_T5_PSG_SG_NS1_7vsmem_tE)
        /*0284*/ 	.word	0x00000000


	//----- nvinfo : EIATTR_MIN_STACK_SIZE
	.align		4
.L_164:
        /*0288*/ 	.byte	0x04, 0x12
        /*028a*/ 	.short	(.L_166 - .L_165)
	.align		4
.L_165:
        /*028c*/ 	.word	index@(_ZN3cub18CUB_300001_SM_10006detail10merge_sort26DeviceMergeSortMergeKernelINS2_10policy_hubIN6thrust24THRUST_300001_SM_1000_NS10device_ptrIiEEE9Policy600ES8_PNS0_8NullTypeES8_SC_m12TupleLessColiSB_EEvbT2_T3_T4_PT6_PT7_T5_PSG_SG_NS1_7vsmem_tE)
        /*0290*/ 	.word	0x00000000


	//----- nvinfo : EIATTR_MIN_STACK_SIZE
	.align		4
.L_166:
        /*0294*/ 	.byte	0x04, 0x12
        /*0296*/ 	.short	(.L_168 - .L_167)
	.align		4
.L_167:
        /*0298*/ 	.word	index@(_ZN3cub18CUB_300001_SM_10006detail10merge_sort30DeviceMergeSortPartitionKernelIN6thrust24THRUST_300001_SM_1000_NS10device_ptrIiEEm12TupleLessColiEEvbT_PT2_T0_SC_PSC_T1_SC_i)
        /*029c*/ 	.word	0x00000000


	//----- nvinfo : EIATTR_MIN_STACK_SIZE
	.align		4
.L_168:
        /*02a0*/ 	.byte	0x04, 0x12
        /*02a2*/ 	.short	(.L_170 - .L_169)
	.align		4
.L_169:
        /*02a4*/ 	.word	index@(_ZN3cub18CUB_300001_SM_10006detail10merge_sort30DeviceMergeSortBlockSortKernelINS2_10policy_hubIN6thrust24THRUST_300001_SM_1000_NS10device_ptrIiEEE9Policy600ES8_PNS0_8NullTypeES8_SC_m12TupleLessColiSB_EEvbT0_T1_T2_T3_T4_PT6_PT7_T5_NS1_7vsmem_tE)
        /*02a8*/ 	.word	0x00000008


	//----- nvinfo : EIATTR_MIN_STACK_SIZE
	.align		4
.L_170:
        /*02ac*/ 	.byte	0x04, 0x12
        /*02ae*/ 	.short	(.L_172 - .L_171)
	.align		4
.L_171:
        /*02b0*/ 	.word	index@(_ZN3cub18CUB_300001_SM_10006detail10merge_sort26DeviceMergeSortMergeKernelINS2_10policy_hubIN6thrust24THRUST_300001_SM_1000_NS10device_ptrIiEEE9Policy600ES8_PNS0_8NullTypeES8_SC_j12TupleLessColiSB_EEvbT2_T3_T4_PT6_PT7_T5_PSG_SG_NS1_7vsmem_tE)
        /*02b4*/ 	.word	0x00000000


	//----- nvinfo : EIATTR_MIN_STACK_SIZE
	.align		4
.L_172:
        /*02b8*/ 	.byte	0x04, 0x12
        /*02ba*/ 	.short	(.L_174 - .L_173)
	.align		4
.L_173:
        /*02bc*/ 	.word	index@(_ZN3cub18CUB_300001_SM_10006detail10merge_sort30DeviceMergeSortPartitionKernelIN6thrust24THRUST_300001_SM_1000_NS10device_ptrIiEEj12TupleLessColiEEvbT_PT2_T0_SC_PSC_T1_SC_i)
        /*02c0*/ 	.word	0x00000000


	//----- nvinfo : EIATTR_MIN_STACK_SIZE
	.align		4
.L_174:
        /*02c4*/ 	.byte	0x04, 0x12
        /*02c6*/ 	.short	(.L_176 - .L_175)
	.align		4
.L_175:
        /*02c8*/ 	.word	index@(_ZN3cub18CUB_300001_SM_10006detail10merge_sort30DeviceMergeSortBlockSortKernelINS2_10policy_hubIN6thrust24THRUST_300001_SM_1000_NS10device_ptrIiEEE9Policy600ES8_PNS0_8NullTypeES8_SC_j12TupleLessColiSB_EEvbT0_T1_T2_T3_T4_PT6_PT7_T5_NS1_7vsmem_tE)
        /*02cc*/ 	.word	0x00000018


	//----- nvinfo : EIATTR_MIN_STACK_SIZE
	.align		4
.L_176:
        /*02d0*/ 	.byte	0x04, 0x12
        /*02d2*/ 	.short	(.L_178 - .L_177)
	.align		4
.L_177:
        /*02d4*/ 	.word	index@(_ZN3cub18CUB_300001_SM_10006detail4scan16DeviceScanKernelINS2_10policy_hubIiiimN4cuda3std3__44plusIvEEE10Policy1000EN6thrust24THRUST_300001_SM_1000_NS10device_ptrIiEESF_NS0_13ScanTileStateIiLb1EEES9_NS1_10InputValueIiPiEEmiLb0EiEEvT0_T1_T2_iT3_T4_T5_)
        /*02d8*/ 	.word	0x00000000


	//----- nvinfo : EIATTR_MIN_STACK_SIZE
	.align		4
.L_178:
        /*02dc*/ 	.byte	0x04, 0x12
        /*02de*/ 	.short	(.L_180 - .L_179)
	.align		4
.L_179:
        /*02e0*/ 	.word	index@(_ZN3cub18CUB_300001_SM_10006detail4scan16DeviceScanKernelINS2_10policy_hubIiiijN4cuda3std3__44plusIvEEE10Policy1000EN6thrust24THRUST_300001_SM_1000_NS10device_ptrIiEESF_NS0_13ScanTileStateIiLb1EEES9_NS1_10InputValueIiPiEEjiLb0EiEEvT0_T1_T2_iT3_T4_T5_)
        /*02e4*/ 	.word	0x00000000


	//----- nvinfo : EIATTR_MIN_STACK_SIZE
	.align		4
.L_180:
        /*02e8*/ 	.byte	0x04, 0x12
        /*02ea*/ 	.short	(.L_182 - .L_181)
	.align		4
.L_181:
        /*02ec*/ 	.word	index@(_ZN3cub18CUB_300001_SM_10006detail4scan20DeviceScanInitKernelINS0_13ScanTileStateIiLb1EEEEEvT_i)
        /*02f0*/ 	.word	0x00000000


	//----- nvinfo : EIATTR_MIN_STACK_SIZE
	.align		4
.L_182:
        /*02f4*/ 	.byte	0x04, 0x12
        /*02f6*/ 	.short	(.L_184 - .L_183)
	.align		4
.L_183:
        /*02f8*/ 	.word	index@(_ZN3cub18CUB_300001_SM_10006detail11EmptyKernelIvEEvv)
        /*02fc*/ 	.word	0x00000000


	//----- nvinfo : EIATTR_MIN_STACK_SIZE
	.align		4
.L_184:
        /*0300*/ 	.byte	0x04, 0x12
        /*0302*/ 	.short	(.L_186 - .L_185)
	.align		4
.L_185:
        /*0304*/ 	.word	index@(_ZN6thrust24THRUST_300001_SM_1000_NS8cuda_cub4core6detail13_kernel_agentINS1_16__set_operations10SetOpAgentINS0_10device_ptrIiEES8_PiS9_S8_S9_l9TupleLessNS5_21serial_set_differenceEN4cuda3std3__417integral_constantIbLb0EEEEEJS8_S8_S9_S9_llS8_S9_SA_SB_PNSE_4pairIllEEPmN3cub18CUB_300001_SM_100013ScanTileStateIlLb1EEEEEEvDpT0_)
        /*0308*/ 	.word	0x00000000


	//----- nvinfo : EIATTR_MIN_STACK_SIZE
	.align		4
.L_186:
        /*030c*/ 	.byte	0x04, 0x12
        /*030e*/ 	.short	(.L_188 - .L_187)
	.align		4
.L_187:
        /*0310*/ 	.word	index@(_ZN6thrust24THRUST_300001_SM_1000_NS8cuda_cub4core6detail13_kernel_agentINS1_16__set_operations14PartitionAgentINS0_10device_ptrIiEES8_l9TupleLessEEJS8_S8_lllPN4cuda3std3__44pairIllEES9_iEEEvDpT0_)
        /*0314*/ 	.word	0x00000000


	//----- nvinfo : EIATTR_MIN_STACK_SIZE
	.align		4
.L_188:
        /*0318*/ 	.byte	0x04, 0x12
        /*031a*/ 	.short	(.L_190 - .L_189)
	.align		4
.L_189:
        /*031c*/ 	.word	index@(_ZN6thrust24THRUST_300001_SM_1000_NS8cuda_cub4core6detail13_kernel_agentINS1_16__set_operations9InitAgentIN3cub18CUB_300001_SM_100013ScanTileStateIlLb1EEElEEJSA_lEEEvDpT0_)
        /*0320*/ 	.word	0x00000000


	//----- nvinfo : EIATTR_MIN_STACK_SIZE
	.align		4
.L_190:
        /*0324*/ 	.byte	0x04, 0x12
        /*0326*/ 	.short	(.L_192 - .L_191)
	.align		4
.L_191:
        /*0328*/ 	.word	index@(_ZN6thrust24THRUST_300001_SM_1000_NS8cuda_cub4core6detail13_kernel_agentINS1_16__set_operations10SetOpAgentINS0_10device_ptrIiEES8_PiS9_S8_S9_i9TupleLessNS5_21serial_set_differenceEN4cuda3std3__417integral_constantIbLb0EEEEEJS8_S8_S9_S9_iiS8_S9_SA_SB_PNSE_4pairIiiEEPmN3cub18CUB_300001_SM_100013ScanTileStateIiLb1EEEEEEvDpT0_)
        /*032c*/ 	.word	0x00000000


	//----- nvinfo : EIATTR_MIN_STACK_SIZE
	.align		4
.L_192:
        /*0330*/ 	.byte	0x04, 0x12
        /*0332*/ 	.short	(.L_194 - .L_193)
	.align		4
.L_193:
        /*0334*/ 	.word	index@(_ZN6thrust24THRUST_300001_SM_1000_NS8cuda_cub4core6detail13_kernel_agentINS1_16__set_operations14PartitionAgentINS0_10device_ptrIiEES8_i9TupleLessEEJS8_S8_iiiPN4cuda3std3__44pairIiiEES9_iEEEvDpT0_)
        /*0338*/ 	.word	0x00000000


	//----- nvinfo : EIATTR_MIN_STACK_SIZE
	.align		4
.L_194:
        /*033c*/ 	.byte	0x04, 0x12
        /*033e*/ 	.short	(.L_196 - .L_195)
	.align		4
.L_195:
        /*0340*/ 	.word	index@(_ZN6thrust24THRUST_300001_SM_1000_NS8cuda_cub4core6detail13_kernel_agentINS1_16__set_operations9InitAgentIN3cub18CUB_300001_SM_100013ScanTileStateIiLb1EEEiEEJSA_iEEEvDpT0_)
        /*0344*/ 	.word	0x00000000


	//----- nvinfo : EIATTR_MIN_STACK_SIZE
	.align		4
.L_196:
        /*0348*/ 	.byte	0x04, 0x12
        /*034a*/ 	.short	(.L_198 - .L_197)
	.align		4
.L_197:
        /*034c*/ 	.word	index@(_ZN6thrust24THRUST_300001_SM_1000_NS8cuda_cub4core6detail13_kernel_agentINS1_8__unique11UniqueAgentINS0_10device_ptrIiEES8_10TupleEqualiPiEEJS8_S8_S9_SA_iN3cub18CUB_300001_SM_100013ScanTileStateIiLb1EEEmEEEvDpT0_)
        /*0350*/ 	.word	0x00000000


	//----- nvinfo : EIATTR_MIN_STACK_SIZE
	.align		4
.L_198:
        /*0354*/ 	.byte	0x04, 0x12
        /*0356*/ 	.short	(.L_200 - .L_199)
	.align		4
.L_199:
        /*0358*/ 	.word	index@(_ZN6thrust24THRUST_300001_SM_1000_NS8cuda_cub4core6detail13_kernel_agentINS1_8__unique9InitAgentIN3cub18CUB_300001_SM_100013ScanTileStateIiLb1EEEPiiEEJSA_mSB_EEEvDpT0_)
        /*035c*/ 	.word	0x00000000


	//----- nvinfo : EIATTR_MIN_STACK_SIZE
	.align		4
.L_200:
        /*0360*/ 	.byte	0x04, 0x12
        /*0362*/ 	.short	(.L_202 - .L_201)
	.align		4
.L_201:
        /*0364*/ 	.word	index@(_Z13makeDeltaDataP8RelationPiiS1_)
        /*0368*/ 	.word	0x00000000


	//----- nvinfo : EIATTR_MIN_STACK_SIZE
	.align		4
.L_202:
        /*036c*/ 	.byte	0x04, 0x12
        /*036e*/ 	.short	(.L_204 - .L_203)
	.align		4
.L_203:
        /*0370*/ 	.word	index@(_Z16joinRelationDataP8RelationS0_PiS1_)
        /*0374*/ 	.word	0x00000000


	//----- nvinfo : EIATTR_MIN_STACK_SIZE
	.align		4
.L_204:
        /*0378*/ 	.byte	0x04, 0x12
        /*037a*/ 	.short	(.L_206 - .L_205)
	.align		4
.L_205:
        /*037c*/ 	.word	index@(_Z17joinRelationCountP8RelationS0_Pi)
        /*0380*/ 	.word	0x00000000


	//----- nvinfo : EIATTR_MIN_STACK_SIZE
	.align		4
.L_206:
        /*0384*/ 	.byte	0x04, 0x12
        /*0386*/ 	.short	(.L_208 - .L_207)
	.align		4
.L_207:
        /*0388*/ 	.word	index@(_Z10testKernelP8Relation)
        /*038c*/ 	.word	0x00000008


	//----- nvinfo : EIATTR_MIN_STACK_SIZE
	.align		4
.L_208:
        /*0390*/ 	.byte	0x04, 0x12
        /*0392*/ 	.short	(.L_210 - .L_209)
	.align		4
.L_209:
        /*0394*/ 	.word	index@(_Z7initMapP8Relation)
        /*0398*/ 	.word	0x00000000


	//----- nvinfo : EIATTR_MIN_STACK_SIZE
	.align		4
.L_210:
        /*039c*/ 	.byte	0x04, 0x12
        /*039e*/ 	.short	(.L_212 - .L_211)
	.align		4
.L_211:
        /*03a0*/ 	.word	index@(_Z13initSortedArrP8Relation)
        /*03a4*/ 	.word	0x00000000


	//----- nvinfo : EIATTR_MIN_STACK_SIZE
	.align		4
.L_212:
        /*03a8*/ 	.byte	0x04, 0x12
        /*03aa*/ 	.short	(.L_214 - .L_213)
	.align		4
.L_213:
        /*03ac*/ 	.word	index@(_Z12d_printArrayPii)
        /*03b0*/ 	.word	0x00000008


	//----- nvinfo : EIATTR_MIN_STACK_SIZE
	.align		4
.L_214:
        /*03b4*/ 	.byte	0x04, 0x12
        /*03b6*/ 	.short	(.L_216 - .L_215)
	.align		4
.L_215:
        /*03b8*/ 	.word	index@(_Z13lookupMulKeysP8KeyValueS0_j)
        /*03bc*/ 	.word	0x00000000


	//----- nvinfo : EIATTR_MIN_STACK_SIZE
	.align		4
.L_216:
        /*03c0*/ 	.byte	0x04, 0x12
        /*03c2*/ 	.short	(.L_218 - .L_217)
	.align		4
.L_217:
        /*03c4*/ 	.word	index@(_Z13insertMulKeysP8KeyValuePKS_j)
        /*03c8*/ 	.word	0x00000008
.L_218:


//--------------------- .nv.compat                --------------------------
	.section	.nv.compat,"",@"SHT_CUDA_COMPAT_INFO"
	.align	4
        /*0000*/ 	.byte	0x02, 0x09, 0x00, 0x00, 0x02, 0x02, 0x01, 0x00, 0x02, 0x05, 0x05, 0x00, 0x03, 0x07, 0x01, 0x01
        /*0010*/ 	.byte	0x02, 0x03, 0x00, 0x00, 0x02, 0x06, 0x01, 0x00, 0x04, 0x0b, 0x08, 0x00, 0x09, 0x00, 0x00, 0x00
        /*0020*/ 	.byte	0x00, 0x00, 0x00, 0x00


//--------------------- .nv.info._ZN3cub18CUB_300001_SM_10006detail10merge_sort26DeviceMergeSortMergeKernelINS2_10policy_hubIN6thrust24THRUST_300001_SM_1000_NS10device_ptrIiEEE9Policy600ES8_PNS0_8NullTypeES8_SC_m12TupleLessColiSB_EEvbT2_T3_T4_PT6_PT7_T5_PSG_SG_NS1_7vsmem_tE --------------------------
	.section	.nv.info._ZN3cub18CUB_300001_SM_10006detail10merge_sort26DeviceMergeSortMergeKernelINS2_10policy_hubIN6thrust24THRUST_300001_SM_1000_NS10device_ptrIiEEE9Policy600ES8_PNS0_8NullTypeES8_SC_m12TupleLessColiSB_EEvbT2_T3_T4_PT6_PT7_T5_PSG_SG_NS1_7vsmem_tE,"",@"SHT_CUDA_INFO"
	.sectionflags	@""
	.align	4


	//----- nvinfo : EIATTR_CUDA_API_VERSION
	.align		4
        /*0000*/ 	.byte	0x04, 0x37
        /*0002*/ 	.short	(.L_220 - .L_219)
.L_219:
        /*0004*/ 	.word	0x00000082


	//----- nvinfo : EIATTR_KPARAM_INFO
	.align		4
.L_220:
        /*0008*/ 	.byte	0x04, 0x17
        /*000a*/ 	.short	(.L_222 - .L_221)
.L_221:
        /*000c*/ 	.word	0x00000000
        /*0010*/ 	.short	0x0009
        /*0012*/ 	.short	0x0050
        /*0014*/ 	.byte	0x00, 0xf0, 0x21, 0x00


	//----- nvinfo : EIATTR_KPARAM_INFO
	.align		4
.L_222:
        /*0018*/ 	.byte	0x04, 0x17
        /*001a*/ 	.short	(.L_224 - .L_223)
.L_223:
        /*001c*/ 	.word	0x00000000
        /*0020*/ 	.short	0x0008
        /*0022*/ 	.short	0x0048
        /*0024*/ 	.byte	0x00, 0xf0, 0x21, 0x00


	//----- nvinfo : EIATTR_KPARAM_INFO
	.align		4
.L_224:
        /*0028*/ 	.byte	0x04, 0x17
        /*002a*/ 	.short	(.L_226 - .L_225)
.L_225:
        /*002c*/ 	.word	0x00000000
        /*0030*/ 	.short	0x0007
        /*0032*/ 	.short	0x0040
        /*0034*/ 	.byte	0x00, 0xf5, 0x21, 0x00


	//----- nvinfo : EIATTR_KPARAM_INFO
	.align		4
.L_226:
        /*0038*/ 	.byte	0x04, 0x17
        /*003a*/ 	.short	(.L_228 - .L_227)
.L_227:
        /*003c*/ 	.word	0x00000000
        /*0040*/ 	.short	0x0006
        /*0042*/ 	.short	0x0030
        /*0044*/ 	.byte	0x00, 0xf0, 0x41, 0x00


	//----- nvinfo : EIATTR_KPARAM_INFO
	.align		4
.L_228:
        /*0048*/ 	.byte	0x04, 0x17
        /*004a*/ 	.short	(.L_230 - .L_229)
.L_229:
        /*004c*/ 	.word	0x00000000
        /*0050*/ 	.short	0x0005
        /*0052*/ 	.short	0x0028
        /*0054*/ 	.byte	0x00, 0xf5, 0x21, 0x00


	//----- nvinfo : EIATTR_KPARAM_INFO
	.align		4
.L_230:
        /*0058*/ 	.byte	0x04, 0x17
        /*005a*/ 	.short	(.L_232 - .L_231)
.L_231:
        /*005c*/ 	.word	0x00000000
        /*0060*/ 	.short	0x0004
        /*0062*/ 	.short	0x0020
        /*0064*/ 	.byte	0x00, 0xf5, 0x21, 0x00


	//----- nvinfo : EIATTR_KPARAM_INFO
	.align		4
.L_232:
        /*0068*/ 	.byte	0x04, 0x17
        /*006a*/ 	.short	(.L_234 - .L_233)
.L_233:
        /*006c*/ 	.word	0x00000000
        /*0070*/ 	.short	0x0003
        /*0072*/ 	.short	0x0018
        /*0074*/ 	.byte	0x00, 0xf0, 0x21, 0x00


	//----- nvinfo : EIATTR_KPARAM_INFO
	.align		4
.L_234:
        /*0078*/ 	.byte	0x04, 0x17
        /*007a*/ 	.short	(.L_236 - .L_235)
.L_235:
        /*007c*/ 	.word	0x00000000
        /*0080*/ 	.short	0x0002
        /*0082*/ 	.short	0x0010
        /*0084*/ 	.byte	0x00, 0xf5, 0x21, 0x00


	//----- nvinfo : EIATTR_KPARAM_INFO
	.align		4
.L_236:
        /*0088*/ 	.byte	0x04, 0x17
        /*008a*/ 	.short	(.L_238 - .L_237)
.L_237:
        /*008c*/ 	.word	0x00000000
        /*0090*/ 	.short	0x0001
        /*0092*/ 	.short	0x0008
        /*0094*/ 	.byte	0x00, 0xf0, 0x21, 0x00


	//----- nvinfo : EIATTR_KPARAM_INFO
	.align		4
.L_238:
        /*0098*/ 	.byte	0x04, 0x17
        /*009a*/ 	.short	(.L_240 - .L_239)
.L_239:
        /*009c*/ 	.word	0x00000000
        /*00a0*/ 	.short	0x0000
        /*00a2*/ 	.short	0x0000
        /*00a4*/ 	.byte	0x00, 0xf0, 0x05, 0x00


	//----- nvinfo : EIATTR_SPARSE_MMA_MASK
	.align		4
.L_240:
        /*00a8*/ 	.byte	0x03, 0x50
        /*00aa*/ 	.short	0x0000


	//----- nvinfo : EIATTR_MAXREG_COUNT
	.align		4
        /*00ac*/ 	.byte	0x03, 0x1b
        /*00ae*/ 	.short	0x00ff


	//----- nvinfo : EIATTR_NUM_BARRIERS
	.align		4
        /*00b0*/ 	.byte	0x02, 0x4c
        /*00b2*/ 	.byte	0x01
	.zero		1


	//----- nvinfo : EIATTR_MERCURY_ISA_VERSION
	.align		4
        /*00b4*/ 	.byte	0x03, 0x5f
        /*00b6*/ 	.short	0x0101


	//----- nvinfo : EIATTR_COOP_GROUP_MASK_REGIDS
	.align		4
        /*00b8*/ 	.byte	0x04, 0x29
        /*00ba*/ 	.short	(.L_242 - .L_241)


	//   ....[0]....
.L_241:
        /*00bc*/ 	.word	0xffffffff


	//   ....[1]....
        /*00c0*/ 	.word	0xffffffff


	//   ....[2]....
        /*00c4*/ 	.word	0xffffffff


	//   ....[3]....
        /*00c8*/ 	.word	0xffffffff


	//----- nvinfo : EIATTR_COOP_GROUP_INSTR_OFFSETS
	.align		4
.L_242:
        /*00cc*/ 	.byte	0x04, 0x28
        /*00ce*/ 	.short	(.L_244 - .L_243)


	//   ....[0]....
.L_243:
        /*00d0*/ 	.word	0x000038b0


	//   ....[1]....
        /*00d4*/ 	.word	0x00003d20


	//   ....[2]....
        /*00d8*/ 	.word	0x00007e40


	//   ....[3]....
        /*00dc*/ 	.word	0x000084b0


	//----- nvinfo : EIATTR_VRC_CTA_INIT_COUNT
	.align		4
.L_244:
        /*00e0*/ 	.byte	0x02, 0x4a
	.zero		1
	.zero		1


	//----- nvinfo : EIATTR_EXIT_INSTR_OFFSETS
	.align		4
        /*00e4*/ 	.byte	0x04, 0x1c
        /*00e6*/ 	.short	(.L_246 - .L_245)


	//   ....[0]....
.L_245:
        /*00e8*/ 	.word	0x00003af0


	//   ....[1]....
        /*00ec*/ 	.word	0x00003f50


	//   ....[2]....
        /*00f0*/ 	.word	0x000082a0


	//   ....[3]....
        /*00f4*/ 	.word	0x000082c0


	//   ....[4]....
        /*00f8*/ 	.word	0x00008960


	//   ....[5]....
        /*00fc*/ 	.word	0x00008980


	//----- nvinfo : EIATTR_MAX_THREADS
	.align		4
.L_246:
        /*0100*/ 	.byte	0x04, 0x05
        /*0102*/ 	.short	(.L_248 - .L_247)
.L_247:
        /*0104*/ 	.word	0x00000100
        /*0108*/ 	.word	0x00000001
        /*010c*/ 	.word	0x00000001


	//----- nvinfo : EIATTR_CRS_STACK_SIZE
	.align		4
.L_248:
        /*0110*/ 	.byte	0x04, 0x1e
        /*0112*/ 	.short	(.L_250 - .L_249)
.L_249:
        /*0114*/ 	.word	0x00000000


	//----- nvinfo : EIATTR_CBANK_PARAM_SIZE
	.align		4
.L_250:
        /*0118*/ 	.byte	0x03, 0x19
        /*011a*/ 	.short	0x0058


	//----- nvinfo : EIATTR_PARAM_CBANK
	.align		4
        /*011c*/ 	.byte	0x04, 0x0a
        /*011e*/ 	.short	(.L_252 - .L_251)
	.align		4
.L_251:
        /*0120*/ 	.word	index@(.nv.constant0._ZN3cub18CUB_300001_SM_10006detail10merge_sort26DeviceMergeSortMergeKernelINS2_10policy_hubIN6thrust24THRUST_300001_SM_1000_NS10device_ptrIiEEE9Policy600ES8_PNS0_8NullTypeES8_SC_m12TupleLessColiSB_EEvbT2_T3_T4_PT6_PT7_T5_PSG_SG_NS1_7vsmem_tE)
        /*0124*/ 	.short	0x0380
        /*0126*/ 	.short	0x0058


	//----- nvinfo : EIATTR_SW_WAR
	.align		4
.L_252:
        /*0128*/ 	.byte	0x04, 0x36
        /*012a*/ 	.short	(.L_254 - .L_253)
.L_253:
        /*012c*/ 	.word	0x00000008
.L_254:


//--------------------- .nv.info._ZN3cub18CUB_300001_SM_10006detail10merge_sort30DeviceMergeSortPartitionKernelIN6thrust24THRUST_300001_SM_1000_NS10device_ptrIiEEm12TupleLessColiEEvbT_PT2_T0_SC_PSC_T1_SC_i --------------------------
	.section	.nv.info._ZN3cub18CUB_300001_SM_10006detail10merge_sort30DeviceMergeSortPartitionKernelIN6thrust24THRUST_300001_SM_1000_NS10device_ptrIiEEm12TupleLessColiEEvbT_PT2_T0_SC_PSC_T1_SC_i,"",@"SHT_CUDA_INFO"
	.sectionflags	@""
	.align	4


	//----- nvinfo : EIATTR_CUDA_API_VERSION
	.align		4
        /*0000*/ 	.byte	0x04, 0x37
        /*0002*/ 	.short	(.L_256 - .L_255)
.L_255:
        /*0004*/ 	.word	0x00000082


	//----- nvinfo : EIATTR_KPARAM_INFO
	.align		4
.L_256:
        /*0008*/ 	.byte	0x04, 0x17
        /*000a*/ 	.short	(.L_258 - .L_257)
.L_257:
        /*000c*/ 	.word	0x00000000
        /*0010*/ 	.short	0x0008
        /*0012*/ 	.short	0x0048
        /*0014*/ 	.byte	0x00, 0xf0, 0x11, 0x00


	//----- nvinfo : EIATTR_KPARAM_INFO
	.align		4
.L_258:
        /*0018*/ 	.byte	0x04, 0x17
        /*001a*/ 	.short	(.L_260 - .L_259)
.L_259:
        /*001c*/ 	.word	0x00000000
        /*0020*/ 	.short	0x0007
        /*0022*/ 	.short	0x0040
        /*0024*/ 	.byte	0x00, 0xf0, 0x21, 0x00


	//----- nvinfo : EIATTR_KPARAM_INFO
	.align		4
.L_260:
        /*0028*/ 	.byte	0x04, 0x17
        /*002a*/ 	.short	(.L_262 - .L_261)
.L_261:
        /*002c*/ 	.word	0x00000000
        /*0030*/ 	.short	0x0006
        /*0032*/ 	.short	0x0030
        /*0034*/ 	.byte	0x00, 0xf0, 0x41, 0x00


	//----- nvinfo : EIATTR_KPARAM_INFO
	.align		4
.L_262:
        /*0038*/ 	.byte	0x04, 0x17
        /*003a*/ 	.short	(.L_264 - .L_263)
.L_263:
        /*003c*/ 	.word	0x00000000
        /*0040*/ 	.short	0x0005
        /*0042*/ 	.short	0x0028
        /*0044*/ 	.byte	0x00, 0xf5, 0x21, 0x00


	//----- nvinfo : EIATTR_KPARAM_INFO
	.align		4
.L_264:
        /*0048*/ 	.byte	0x04, 0x17
        /*004a*/ 	.short	(.L_266 - .L_265)
.L_265:
        /*004c*/ 	.word	0x00000000
        /*0050*/ 	.short	0x0004
        /*0052*/ 	.short	0x0020
        /*0054*/ 	.byte	0x00, 0xf0, 0x21, 0x00


	//----- nvinfo : EIATTR_KPARAM_INFO
	.align		4
.L_266:
        /*0058*/ 	.byte	0x04, 0x17
        /*005a*/ 	.short	(.L_268 - .L_267)
.L_267:
        /*005c*/ 	.word	0x00000000
        /*0060*/ 	.short	0x0003
        /*0062*/ 	.short	0x0018
        /*0064*/ 	.byte	0x00, 0xf0, 0x21, 0x00


	//----- nvinfo : EIATTR_KPARAM_INFO
	.align		4
.L_268:
        /*0068*/ 	.byte	0x04, 0x17
        /*006a*/ 	.short	(.L_270 - .L_269)
.L_269:
        /*006c*/ 	.word	0x00000000
        /*0070*/ 	.short	0x0002
        /*0072*/ 	.short	0x0010
        /*0074*/ 	.byte	0x00, 0xf5, 0x21, 0x00


	//----- nvinfo : EIATTR_KPARAM_INFO
	.align		4
.L_270:
        /*0078*/ 	.byte	0x04, 0x17
        /*007a*/ 	.short	(.L_272 - .L_271)
.L_271:
        /*007c*/ 	.word	0x00000000
        /*0080*/ 	.short	0x0001
        /*0082*/ 	.short	0x0008
        /*0084*/ 	.byte	0x00, 0xf0, 0x21, 0x00


	//----- nvinfo : EIATTR_KPARAM_INFO
	.align		4
.L_272:
        /*0088*/ 	.byte	0x04, 0x17
        /*008a*/ 	.short	(.L_274 - .L_273)
.L_273:
        /*008c*/ 	.word	0x00000000
        /*0090*/ 	.short	0x0000
        /*0092*/ 	.short	0x0000
        /*0094*/ 	.byte	0x00, 0xf0, 0x05, 0x00


	//----- nvinfo : EIATTR_SPARSE_MMA_MASK
	.align		4
.L_274:
        /*0098*/ 	.byte	0x03, 0x50
        /*009a*/ 	.short	0x0000


	//----- nvinfo : EIATTR_MAXREG_COUNT
	.align		4
        /*009c*/ 	.byte	0x03, 0x1b
        /*009e*/ 	.short	0x00ff


	//----- nvinfo : EIATTR_MERCURY_ISA_VERSION
	.align		4
        /*00a0*/ 	.byte	0x03, 0x5f
        /*00a2*/ 	.short	0x0101


	//----- nvinfo : EIATTR_VRC_CTA_INIT_COUNT
	.align		4
        /*00a4*/ 	.byte	0x02, 0x4a
	.zero		1
	.zero		1


	//----- nvinfo : EIATTR_EXIT_INSTR_OFFSETS
	.align		4
        /*00a8*/ 	.byte	0x04, 0x1c
        /*00aa*/ 	.short	(.L_276 - .L_275)


	//   ....[0]....
.L_275:
        /*00ac*/ 	.word	0x00000080


	//   ....[1]....
        /*00b0*/ 	.word	0x000003d0


	//   ....[2]....
        /*00b4*/ 	.word	0x00000ca0


	//----- nvinfo : EIATTR_CRS_STACK_SIZE
	.align		4
.L_276:
        /*00b8*/ 	.byte	0x04, 0x1e
        /*00ba*/ 	.short	(.L_278 - .L_277)
.L_277:
        /*00bc*/ 	.word	0x00000000


	//----- nvinfo : EIATTR_CBANK_PARAM_SIZE
	.align		4
.L_278:
        /*00c0*/ 	.byte	0x03, 0x19
        /*00c2*/ 	.short	0x004c


	//----- nvinfo : EIATTR_PARAM_CBANK
	.align		4
        /*00c4*/ 	.byte	0x04, 0x0a
        /*00c6*/ 	.short	(.L_280 - .L_279)
	.align		4
.L_279:
        /*00c8*/ 	.word	index@(.nv.constant0._ZN3cub18CUB_300001_SM_10006detail10merge_sort30DeviceMergeSortPartitionKernelIN6thrust24THRUST_300001_SM_1000_NS10device_ptrIiEEm12TupleLessColiEEvbT_PT2_T0_SC_PSC_T1_SC_i)
        /*00cc*/ 	.short	0x0380
        /*00ce*/ 	.short	0x004c


	//----- nvinfo : EIATTR_SW_WAR
	.align		4
.L_280:
        /*00d0*/ 	.byte	0x04, 0x36
        /*00d2*/ 	.short	(.L_282 - .L_281)
.L_281:
        /*00d4*/ 	.word	0x00000008
.L_282:


//--------------------- .nv.info._ZN3cub18CUB_300001_SM_10006detail10merge_sort30DeviceMergeSortBlockSortKernelINS2_10policy_hubIN6thrust24THRUST_300001_SM_1000_NS10device_ptrIiEEE9Policy600ES8_PNS0_8NullTypeES8_SC_m12TupleLessColiSB_EEvbT0_T1_T2_T3_T4_PT6_PT7_T5_NS1_7vsmem_tE --------------------------
	.section	.nv.info._ZN3cub18CUB_300001_SM_10006detail10merge_sort30DeviceMergeSortBlockSortKernelINS2_10policy_hubIN6thrust24THRUST_300001_SM_1000_NS10device_ptrIiEEE9Policy600ES8_PNS0_8NullTypeES8_SC_m12TupleLessColiSB_EEvbT0_T1_T2_T3_T4_PT6_PT7_T5_NS1_7vsmem_tE,"",@"SHT_CUDA_INFO"
	.sectionflags	@""
	.align	4


	//----- nvinfo : EIATTR_CUDA_API_VERSION
	.align		4
        /*0000*/ 	.byte	0x04, 0x37
        /*0002*/ 	.short	(.L_284 - .L_283)
.L_283:
        /*0004*/ 	.word	0x00000082


	//----- nvinfo : EIATTR_KPARAM_INFO
	.align		4
.L_284:
        /*0008*/ 	.byte	0x04, 0x17
        /*000a*/ 	.short	(.L_286 - .L_285)
.L_285:
        /*000c*/ 	.word	0x00000000
        /*0010*/ 	.short	0x0009
        /*0012*/ 	.short	0x0050
        /*0014*/ 	.byte	0x00, 0xf0, 0x21, 0x00


	//----- nvinfo : EIATTR_KPARAM_INFO
	.align		4
.L_286:
        /*0018*/ 	.byte	0x04, 0x17
        /*001a*/ 	.short	(.L_288 - .L_287)
.L_287:
        /*001c*/ 	.word	0x00000000
        /*0020*/ 	.short	0x0008
        /*0022*/ 	.short	0x0040
        /*0024*/ 	.byte	0x00, 0xf0, 0x41, 0x00


	//----- nvinfo : EIATTR_KPARAM_INFO
	.align		4
.L_288:
        /*0028*/ 	.byte	0x04, 0x17
        /*002a*/ 	.short	(.L_290 - .L_289)
.L_289:
        /*002c*/ 	.word	0x00000000
        /*0030*/ 	.short	0x0007
        /*0032*/ 	.short	0x0038
        /*0034*/ 	.byte	0x00, 0xf5, 0x21, 0x00


	//----- nvinfo : EIATTR_KPARAM_INFO
	.align		4
.L_290:
        /*0038*/ 	.byte	0x04, 0x17
        /*003a*/ 	.short	(.L_292 - .L_291)
.L_291:
        /*003c*/ 	.word	0x00000000
        /*0040*/ 	.short	0x0006
        /*0042*/ 	.short	0x0030
        /*0044*/ 	.byte	0x00, 0xf5, 0x21, 0x00


	//----- nvinfo : EIATTR_KPARAM_INFO
	.align		4
.L_292:
        /*0048*/ 	.byte	0x04, 0x17
        /*004a*/ 	.short	(.L_294 - .L_293)
.L_293:
        /*004c*/ 	.word	0x00000000
        /*0050*/ 	.short	0x0005
        /*0052*/ 	.short	0x0028
        /*0054*/ 	.byte	0x00, 0xf0, 0x21, 0x00


	//----- nvinfo : EIATTR_KPARAM_INFO
	.align		4
.L_294:
        /*0058*/ 	.byte	0x04, 0x17
        /*005a*/ 	.short	(.L_296 - .L_295)
.L_295:
        /*005c*/ 	.word	0x00000000
        /*0060*/ 	.short	0x0004
        /*0062*/ 	.short	0x0020
        /*0064*/ 	.byte	0x00, 0xf5, 0x21, 0x00


	//----- nvinfo : EIATTR_KPARAM_INFO
	.align		4
.L_296:
        /*0068*/ 	.byte	0x04, 0x17
        /*006a*/ 	.short	(.L_298 - .L_297)
.L_297:
        /*006c*/ 	.word	0x00000000
        /*0070*/ 	.short	0x0003
        /*0072*/ 	.short	0x0018
        /*0074*/ 	.byte	0x00, 0xf0, 0x21, 0x00


	//----- nvinfo : EIATTR_KPARAM_INFO
	.align		4
.L_298:
        /*0078*/ 	.byte	0x04, 0x17
        /*007a*/ 	.short	(.L_300 - .L_299)
.L_299:
        /*007c*/ 	.word	0x00000000
        /*0080*/ 	.short	0x0002
        /*0082*/ 	.short	0x0010
        /*0084*/ 	.byte	0x00, 0xf5, 0x21, 0x00


	//----- nvinfo : EIATTR_KPARAM_INFO
	.align		4
.L_300:
        /*0088*/ 	.byte	0x04, 0x17
        /*008a*/ 	.short	(.L_302 - .L_301)
.L_301:
        /*008c*/ 	.word	0x00000000
        /*0090*/ 	.short	0x0001
        /*0092*/ 	.short	0x0008
        /*0094*/ 	.byte	0x00, 0xf0, 0x21, 0x00


	//----- nvinfo : EIATTR_KPARAM_INFO
	.align		4
.L_302:
        /*0098*/ 	.byte	0x04, 0x17
        /*009a*/ 	.short	(.L_304 - .L_303)
.L_303:
        /*009c*/ 	.word	0x00000000
        /*00a0*/ 	.short	0x0000
        /*00a2*/ 	.short	0x0000
        /*00a4*/ 	.byte	0x00, 0xf0, 0x05, 0x00


	//----- nvinfo : EIATTR_SPARSE_MMA_MASK
	.align		4
.L_304:
        /*00a8*/ 	.byte	0x03, 0x50
        /*00aa*/ 	.short	0x0000


	//----- nvinfo : EIATTR_MAXREG_COUNT
	.align		4
        /*00ac*/ 	.byte	0x03, 0x1b
        /*00ae*/ 	.short	0x00ff


	//----- nvinfo : EIATTR_NUM_BARRIERS
	.align		4
        /*00b0*/ 	.byte	0x02, 0x4c
        /*00b2*/ 	.byte	0x01
	.zero		1


	//----- nvinfo : EIATTR_ANNOTATIONS
	.align		4
        /*00b4*/ 	.byte	0x04, 0x55
        /*00b6*/ 	.short	(.L_306 - .L_305)


	//   ....[0]....
.L_305:
        /*00b8*/ 	.word	0x00000001
        /*00bc*/ 	.byte	0x40, 0x01, 0x00, 0x00, 0x01, 0x00, 0x00, 0x00, 0x70, 0x77, 0x00, 0x00


	//----- nvinfo : EIATTR_MERCURY_ISA_VERSION
	.align		4
.L_306:
        /*00c8*/ 	.byte	0x03, 0x5f
        /*00ca*/ 	.short	0x0101


	//----- nvinfo : EIATTR_COOP_GROUP_MASK_REGIDS
	.align		4
        /*00cc*/ 	.byte	0x04, 0x29
        /*00ce*/ 	.short	(.L_308 - .L_307)


	//   ....[0]....
.L_307:
        /*00d0*/ 	.word	0xffffffff


	//   ....[1]....
        /*00d4*/ 	.word	0xffffffff


	//   ....[2]....
        /*00d8*/ 	.word	0xffffffff


	//   ....[3]....
        /*00dc*/ 	.word	0xffffffff


	//   ....[4]....
        /*00e0*/ 	.word	0xffffffff


	//   ....[5]....
        /*00e4*/ 	.word	0xffffffff


	//----- nvinfo : EIATTR_COOP_GROUP_INSTR_OFFSETS
	.align		4
.L_308:
        /*00e8*/ 	.byte	0x04, 0x28
        /*00ea*/ 	.short	(.L_310 - .L_309)


	//   ....[0]....
.L_309:
        /*00ec*/ 	.word	0x00000420


	//   ....[1]....
        /*00f0*/ 	.word	0x00007530


	//   ....[2]....
        /*00f4*/ 	.word	0x000078a0


	//   ....[3]....
        /*00f8*/ 	.word	0x00008700


	//   ....[4]....
        /*00fc*/ 	.word	0x000104e0


	//   ....[5]....
        /*0100*/ 	.word	0x00010bb0


	//----- nvinfo : EIATTR_VRC_CTA_INIT_COUNT
	.align		4
.L_310:
        /*0104*/ 	.byte	0x02, 0x4a
	.zero		1
	.zero		1


	//----- nvinfo : EIATTR_EXIT_INSTR_OFFSETS
	.align		4
        /*0108*/ 	.byte	0x04, 0x1c
        /*010a*/ 	.short	(.L_312 - .L_311)


	//   ....[0]....
.L_311:
        /*010c*/ 	.word	0x00007760


	//   ....[1]....
        /*0110*/ 	.word	0x00007af0


	//   ....[2]....
        /*0114*/ 	.word	0x00010a30


	//   ....[3]....
        /*0118*/ 	.word	0x00010a50


	//   ....[4]....
        /*011c*/ 	.word	0x00011530


	//   ....[5]....
        /*0120*/ 	.word	0x000115a0


	//----- nvinfo : EIATTR_MAX_THREADS
	.align		4
.L_312:
        /*0124*/ 	.byte	0x04, 0x05
        /*0126*/ 	.short	(.L_314 - .L_313)
.L_313:
        /*0128*/ 	.word	0x00000100
        /*012c*/ 	.word	0x00000001
        /*0130*/ 	.word	0x00000001


	//----- nvinfo : EIATTR_CRS_STACK_SIZE
	.align		4
.L_314:
        /*0134*/ 	.byte	0x04, 0x1e
        /*0136*/ 	.short	(.L_316 - .L_315)
.L_315:
        /*0138*/ 	.word	0x00000000


	//----- nvinfo : EIATTR_CBANK_PARAM_SIZE
	.align		4
.L_316:
        /*013c*/ 	.byte	0x03, 0x19
        /*013e*/ 	.short	0x0058


	//----- nvinfo : EIATTR_PARAM_CBANK
	.align		4
        /*0140*/ 	.byte	0x04, 0x0a
        /*0142*/ 	.short	(.L_318 - .L_317)
	.align		4
.L_317:
        /*0144*/ 	.word	index@(.nv.constant0._ZN3cub18CUB_300001_SM_10006detail10merge_sort30DeviceMergeSortBlockSortKernelINS2_10policy_hubIN6thrust24THRUST_300001_SM_1000_NS10device_ptrIiEEE9Policy600ES8_PNS0_8NullTypeES8_SC_m12TupleLessColiSB_EEvbT0_T1_T2_T3_T4_PT6_PT7_T5_NS1_7vsmem_tE)
        /*0148*/ 	.short	0x0380
        /*014a*/ 	.short	0x0058


	//----- nvinfo : EIATTR_SW_WAR
	.align		4
.L_318:
        /*014c*/ 	.byte	0x04, 0x36
        /*014e*/ 	.short	(.L_320 - .L_319)
.L_319:
        /*0150*/ 	.word	0x00000008
.L_320:


//--------------------- .nv.info._ZN3cub18CUB_300001_SM_10006detail10merge_sort26DeviceMergeSortMergeKernelINS2_10policy_hubIN6thrust24THRUST_300001_SM_1000_NS10device_ptrIiEEE9Policy600ES8_PNS0_8NullTypeES8_SC_j12TupleLessColiSB_EEvbT2_T3_T4_PT6_PT7_T5_PSG_SG_NS1_7vsmem_tE --------------------------
	.section	.nv.info._ZN3cub18CUB_300001_SM_10006detail10merge_sort26DeviceMergeSortMergeKernelINS2_10policy_hubIN6thrust24THRUST_300001_SM_1000_NS10device_ptrIiEEE9Policy600ES8_PNS0_8NullTypeES8_SC_j12TupleLessColiSB_EEvbT2_T3_T4_PT6_PT7_T5_PSG_SG_NS1_7vsmem_tE,"",@"SHT_CUDA_INFO"
	.sectionflags	@""
	.align	4


	//----- nvinfo : EIATTR_CUDA_API_VERSION
	.align		4
        /*0000*/ 	.byte	0x04, 0x37
        /*0002*/ 	.short	(.L_322 - .L_321)
.L_321:
        /*0004*/ 	.word	0x00000082


	//----- nvinfo : EIATTR_KPARAM_INFO
	.align		4
.L_322:
        /*0008*/ 	.byte	0x04, 0x17
        /*000a*/ 	.short	(.L_324 - .L_323)
.L_323:
        /*000c*/ 	.word	0x00000000
        /*0010*/ 	.short	0x0009
        /*0012*/ 	.short	0x0050
        /*0014*/ 	.byte	0x00, 0xf0, 0x21, 0x00


	//----- nvinfo : EIATTR_KPARAM_INFO
	.align		4
.L_324:
        /*0018*/ 	.byte	0x04, 0x17
        /*001a*/ 	.short	(.L_326 - .L_325)
.L_325:
        /*001c*/ 	.word	0x00000000
        /*0020*/ 	.short	0x0008
        /*0022*/ 	.short	0x0048
        /*0024*/ 	.byte	0x00, 0xf0, 0x11, 0x00


	//----- nvinfo : EIATTR_KPARAM_INFO
	.align		4
.L_326:
        /*0028*/ 	.byte	0x04, 0x17
        /*002a*/ 	.short	(.L_328 - .L_327)
.L_327:
        /*002c*/ 	.word	0x00000000
        /*0030*/ 	.short	0x0007
        /*0032*/ 	.short	0x0040
        /*0034*/ 	.byte	0x00, 0xf5, 0x21, 0x00


	//----- nvinfo : EIATTR_KPARAM_INFO
	.align		4
.L_328:
        /*0038*/ 	.byte	0x04, 0x17
        /*003a*/ 	.short	(.L_330 - .L_329)
.L_329:
        /*003c*/ 	.word	0x00000000
        /*0040*/ 	.short	0x0006
        /*0042*/ 	.short	0x0030
        /*0044*/ 	.byte	0x00, 0xf0, 0x41, 0x00


	//----- nvinfo : EIATTR_KPARAM_INFO
	.align		4
.L_330:
        /*0048*/ 	.byte	0x04, 0x17
        /*004a*/ 	.short	(.L_332 - .L_331)
.L_331:
        /*004c*/ 	.word	0x00000000
        /*0050*/ 	.short	0x0005
        /*0052*/ 	.short	0x0028
        /*0054*/ 	.byte	0x00, 0xf5, 0x21, 0x00


	//----- nvinfo : EIATTR_KPARAM_INFO
	.align		4
.L_332:
        /*0058*/ 	.byte	0x04, 0x17
        /*005a*/ 	.short	(.L_334 - .L_333)
.L_333:
        /*005c*/ 	.word	0x00000000
        /*0060*/ 	.short	0x0004
        /*0062*/ 	.short	0x0020
        /*0064*/ 	.byte	0x00, 0xf5, 0x21, 0x00


	//----- nvinfo : EIATTR_KPARAM_INFO
	.align		4
.L_334:
        /*0068*/ 	.byte	0x04, 0x17
        /*006a*/ 	.short	(.L_336 - .L_335)
.L_335:
        /*006c*/ 	.word	0x00000000
        /*0070*/ 	.short	0x0003
        /*0072*/ 	.short	0x0018
        /*0074*/ 	.byte	0x00, 0xf0, 0x11, 0x00


	//----- nvinfo : EIATTR_KPARAM_INFO
	.align		4
.L_336:
        /*0078*/ 	.byte	0x04, 0x17
        /*007a*/ 	.short	(.L_338 - .L_337)
.L_337:
        /*007c*/ 	.word	0x00000000
        /*0080*/ 	.short	0x0002
        /*0082*/ 	.short	0x0010
        /*0084*/ 	.byte	0x00, 0xf5, 0x21, 0x00


	//----- nvinfo : EIATTR_KPARAM_INFO
	.align		4
.L_338:
        /*0088*/ 	.byte	0x04, 0x17
        /*008a*/ 	.short	(.L_340 - .L_339)
.L_339:
        /*008c*/ 	.word	0x00000000
        /*0090*/ 	.short	0x0001
        /*0092*/ 	.short	0x0008
        /*0094*/ 	.byte	0x00, 0xf0, 0x21, 0x00


	//----- nvinfo : EIATTR_KPARAM_INFO
	.align		4
.L_340:
        /*0098*/ 	.byte	0x04, 0x17
        /*009a*/ 	.short	(.L_342 - .L_341)
.L_341:
        /*009c*/ 	.word	0x00000000
        /*00a0*/ 	.short	0x0000
        /*00a2*/ 	.short	0x0000
        /*00a4*/ 	.byte	0x00, 0xf0, 0x05, 0x00


	//----- nvinfo : EIATTR_SPARSE_MMA_MASK
	.align		4
.L_342:
        /*00a8*/ 	.byte	0x03, 0x50
        /*00aa*/ 	.short	0x0000


	//----- nvinfo : EIATTR_MAXREG_COUNT
	.align		4
        /*00ac*/ 	.byte	0x03, 0x1b
        /*00ae*/ 	.short	0x00ff


	//----- nvinfo : EIATTR_NUM_BARRIERS
	.align		4
        /*00b0*/ 	.byte	0x02, 0x4c
        /*00b2*/ 	.byte	0x01
	.zero		1


	//----- nvinfo : EIATTR_MERCURY_ISA_VERSION
	.align		4
        /*00b4*/ 	.byte	0x03, 0x5f
        /*00b6*/ 	.short	0x0101


	//----- nvinfo : EIATTR_COOP_GROUP_MASK_REGIDS
	.align		4
        /*00b8*/ 	.byte	0x04, 0x29
        /*00ba*/ 	.short	(.L_344 - .L_343)


	//   ....[0]....
.L_343:
        /*00bc*/ 	.word	0xffffffff


	//   ....[1]....
        /*00c0*/ 	.word	0xffffffff


	//   ....[2]....
        /*00c4*/ 	.word	0xffffffff


	//   ....[3]....
        /*00c8*/ 	.word	0xffffffff


	//----- nvinfo : EIATTR_COOP_GROUP_INSTR_OFFSETS
	.align		4
.L_344:
        /*00cc*/ 	.byte	0x04, 0x28
        /*00ce*/ 	.short	(.L_346 - .L_345)


	//   ....[0]....
.L_345:
        /*00d0*/ 	.word	0x00003720


	//   ....[1]....
        /*00d4*/ 	.word	0x00003b70


	//   ....[2]....
        /*00d8*/ 	.word	0x00007ac0


	//   ....[3]....
        /*00dc*/ 	.word	0x00008190


	//----- nvinfo : EIATTR_VRC_CTA_INIT_COUNT
	.align		4
.L_346:
        /*00e0*/ 	.byte	0x02, 0x4a
	.zero		1
	.zero		1


	//----- nvinfo : EIATTR_EXIT_INSTR_OFFSETS
	.align		4
        /*00e4*/ 	.byte	0x04, 0x1c
        /*00e6*/ 	.short	(.L_348 - .L_347)


	//   ....[0]....
.L_347:
        /*00e8*/ 	.word	0x00003970


	//   ....[1]....
        /*00ec*/ 	.word	0x00003dc0


	//   ....[2]....
        /*00f0*/ 	.word	0x00007f40


	//   ....[3]....
        /*00f4*/ 	.word	0x00007f60


	//   ....[4]....
        /*00f8*/ 	.word	0x00008610


	//   ....[5]....
        /*00fc*/ 	.word	0x00008630


	//----- nvinfo : EIATTR_MAX_THREADS
	.align		4
.L_348:
        /*0100*/ 	.byte	0x04, 0x05
        /*0102*/ 	.short	(.L_350 - .L_349)
.L_349:
        /*0104*/ 	.word	0x00000100
        /*0108*/ 	.word	0x00000001
        /*010c*/ 	.word	0x00000001


	//----- nvinfo : EIATTR_CRS_STACK_SIZE
	.align		4
.L_350:
        /*0110*/ 	.byte	0x04, 0x1e
        /*0112*/ 	.short	(.L_352 - .L_351)
.L_351:
        /*0114*/ 	.word	0x00000000


	//----- nvinfo : EIATTR_CBANK_PARAM_SIZE
	.align		4
.L_352:
        /*0118*/ 	.byte	0x03, 0x19
        /*011a*/ 	.short	0x0058


	//----- nvinfo : EIATTR_PARAM_CBANK
	.align		4
        /*011c*/ 	.byte	0x04, 0x0a
        /*011e*/ 	.short	(.L_354 - .L_353)
	.align		4
.L_353:
        /*0120*/ 	.word	index@(.nv.constant0._ZN3cub18CUB_300001_SM_10006detail10merge_sort26DeviceMergeSortMergeKernelINS2_10policy_hubIN6thrust24THRUST_300001_SM_1000_NS10device_ptrIiEEE9Policy600ES8_PNS0_8NullTypeES8_SC_j12TupleLessColiSB_EEvbT2_T3_T4_PT6_PT7_T5_PSG_SG_NS1_7vsmem_tE)
        /*0124*/ 	.short	0x0380
        /*0126*/ 	.short	0x0058


	//----- nvinfo : EIATTR_SW_WAR
	.align		4
.L_354:
        /*0128*/ 	.byte	0x04, 0x36
        /*012a*/ 	.short	(.L_356 - .L_355)
.L_355:
        /*012c*/ 	.word	0x00000008
.L_356:


//--------------------- .nv.info._ZN3cub18CUB_300001_SM_10006detail10merge_sort30DeviceMergeSortPartitionKernelIN6thrust24THRUST_300001_SM_1000_NS10device_ptrIiEEj12TupleLessColiEEvbT_PT2_T0_SC_PSC_T1_SC_i --------------------------
	.section	.nv.info._ZN3cub18CUB_300001_SM_10006detail10merge_sort30DeviceMergeSortPartitionKernelIN6thrust24THRUST_300001_SM_1000_NS10device_ptrIiEEj12TupleLessColiEEvbT_PT2_T0_SC_PSC_T1_SC_i,"",@"SHT_CUDA_INFO"
	.sectionflags	@""
	.align	4


	//----- nvinfo : EIATTR_CUDA_API_VERSION
	.align		4
        /*0000*/ 	.byte	0x04, 0x37
        /*0002*/ 	.short	(.L_358 - .L_357)
.L_357:
        /*0004*/ 	.word	0x00000082


	//----- nvinfo : EIATTR_KPARAM_INFO
	.align		4
.L_358:
        /*0008*/ 	.byte	0x04, 0x17
        /*000a*/ 	.short	(.L_360 - .L_359)
.L_359:
        /*000c*/ 	.word	0x00000000
        /*0010*/ 	.short	0x0008
        /*0012*/ 	.short	0x003c
        /*0014*/ 	.byte	0x00, 0xf0, 0x11, 0x00


	//----- nvinfo : EIATTR_KPARAM_INFO
	.align		4
.L_360:
        /*0018*/ 	.byte	0x04, 0x17
        /*001a*/ 	.short	(.L_362 - .L_361)
.L_361:
        /*001c*/ 	.word	0x00000000
        /*0020*/ 	.short	0x0007
        /*0022*/ 	.short	0x0038
        /*0024*/ 	.byte	0x00, 0xf0, 0x11, 0x00


	//----- nvinfo : EIATTR_KPARAM_INFO
	.align		4
.L_362:
        /*0028*/ 	.byte	0x04, 0x17
        /*002a*/ 	.short	(.L_364 - .L_363)
.L_363:
        /*002c*/ 	.word	0x00000000
        /*0030*/ 	.short	0x0006
        /*0032*/ 	.short	0x0028
        /*0034*/ 	.byte	0x00, 0xf0, 0x41, 0x00


	//----- nvinfo : EIATTR_KPARAM_INFO
	.align		4
.L_364:
        /*0038*/ 	.byte	0x04, 0x17
        /*003a*/ 	.short	(.L_366 - .L_365)
.L_365:
        /*003c*/ 	.word	0x00000000
        /*0040*/ 	.short	0x0005
        /*0042*/ 	.short	0x0020
        /*0044*/ 	.byte	0x00, 0xf5, 0x21, 0x00


	//----- nvinfo : EIATTR_KPARAM_INFO
	.align		4
.L_366:
        /*0048*/ 	.byte	0x04, 0x17
        /*004a*/ 	.short	(.L_368 - .L_367)
.L_367:
        /*004c*/ 	.word	0x00000000
        /*0050*/ 	.short	0x0004
        /*0052*/ 	.short	0x001c
        /*0054*/ 	.byte	0x00, 0xf0, 0x11, 0x00


	//----- nvinfo : EIATTR_KPARAM_INFO
	.align		4
.L_368:
        /*0058*/ 	.byte	0x04, 0x17
        /*005a*/ 	.short	(.L_370 - .L_369)
.L_369:
        /*005c*/ 	.word	0x00000000
        /*0060*/ 	.short	0x0003
        /*0062*/ 	.short	0x0018
        /*0064*/ 	.byte	0x00, 0xf0, 0x11, 0x00


	//----- nvinfo : EIATTR_KPARAM_INFO
	.align		4
.L_370:
        /*0068*/ 	.byte	0x04, 0x17
        /*006a*/ 	.short	(.L_372 - .L_371)
.L_371:
        /*006c*/ 	.word	0x00000000
        /*0070*/ 	.short	0x0002
        /*0072*/ 	.short	0x0010
        /*0074*/ 	.byte	0x00, 0xf5, 0x21, 0x00


	//----- nvinfo : EIATTR_KPARAM_INFO
	.align		4
.L_372:
        /*0078*/ 	.byte	0x04, 0x17
        /*007a*/ 	.short	(.L_374 - .L_373)
.L_373:
        /*007c*/ 	.word	0x00000000
        /*0080*/ 	.short	0x0001
        /*0082*/ 	.short	0x0008
        /*0084*/ 	.byte	0x00, 0xf0, 0x21, 0x00


	//----- nvinfo : EIATTR_KPARAM_INFO
	.align		4
.L_374:
        /*0088*/ 	.byte	0x04, 0x17
        /*008a*/ 	.short	(.L_376 - .L_375)
.L_375:
        /*008c*/ 	.word	0x00000000
        /*0090*/ 	.short	0x0000
        /*0092*/ 	.short	0x0000
        /*0094*/ 	.byte	0x00, 0xf0, 0x05, 0x00


	//----- nvinfo : EIATTR_SPARSE_MMA_MASK
	.align		4
.L_376:
        /*0098*/ 	.byte	0x03, 0x50
        /*009a*/ 	.short	0x0000


	//----- nvinfo : EIATTR_MAXREG_COUNT
	.align		4
        /*009c*/ 	.byte	0x03, 0x1b
        /*009e*/ 	.short	0x00ff


	//----- nvinfo : EIATTR_MERCURY_ISA_VERSION
	.align		4
        /*00a0*/ 	.byte	0x03, 0x5f
        /*00a2*/ 	.short	0x0101


	//----- nvinfo : EIATTR_VRC_CTA_INIT_COUNT
	.align		4
        /*00a4*/ 	.byte	0x02, 0x4a
	.zero		1
	.zero		1


	//----- nvinfo : EIATTR_EXIT_INSTR_OFFSETS
	.align		4
        /*00a8*/ 	.byte	0x04, 0x1c
        /*00aa*/ 	.short	(.L_378 - .L_377)


	//   ....[0]....
.L_377:
        /*00ac*/ 	.word	0x00000070


	//   ....[1]....
        /*00b0*/ 	.word	0x000001d0


	//   ....[2]....
        /*00b4*/ 	.word	0x00000740


	//----- nvinfo : EIATTR_CRS_STACK_SIZE
	.align		4
.L_378:
        /*00b8*/ 	.byte	0x04, 0x1e
        /*00ba*/ 	.short	(.L_380 - .L_379)
.L_379:
        /*00bc*/ 	.word	0x00000000


	//----- nvinfo : EIATTR_CBANK_PARAM_SIZE
	.align		4
.L_380:
        /*00c0*/ 	.byte	0x03, 0x19
        /*00c2*/ 	.short	0x0040


	//----- nvinfo : EIATTR_PARAM_CBANK
	.align		4
        /*00c4*/ 	.byte	0x04, 0x0a
        /*00c6*/ 	.short	(.L_382 - .L_381)
	.align		4
.L_381:
        /*00c8*/ 	.word	index@(.nv.constant0._ZN3cub18CUB_300001_SM_10006detail10merge_sort30DeviceMergeSortPartitionKernelIN6thrust24THRUST_300001_SM_1000_NS10device_ptrIiEEj12TupleLessColiEEvbT_PT2_T0_SC_PSC_T1_SC_i)
        /*00cc*/ 	.short	0x0380
        /*00ce*/ 	.short	0x0040


	//----- nvinfo : EIATTR_SW_WAR
	.align		4
.L_382:
        /*00d0*/ 	.byte	0x04, 0x36
        /*00d2*/ 	.short	(.L_384 - .L_383)
.L_383:
        /*00d4*/ 	.word	0x00000008
.L_384:


//--------------------- .nv.info._ZN3cub18CUB_300001_SM_10006detail10merge_sort30DeviceMergeSortBlockSortKernelINS2_10policy_hubIN6thrust24THRUST_300001_SM_1000_NS10device_ptrIiEEE9Policy600ES8_PNS0_8NullTypeES8_SC_j12TupleLessColiSB_EEvbT0_T1_T2_T3_T4_PT6_PT7_T5_NS1_7vsmem_tE --------------------------
	.section	.nv.info._ZN3cub18CUB_300001_SM_10006detail10merge_sort30DeviceMergeSortBlockSortKernelINS2_10policy_hubIN6thrust24THRUST_300001_SM_1000_NS10device_ptrIiEEE9Policy600ES8_PNS0_8NullTypeES8_SC_j12TupleLessColiSB_EEvbT0_T1_T2_T3_T4_PT6_PT7_T5_NS1_7vsmem_tE,"",@"SHT_CUDA_INFO"
	.sectionflags	@""
	.align	4


	//----- nvinfo : EIATTR_CUDA_API_VERSION
	.align		4
        /*0000*/ 	.byte	0x04, 0x37
        /*0002*/ 	.short	(.L_386 - .L_385)
.L_385:
        /*0004*/ 	.word	0x00000082


	//----- nvinfo : EIATTR_KPARAM_INFO
	.align		4
.L_386:
        /*0008*/ 	.byte	0x04, 0x17
        /*000a*/ 	.short	(.L_388 - .L_387)
.L_387:
        /*000c*/ 	.word	0x00000000
        /*0010*/ 	.short	0x0009
        /*0012*/ 	.short	0x0050
        /*0014*/ 	.byte	0x00, 0xf0, 0x21, 0x00


	//----- nvinfo : EIATTR_KPARAM_INFO
	.align		4
.L_388:
        /*0018*/ 	.byte	0x04, 0x17
        /*001a*/ 	.short	(.L_390 - .L_389)
.L_389:
        /*001c*/ 	.word	0x00000000
        /*0020*/ 	.short	0x0008
        /*0022*/ 	.short	0x0040
        /*0024*/ 	.byte	0x00, 0xf0, 0x41, 0x00


	//----- nvinfo : EIATTR_KPARAM_INFO
	.align		4
.L_390:
        /*0028*/ 	.byte	0x04, 0x17
        /*002a*/ 	.short	(.L_392 - .L_391)
.L_391:
        /*002c*/ 	.word	0x00000000
        /*0030*/ 	.short	0x0007
        /*0032*/ 	.short	0x0038
        /*0034*/ 	.byte	0x00, 0xf5, 0x21, 0x00


	//----- nvinfo : EIATTR_KPARAM_INFO
	.align		4
.L_392:
        /*0038*/ 	.byte	0x04, 0x17
        /*003a*/ 	.short	(.L_394 - .L_393)
.L_393:
        /*003c*/ 	.word	0x00000000
        /*0040*/ 	.short	0x0006
        /*0042*/ 	.short	0x0030
        /*0044*/ 	.byte	0x00, 0xf5, 0x21, 0x00


	//----- nvinfo : EIATTR_KPARAM_INFO
	.align		4
.L_394:
        /*0048*/ 	.byte	0x04, 0x17
        /*004a*/ 	.short	(.L_396 - .L_395)
.L_395:
        /*004c*/ 	.word	0x00000000
        /*0050*/ 	.short	0x0005
        /*0052*/ 	.short	0x0028
        /*0054*/ 	.byte	0x00, 0xf0, 0x11, 0x00


	//----- nvinfo : EIATTR_KPARAM_INFO
	.align		4
.L_396:
        /*0058*/ 	.byte	0x04, 0x17
        /*005a*/ 	.short	(.L_398 - .L_397)
.L_397:
        /*005c*/ 	.word	0x00000000
        /*0060*/ 	.short	0x0004
        /*0062*/ 	.short	0x0020
        /*0064*/ 	.byte	0x00, 0xf5, 0x21, 0x00


	//----- nvinfo : EIATTR_KPARAM_INFO
	.align		4
.L_398:
        /*0068*/ 	.byte	0x04, 0x17
        /*006a*/ 	.short	(.L_400 - .L_399)
.L_399:
        /*006c*/ 	.word	0x00000000
        /*0070*/ 	.short	0x0003
        /*0072*/ 	.short	0x0018
        /*0074*/ 	.byte	0x00, 0xf0, 0x21, 0x00


	//----- nvinfo : EIATTR_KPARAM_INFO
	.align		4
.L_400:
        /*0078*/ 	.byte	0x04, 0x17
        /*007a*/ 	.short	(.L_402 - .L_401)
.L_401:
        /*007c*/ 	.word	0x00000000
        /*0080*/ 	.short	0x0002
        /*0082*/ 	.short	0x0010
        /*0084*/ 	.byte	0x00, 0xf5, 0x21, 0x00


	//----- nvinfo : EIATTR_KPARAM_INFO
	.align		4
.L_402:
        /*0088*/ 	.byte	0x04, 0x17
        /*008a*/ 	.short	(.L_404 - .L_403)
.L_403:
        /*008c*/ 	.word	0x00000000
        /*0090*/ 	.short	0x0001
        /*0092*/ 	.short	0x0008
        /*0094*/ 	.byte	0x00, 0xf0, 0x21, 0x00


	//----- nvinfo : EIATTR_KPARAM_INFO
	.align		4
.L_404:
        /*0098*/ 	.byte	0x04, 0x17
        /*009a*/ 	.short	(.L_406 - .L_405)
.L_405:
        /*009c*/ 	.word	0x00000000
        /*00a0*/ 	.short	0x0000
        /*00a2*/ 	.short	0x0000
        /*00a4*/ 	.byte	0x00, 0xf0, 0x05, 0x00


	//----- nvinfo : EIATTR_SPARSE_MMA_MASK
	.align		4
.L_406:
        /*00a8*/ 	.byte	0x03, 0x50
        /*00aa*/ 	.short	0x0000


	//----- nvinfo : EIATTR_MAXREG_COUNT
	.align		4
        /*00ac*/ 	.byte	0x03, 0x1b
        /*00ae*/ 	.short	0x00ff


	//----- nvinfo : EIATTR_NUM_BARRIERS
	.align		4
        /*00b0*/ 	.byte	0x02, 0x4c
        /*00b2*/ 	.byte	0x01
	.zero		1


	//----- nvinfo : EIATTR_ANNOTATIONS
	.align		4
        /*00b4*/ 	.byte	0x04, 0x55
        /*00b6*/ 	.short	(.L_408 - .L_407)


	//   ....[0]....
.L_407:
        /*00b8*/ 	.word	0x00000001
        /*00bc*/ 	.byte	0xc0, 0x95, 0x00, 0x00, 0x01, 0x00, 0x00, 0x00, 0xd0, 0x95, 0x00, 0x00, 0x01, 0x00, 0x00, 0x00
        /*00cc*/ 	.byte	0x80, 0x98, 0x00, 0x00, 0x01, 0x00, 0x00, 0x00, 0x40, 0x9a, 0x00, 0x00, 0x01, 0x00, 0x00, 0x00
        /*00dc*/ 	.byte	0x00, 0x9c, 0x00, 0x00, 0x01, 0x00, 0x00, 0x00, 0x60, 0x9e, 0x00, 0x00


	//----- nvinfo : EIATTR_MERCURY_ISA_VERSION
	.align		4
.L_408:
        /*00e8*/ 	.byte	0x03, 0x5f
        /*00ea*/ 	.short	0x0101


	//----- nvinfo : EIATTR_COOP_GROUP_MASK_REGIDS
	.align		4
        /*00ec*/ 	.byte	0x04, 0x29
        /*00ee*/ 	.short	(.L_410 - .L_409)


	//   ....[0]....
.L_409:
        /*00f0*/ 	.word	0xffffffff


	//   ....[1]....
        /*00f4*/ 	.word	0xffffffff


	//   ....[2]....
        /*00f8*/ 	.word	0xffffffff


	//   ....[3]....
        /*00fc*/ 	.word	0xffffffff


	//   ....[4]....
        /*0100*/ 	.word	0xffffffff


	//   ....[5]....
        /*0104*/ 	.word	0xffffffff


	//----- nvinfo : EIATTR_COOP_GROUP_INSTR_OFFSETS
	.align		4
.L_410:
        /*0108*/ 	.byte	0x04, 0x28
        /*010a*/ 	.short	(.L_412 - .L_411)


	//   ....[0]....
.L_411:
        /*010c*/ 	.word	0x000003f0


	//   ....[1]....
        /*0110*/ 	.word	0x00007510


	//   ....[2]....
        /*0114*/ 	.word	0x00007890


	//   ....[3]....
        /*0118*/ 	.word	0x000086c0


	//   ....[4]....
        /*011c*/ 	.word	0x00010500


	//   ....[5]....
        /*0120*/ 	.word	0x00010b60


	//----- nvinfo : EIATTR_VRC_CTA_INIT_COUNT
	.align		4
.L_412:
        /*0124*/ 	.byte	0x02, 0x4a
	.zero		1
	.zero		1


	//----- nvinfo : EIATTR_EXIT_INSTR_OFFSETS
	.align		4
        /*0128*/ 	.byte	0x04, 0x1c
        /*012a*/ 	.short	(.L_414 - .L_413)


	//   ....[0]....
.L_413:
        /*012c*/ 	.word	0x00007740


	//   ....[1]....
        /*0130*/ 	.word	0x00007ac0


	//   ....[2]....
        /*0134*/ 	.word	0x00010a00


	//   ....[3]....
        /*0138*/ 	.word	0x00010a20


	//   ....[4]....
        /*013c*/ 	.word	0x000114f0


	//   ....[5]....
        /*0140*/ 	.word	0x00011560


	//----- nvinfo : EIATTR_MAX_THREADS
	.align		4
.L_414:
        /*0144*/ 	.byte	0x04, 0x05
        /*0146*/ 	.short	(.L_416 - .L_415)
.L_415:
        /*0148*/ 	.word	0x00000100
        /*014c*/ 	.word	0x00000001
        /*0150*/ 	.word	0x00000001


	//----- nvinfo : EIATTR_CRS_STACK_SIZE
	.align		4
.L_416:
        /*0154*/ 	.byte	0x04, 0x1e
        /*0156*/ 	.short	(.L_418 - .L_417)
.L_417:
        /*0158*/ 	.word	0x00000000


	//----- nvinfo : EIATTR_CBANK_PARAM_SIZE
	.align		4
.L_418:
        /*015c*/ 	.byte	0x03, 0x19
        /*015e*/ 	.short	0x0058


	//----- nvinfo : EIATTR_PARAM_CBANK
	.align		4
        /*0160*/ 	.byte	0x04, 0x0a
        /*0162*/ 	.short	(.L_420 - .L_419)
	.align		4
.L_419:
        /*0164*/ 	.word	index@(.nv.constant0._ZN3cub18CUB_300001_SM_10006detail10merge_sort30DeviceMergeSortBlockSortKernelINS2_10policy_hubIN6thrust24THRUST_300001_SM_1000_NS10device_ptrIiEEE9Policy600ES8_PNS0_8NullTypeES8_SC_j12TupleLessColiSB_EEvbT0_T1_T2_T3_T4_PT6_PT7_T5_NS1_7vsmem_tE)
        /*0168*/ 	.short	0x0380
        /*016a*/ 	.short	0x0058


	//----- nvinfo : EIATTR_SW_WAR
	.align		4
.L_420:
        /*016c*/ 	.byte	0x04, 0x36
        /*016e*/ 	.short	(.L_422 - .L_421)
.L_421:
        /*0170*/ 	.word	0x00000008
.L_422:


//--------------------- .nv.info._ZN3cub18CUB_300001_SM_10006detail4scan16DeviceScanKernelINS2_10policy_hubIiiimN4cuda3std3__44plusIvEEE10Policy1000EN6thrust24THRUST_300001_SM_1000_NS10device_ptrIiEESF_NS0_13ScanTileStateIiLb1EEES9_NS1_10InputValueIiPiEEmiLb0EiEEvT0_T1_T2_iT3_T4_T5_ --------------------------
	.section	.nv.info._ZN3cub18CUB_300001_SM_10006detail4scan16DeviceScanKernelINS2_10policy_hubIiiimN4cuda3std3__44plusIvEEE10Policy1000EN6thrust24THRUST_300001_SM_1000_NS10device_ptrIiEESF_NS0_13ScanTileStateIiLb1EEES9_NS1_10InputValueIiPiEEmiLb0EiEEvT0_T1_T2_iT3_T4_T5_,"",@"SHT_CUDA_INFO"
	.sectionflags	@""
	.align	4


	//----- nvinfo : EIATTR_CUDA_API_VERSION
	.align		4
        /*0000*/ 	.byte	0x04, 0x37
        /*0002*/ 	.short	(.L_424 - .L_423)
.L_423:
        /*0004*/ 	.word	0x00000082


	//----- nvinfo : EIATTR_KPARAM_INFO
	.align		4
.L_424:
        /*0008*/ 	.byte	0x04, 0x17
        /*000a*/ 	.short	(.L_426 - .L_425)
.L_425:
        /*000c*/ 	.word	0x00000000
        /*0010*/ 	.short	0x0006
        /*0012*/ 	.short	0x0030
        /*0014*/ 	.byte	0x00, 0xf0, 0x21, 0x00


	//----- nvinfo : EIATTR_KPARAM_INFO
	.align		4
.L_426:
        /*0018*/ 	.byte	0x04, 0x17
        /*001a*/ 	.short	(.L_428 - .L_427)
.L_427:
        /*001c*/ 	.word	0x00000000
        /*0020*/ 	.short	0x0005
        /*0022*/ 	.short	0x0020
        /*0024*/ 	.byte	0x00, 0xf0, 0x41, 0x00


	//----- nvinfo : EIATTR_KPARAM_INFO
	.align		4
.L_428:
        /*0028*/ 	.byte	0x04, 0x17
        /*002a*/ 	.short	(.L_430 - .L_429)
.L_429:
        /*002c*/ 	.word	0x00000000
        /*0030*/ 	.short	0x0004
        /*0032*/ 	.short	0x001c
        /*0034*/ 	.byte	0x00, 0xf0, 0x05, 0x00


	//----- nvinfo : EIATTR_KPARAM_INFO
	.align		4
.L_430:
        /*0038*/ 	.byte	0x04, 0x17
        /*003a*/ 	.short	(.L_432 - .L_431)
.L_431:
        /*003c*/ 	.word	0x00000000
        /*0040*/ 	.short	0x0003
        /*0042*/ 	.short	0x0018
        /*0044*/ 	.byte	0x00, 0xf0, 0x11, 0x00


	//----- nvinfo : EIATTR_KPARAM_INFO
	.align		4
.L_432:
        /*0048*/ 	.byte	0x04, 0x17
        /*004a*/ 	.short	(.L_434 - .L_433)
.L_433:
        /*004c*/ 	.word	0x00000000
        /*0050*/ 	.short	0x0002
        /*0052*/ 	.short	0x0010
        /*0054*/ 	.byte	0x00, 0xf0, 0x21, 0x00


	//----- nvinfo : EIATTR_KPARAM_INFO
	.align		4
.L_434:
        /*0058*/ 	.byte	0x04, 0x17
        /*005a*/ 	.short	(.L_436 - .L_435)
.L_435:
        /*005c*/ 	.word	0x00000000
        /*0060*/ 	.short	0x0001
        /*0062*/ 	.short	0x0008
        /*0064*/ 	.byte	0x00, 0xf0, 0x21, 0x00


	//----- nvinfo : EIATTR_KPARAM_INFO
	.align		4
.L_436:
        /*0068*/ 	.byte	0x04, 0x17
        /*006a*/ 	.short	(.L_438 - .L_437)
.L_437:
        /*006c*/ 	.word	0x00000000
        /*0070*/ 	.short	0x0000
        /*0072*/ 	.short	0x0000
        /*0074*/ 	.byte	0x00, 0xf0, 0x21, 0x00


	//----- nvinfo : EIATTR_SPARSE_MMA_MASK
	.align		4
.L_438:
        /*0078*/ 	.byte	0x03, 0x50
        /*007a*/ 	.short	0x0000


	//----- nvinfo : EIATTR_MAXREG_COUNT
	.align		4
        /*007c*/ 	.byte	0x03, 0x1b
        /*007e*/ 	.short	0x0080


	//----- nvinfo : EIATTR_NUM_BARRIERS
	.align		4
        /*0080*/ 	.byte	0x02, 0x4c
        /*0082*/ 	.byte	0x01
	.zero		1


	//----- nvinfo : EIATTR_MERCURY_ISA_VERSION
	.align		4
        /*0084*/ 	.byte	0x03, 0x5f
        /*0086*/ 	.short	0x0101


	//----- nvinfo : EIATTR_COOP_GROUP_MASK_REGIDS
	.align		4
        /*0088*/ 	.byte	0x04, 0x29
        /*008a*/ 	.short	(.L_440 - .L_439)


	//   ....[0]....
.L_439:
        /*008c*/ 	.word	0xffffffff


	//   ....[1]....
        /*0090*/ 	.word	0xffffffff


	//   ....[2]....
        /*0094*/ 	.word	0xffffffff


	//   ....[3]....
        /*0098*/ 	.word	0xffffffff


	//   ....[4]....
        /*009c*/ 	.word	0xffffffff


	//   ....[5]....
        /*00a0*/ 	.word	0xffffffff


	//   ....[6]....
        /*00a4*/ 	.word	0xffffffff


	//   ....[7]....
        /*00a8*/ 	.word	0xffffffff


	//   ....[8]....
        /*00ac*/ 	.word	0xffffffff


	//   ....[9]....
        /*00b0*/ 	.word	0xffffffff


	//   ....[10]....
        /*00b4*/ 	.word	0xffffffff


	//   ....[11]....
        /*00b8*/ 	.word	0xffffffff


	//   ....[12]....
        /*00bc*/ 	.word	0xffffffff


	//   ....[13]....
        /*00c0*/ 	.word	0xffffffff


	//   ....[14]....
        /*00c4*/ 	.word	0xffffffff


	//   ....[15]....
        /*00c8*/ 	.word	0xffffffff


	//   ....[16]....
        /*00cc*/ 	.word	0xffffffff


	//   ....[17]....
        /*00d0*/ 	.word	0xffffffff


	//   ....[18]....
        /*00d4*/ 	.word	0xffffffff


	//   ....[19]....
        /*00d8*/ 	.word	0xffffffff


	//   ....[20]....
        /*00dc*/ 	.word	0xffffffff


	//   ....[21]....
        /*00e0*/ 	.word	0xffffffff


	//   ....[22]....
        /*00e4*/ 	.word	0xffffffff


	//   ....[23]....
        /*00e8*/ 	.word	0xffffffff


	//   ....[24]....
        /*00ec*/ 	.word	0xffffffff


	//   ....[25]....
        /*00f0*/ 	.word	0xffffffff


	//   ....[26]....
        /*00f4*/ 	.word	0xffffffff


	//   ....[27]....
        /*00f8*/ 	.word	0xffffffff


	//   ....[28]....
        /*00fc*/ 	.word	0xffffffff


	//   ....[29]....
        /*0100*/ 	.word	0xffffffff


	//   ....[30]....
        /*0104*/ 	.word	0xffffffff


	//   ....[31]....
        /*0108*/ 	.word	0xffffffff


	//   ....[32]....
        /*010c*/ 	.word	0xffffffff


	//   ....[33]....
        /*0110*/ 	.word	0xffffffff


	//   ....[34]....
        /*0114*/ 	.word	0xffffffff


	//   ....[35]....
        /*0118*/ 	.word	0xffffffff


	//   ....[36]....
        /*011c*/ 	.word	0xffffffff


	//   ....[37]....
        /*0120*/ 	.word	0xffffffff


	//   ....[38]....
        /*0124*/ 	.word	0xffffffff


	//   ....[39]....
        /*0128*/ 	.word	0xffffffff


	//   ....[40]....
        /*012c*/ 	.word	0xffffffff


	//   ....[41]....
        /*0130*/ 	.word	0xffffffff


	//   ....[42]....
        /*0134*/ 	.word	0xffffffff


	//   ....[43]....
        /*0138*/ 	.word	0xffffffff


	//   ....[44]....
        /*013c*/ 	.word	0xffffffff


	//   ....[45]....
        /*0140*/ 	.word	0xffffffff


	//   ....[46]....
        /*0144*/ 	.word	0xffffffff


	//   ....[47]....
        /*0148*/ 	.word	0xffffffff


	//   ....[48]....
        /*014c*/ 	.word	0xffffffff


	//   ....[49]....
        /*0150*/ 	.word	0xffffffff


	//   ....[50]....
        /*0154*/ 	.word	0xffffffff


	//   ....[51]....
        /*0158*/ 	.word	0xffffffff


	//   ....[52]....
        /*015c*/ 	.word	0xffffffff


	//   ....[53]....
        /*0160*/ 	.word	0xffffffff


	//   ....[54]....
        /*0164*/ 	.word	0xffffffff


	//   ....[55]....
        /*0168*/ 	.word	0xffffffff


	//   ....[56]....
        /*016c*/ 	.word	0xffffffff


	//   ....[57]....
        /*0170*/ 	.word	0xffffffff


	//   ....[58]....
        /*0174*/ 	.word	0xffffffff


	//   ....[59]....
        /*0178*/ 	.word	0xffffffff


	//   ....[60]....
        /*017c*/ 	.word	0x0500000a


	//   ....[61]....
        /*0180*/ 	.word	0x0500000a


	//   ....[62]....
        /*0184*/ 	.word	0x0500000a


	//   ....[63]....
        /*0188*/ 	.word	0x0500000a


	//   ....[64]....
        /*018c*/ 	.word	0x0500000a


	//   ....[65]....
        /*0190*/ 	.word	0x0500000a


	//   ....[66]....
        /*0194*/ 	.word	0x0500000a


	//   ....[67]....
        /*0198*/ 	.word	0x0500000a


	//   ....[68]....
        /*019c*/ 	.word	0x0500000a


	//   ....[69]....
        /*01a0*/ 	.word	0x0500000a


	//   ....[70]....
        /*01a4*/ 	.word	0x0500000a


	//   ....[71]....
        /*01a8*/ 	.word	0x0500000a


	//   ....[72]....
        /*01ac*/ 	.word	0x0500000a


	//   ....[73]....
        /*01b0*/ 	.word	0x0500000a


	//   ....[74]....
        /*01b4*/ 	.word	0x0500000a


	//   ....[75]....
        /*01b8*/ 	.word	0x0500000a


	//   ....[76]....
        /*01bc*/ 	.word	0x0500000a


	//   ....[77]....
        /*01c0*/ 	.word	0x0500000a


	//   ....[78]....
        /*01c4*/ 	.word	0x0500000a


	//   ....[79]....
        /*01c8*/ 	.word	0x0500000a


	//   ....[80]....
        /*01cc*/ 	.word	0x0500000a


	//   ....[81]....
        /*01d0*/ 	.word	0x0500000a


	//   ....[82]....
        /*01d4*/ 	.word	0x0500000a


	//   ....[83]....
        /*01d8*/ 	.word	0x0500000a


	//   ....[84]....
        /*01dc*/ 	.word	0x0500000a


	//   ....[85]....
        /*01e0*/ 	.word	0x0500000a


	//   ....[86]....
        /*01e4*/ 	.word	0x0500000a


	//   ....[87]....
        /*01e8*/ 	.word	0x0500000a


	//   ....[88]....
        /*01ec*/ 	.word	0x0500000a


	//   ....[89]....
        /*01f0*/ 	.word	0x0500000a


	//   ....[90]....
        /*01f4*/ 	.word	0x0500000a


	//   ....[91]....
        /*01f8*/ 	.word	0x0500000a


	//   ....[92]....
        /*01fc*/ 	.word	0x0500000a


	//   ....[93]....
        /*0200*/ 	.word	0x0500000a


	//   ....[94]....
        /*0204*/ 	.word	0x0500000a


	//   ....[95]....
        /*0208*/ 	.word	0x0500000a


	//----- nvinfo : EIATTR_COOP_GROUP_INSTR_OFFSETS
	.align		4
.L_440:
        /*020c*/ 	.byte	0x04, 0x28
        /*020e*/ 	.short	(.L_442 - .L_441)


	//   ....[0]....
.L_441:
        /*0210*/ 	.word	0x000004d0


	//   ....[1]....
        /*0214*/ 	.word	0x000006f0


	//   ....[2]....
        /*0218*/ 	.word	0x00000710


	//   ....[3]....
        /*021c*/ 	.word	0x00000730


	//   ....[4]....
        /*0220*/ 	.word	0x00000750


	//   ....[5]....
        /*0224*/ 	.word	0x00000770


	//   ....[6]....
        /*0228*/ 	.word	0x00000b80


	//   ....[7]....
        /*022c*/ 	.word	0x00000ba0


	//   ....[8]....
        /*0230*/ 	.word	0x00000bc0


	//   ....[9]....
        /*0234*/ 	.word	0x00000be0


	//   ....[10]....
        /*0238*/ 	.word	0x00000c00


	//   ....[11]....
        /*023c*/ 	.word	0x00001000


	//   ....[12]....
        /*0240*/ 	.word	0x00001090


	//   ....[13]....
        /*0244*/ 	.word	0x000010f0


	//   ....[14]....
        /*0248*/ 	.word	0x00001160


	//   ....[15]....
        /*024c*/ 	.word	0x000011c0


	//   ....[16]....
        /*0250*/ 	.word	0x00001210


	//   ....[17]....
        /*0254*/ 	.word	0x00001270


	//   ....[18]....
        /*0258*/ 	.word	0x000012c0


	//   ....[19]....
        /*025c*/ 	.word	0x000012e0


	//   ....[20]....
        /*0260*/ 	.word	0x000013a0


	//   ....[21]....
        /*0264*/ 	.word	0x00001430


	//   ....[22]....
        /*0268*/ 	.word	0x00001480


	//   ....[23]....
        /*026c*/ 	.word	0x000014e0


	//   ....[24]....
        /*0270*/ 	.word	0x00001540


	//   ....[25]....
        /*0274*/ 	.word	0x00001580


	//   ....[26]....
        /*0278*/ 	.word	0x000015c0


	//   ....[27]....
        /*027c*/ 	.word	0x00001600


	//   ....[28]....
        /*0280*/ 	.word	0x00001610


	//   ....[29]....
        /*0284*/ 	.word	0x00001a50


	//   ....[30]....
        /*0288*/ 	.word	0x00002430


	//   ....[31]....
        /*028c*/ 	.word	0x00002650


	//   ....[32]....
        /*0290*/ 	.word	0x00002670


	//   ....[33]....
        /*0294*/ 	.word	0x00002690


	//   ....[34]....
        /*0298*/ 	.word	0x000026b0


	//   ....[35]....
        /*029c*/ 	.word	0x000026d0


	//   ....[36]....
        /*02a0*/ 	.word	0x00002a60


	//   ....[37]....
        /*02a4*/ 	.word	0x00002a80


	//   ....[38]....
        /*02a8*/ 	.word	0x00002aa0


	//   ....[39]....
        /*02ac*/ 	.word	0x00002ac0


	//   ....[40]....
        /*02b0*/ 	.word	0x00002ae0


	//   ....[41]....
        /*02b4*/ 	.word	0x00002ee0


	//   ....[42]....
        /*02b8*/ 	.word	0x00002f70


	//   ....[43]....
        /*02bc*/ 	.word	0x00002fd0


	//   ....[44]....
        /*02c0*/ 	.word	0x00003030


	//   ....[45]....
        /*02c4*/ 	.word	0x00003090


	//   ....[46]....
        /*02c8*/ 	.word	0x000030f0


	//   ....[47]....
        /*02cc*/ 	.word	0x00003140


	//   ....[48]....
        /*02d0*/ 	.word	0x000031b0


	//   ....[49]....
        /*02d4*/ 	.word	0x000031c0


	//   ....[50]....
        /*02d8*/ 	.word	0x00003280


	//   ....[51]....
        /*02dc*/ 	.word	0x00003310


	//   ....[52]....
        /*02e0*/ 	.word	0x00003360


	//   ....[53]....
        /*02e4*/ 	.word	0x000033d0


	//   ....[54]....
        /*02e8*/ 	.word	0x00003430


	//   ....[55]....
        /*02ec*/ 	.word	0x00003480


	//   ....[56]....
        /*02f0*/ 	.word	0x000034c0


	//   ....[57]....
        /*02f4*/ 	.word	0x00003520


	//   ....[58]....
        /*02f8*/ 	.word	0x00003530


	//   ....[59]....
        /*02fc*/ 	.word	0x000039a0


	//   ....[60]....
        /*0300*/ 	.word	0x00003f30


	//   ....[61]....
        /*0304*/ 	.word	0x00003fb0


	//   ....[62]....
        /*0308*/ 	.word	0x00004040


	//   ....[63]....
        /*030c*/ 	.word	0x00004120


	//   ....[64]....
        /*0310*/ 	.word	0x000041a0


	//   ....[65]....
        /*0314*/ 	.word	0x00004230


	//   ....[66]....
        /*0318*/ 	.word	0x000042b0


	//   ....[67]....
        /*031c*/ 	.word	0x00004330


	//   ....[68]....
        /*0320*/ 	.word	0x00004360


	//   ....[69]....
        /*0324*/ 	.word	0x00004430


	//   ....[70]....
        /*0328*/ 	.word	0x000044b0


	//   ....[71]....
        /*032c*/ 	.word	0x00004530


	//   ....[72]....
        /*0330*/ 	.word	0x000045e0


	//   ....[73]....
        /*0334*/ 	.word	0x00004670


	//   ....[74]....
        /*0338*/ 	.word	0x000046f0


	//   ....[75]....
        /*033c*/ 	.word	0x00004760


	//   ....[76]....
        /*0340*/ 	.word	0x000047e0


	//   ....[77]....
        /*0344*/ 	.word	0x00004840


	//   ....[78]....
        /*0348*/ 	.word	0x000048b0


	//   ....[79]....
        /*034c*/ 	.word	0x00004930


	//   ....[80]....
        /*0350*/ 	.word	0x000049d0


	//   ....[81]....
        /*0354*/ 	.word	0x00004a90


	//   ....[82]....
        /*0358*/ 	.word	0x00004b30


	//   ....[83]....
        /*035c*/ 	.word	0x00004bc0


	//   ....[84]....
        /*0360*/ 	.word	0x00004c50


	//   ....[85]....
        /*0364*/ 	.word	0x00004cc0


	//   ....[86]....
        /*0368*/ 	.word	0x00004cf0


	//   ....[87]....
        /*036c*/ 	.word	0x00004dc0


	//   ....[88]....
        /*0370*/ 	.word	0x00004e40


	//   ....[89]....
        /*0374*/ 	.word	0x00004ec0


	//   ....[90]....
        /*0378*/ 	.word	0x00004f80


	//   ....[91]....
        /*037c*/ 	.word	0x00005020


	//   ....[92]....
        /*0380*/ 	.word	0x000050b0


	//   ....[93]....
        /*0384*/ 	.word	0x00005140


	//   ....[94]....
        /*0388*/ 	.word	0x000051d0


	//   ....[95]....
        /*038c*/ 	.word	0x00005230


	//----- nvinfo : EIATTR_VRC_CTA_INIT_COUNT
	.align		4
.L_442:
        /*0390*/ 	.byte	0x02, 0x4a
	.zero		1
	.zero		1


	//----- nvinfo : EIATTR_EXIT_INSTR_OFFSETS
	.align		4
        /*0394*/ 	.byte	0x04, 0x1c
        /*0396*/ 	.short	(.L_444 - .L_443)


	//   ....[0]....
.L_443:
        /*0398*/ 	.word	0x00001ce0


	//   ....[1]....
        /*039c*/ 	.word	0x00001d10


	//   ....[2]....
        /*03a0*/ 	.word	0x00003ec0


	//   ....[3]....
        /*03a4*/ 	.word	0x00003ee0


	//----- nvinfo : EIATTR_MAX_THREADS
	.align		4
.L_444:
        /*03a8*/ 	.byte	0x04, 0x05
        /*03aa*/ 	.short	(.L_446 - .L_445)
.L_445:
        /*03ac*/ 	.word	0x000001a0
        /*03b0*/ 	.word	0x00000001
        /*03b4*/ 	.word	0x00000001


	//----- nvinfo : EIATTR_CRS_STACK_SIZE
	.align		4
.L_446:
        /*03b8*/ 	.byte	0x04, 0x1e
        /*03ba*/ 	.short	(.L_448 - .L_447)
.L_447:
        /*03bc*/ 	.word	0x00000000


	//----- nvinfo : EIATTR_CBANK_PARAM_SIZE
	.align		4
.L_448:
        /*03c0*/ 	.byte	0x03, 0x19
        /*03c2*/ 	.short	0x0038


	//----- nvinfo : EIATTR_PARAM_CBANK
	.align		4
        /*03c4*/ 	.byte	0x04, 0x0a
        /*03c6*/ 	.short	(.L_450 - .L_449)
	.align		4
.L_449:
        /*03c8*/ 	.word	index@(.nv.constant0._ZN3cub18CUB_300001_SM_10006detail4scan16DeviceScanKernelINS2_10policy_hubIiiimN4cuda3std3__44plusIvEEE10Policy1000EN6thrust24THRUST_300001_SM_1000_NS10device_ptrIiEESF_NS0_13ScanTileStateIiLb1EEES9_NS1_10InputValueIiPiEEmiLb0EiEEvT0_T1_T2_iT3_T4_T5_)
        /*03cc*/ 	.short	0x0380
        /*03ce*/ 	.short	0x0038


	//----- nvinfo : EIATTR_SW_WAR
	.align		4
.L_450:
        /*03d0*/ 	.byte	0x04, 0x36
        /*03d2*/ 	.short	(.L_452 - .L_451)
.L_451:
        /*03d4*/ 	.word	0x00000008
.L_452:


//--------------------- .nv.info._ZN3cub18CUB_300001_SM_10006detail4scan16DeviceScanKernelINS2_10policy_hubIiiijN4cuda3std3__44plusIvEEE10Policy1000EN6thrust24THRUST_300001_SM_1000_NS10device_ptrIiEESF_NS0_13ScanTileStateIiLb1EEES9_NS1_10InputValueIiPiEEjiLb0EiEEvT0_T1_T2_iT3_T4_T5_ --------------------------
	.section	.nv.info._ZN3cub18CUB_300001_SM_10006detail4scan16DeviceScanKernelINS2_10policy_hubIiiijN4cuda3std3__44plusIvEEE10Policy1000EN6thrust24THRUST_300001_SM_1000_NS10device_ptrIiEESF_NS0_13ScanTileStateIiLb1EEES9_NS1_10InputValueIiPiEEjiLb0EiEEvT0_T1_T2_iT3_T4_T5_,"",@"SHT_CUDA_INFO"
	.sectionflags	@""
	.align	4


	//----- nvinfo : EIATTR_CUDA_API_VERSION
	.align		4
        /*0000*/ 	.byte	0x04, 0x37
        /*0002*/ 	.short	(.L_454 - .L_453)
.L_453:
        /*0004*/ 	.word	0x00000082


	//----- nvinfo : EIATTR_KPARAM_INFO
	.align		4
.L_454:
        /*0008*/ 	.byte	0x04, 0x17
        /*000a*/ 	.short	(.L_456 - .L_455)
.L_455:
        /*000c*/ 	.word	0x00000000
        /*0010*/ 	.short	0x0006
        /*0012*/ 	.short	0x0030
        /*0014*/ 	.byte	0x00, 0xf0, 0x11, 0x00


	//----- nvinfo : EIATTR_KPARAM_INFO
	.align		4
.L_456:
        /*0018*/ 	.byte	0x04, 0x17
        /*001a*/ 	.short	(.L_458 - .L_457)
.L_457:
        /*001c*/ 	.word	0x00000000
        /*0020*/ 	.short	0x0005
        /*0022*/ 	.short	0x0020
        /*0024*/ 	.byte	0x00, 0xf0, 0x41, 0x00


	//----- nvinfo : EIATTR_KPARAM_INFO
	.align		4
.L_458:
        /*0028*/ 	.byte	0x04, 0x17
        /*002a*/ 	.short	(.L_460 - .L_459)
.L_459:
        /*002c*/ 	.word	0x00000000
        /*0030*/ 	.short	0x0004
        /*0032*/ 	.short	0x001c
        /*0034*/ 	.byte	0x00, 0xf0, 0x05, 0x00


	//----- nvinfo : EIATTR_KPARAM_INFO
	.align		4
.L_460:
        /*0038*/ 	.byte	0x04, 0x17
        /*003a*/ 	.short	(.L_462 - .L_461)
.L_461:
        /*003c*/ 	.word	0x00000000
        /*0040*/ 	.short	0x0003
        /*0042*/ 	.short	0x0018
        /*0044*/ 	.byte	0x00, 0xf0, 0x11, 0x00


	//----- nvinfo : EIATTR_KPARAM_INFO
	.align		4
.L_462:
        /*0048*/ 	.byte	0x04, 0x17
        /*004a*/ 	.short	(.L_464 - .L_463)
.L_463:
        /*004c*/ 	.word	0x00000000
        /*0050*/ 	.short	0x0002
        /*0052*/ 	.short	0x0010
        /*0054*/ 	.byte	0x00, 0xf0, 0x21, 0x00


	//----- nvinfo : EIATTR_KPARAM_INFO
	.align		4
.L_464:
        /*0058*/ 	.byte	0x04, 0x17
        /*005a*/ 	.short	(.L_466 - .L_465)
.L_465:
        /*005c*/ 	.word	0x00000000
        /*0060*/ 	.short	0x0001
        /*0062*/ 	.short	0x0008
        /*0064*/ 	.byte	0x00, 0xf0, 0x21, 0x00


	//----- nvinfo : EIATTR_KPARAM_INFO
	.align		4
.L_466:
        /*0068*/ 	.byte	0x04, 0x17
        /*006a*/ 	.short	(.L_468 - .L_467)
.L_467:
        /*006c*/ 	.word	0x00000000
        /*0070*/ 	.short	0x0000
        /*0072*/ 	.short	0x0000
        /*0074*/ 	.byte	0x00, 0xf0, 0x21, 0x00


	//----- nvinfo : EIATTR_SPARSE_MMA_MASK
	.align		4
.L_468:
        /*0078*/ 	.byte	0x03, 0x50
        /*007a*/ 	.short	0x0000


	//----- nvinfo : EIATTR_MAXREG_COUNT
	.align		4
        /*007c*/ 	.byte	0x03, 0x1b
        /*007e*/ 	.short	0x00a8


	//----- nvinfo : EIATTR_NUM_BARRIERS
	.align		4
        /*0080*/ 	.byte	0x02, 0x4c
        /*0082*/ 	.byte	0x01
	.zero		1


	//----- nvinfo : EIATTR_MERCURY_ISA_VERSION
	.align		4
        /*0084*/ 	.byte	0x03, 0x5f
        /*0086*/ 	.short	0x0101


	//----- nvinfo : EIATTR_UNUSED_LOAD_BYTE_OFFSET
	.align		4
        /*0088*/ 	.byte	0x04, 0x44
        /*008a*/ 	.short	(.L_470 - .L_469)


	//   ....[0]....
.L_469:
        /*008c*/ 	.word	0x00002a80
        /*0090*/ 	.word	0x00000fff


	//----- nvinfo : EIATTR_COOP_GROUP_MASK_REGIDS
	.align		4
.L_470:
        /*0094*/ 	.byte	0x04, 0x29
        /*0096*/ 	.short	(.L_472 - .L_471)


	//   ....[0]....
.L_471:
        /*0098*/ 	.word	0xffffffff


	//   ....[1]....
        /*009c*/ 	.word	0xffffffff


	//   ....[2]....
        /*00a0*/ 	.word	0xffffffff


	//   ....[3]....
        /*00a4*/ 	.word	0xffffffff


	//   ....[4]....
        /*00a8*/ 	.word	0xffffffff


	//   ....[5]....
        /*00ac*/ 	.word	0xffffffff


	//   ....[6]....
        /*00b0*/ 	.word	0xffffffff


	//   ....[7]....
        /*00b4*/ 	.word	0xffffffff


	//   ....[8]....
        /*00b8*/ 	.word	0xffffffff


	//   ....[9]....
        /*00bc*/ 	.word	0xffffffff


	//   ....[10]....
        /*00c0*/ 	.word	0xffffffff


	//   ....[11]....
        /*00c4*/ 	.word	0xffffffff


	//   ....[12]....
        /*00c8*/ 	.word	0xffffffff


	//   ....[13]....
        /*00cc*/ 	.word	0xffffffff


	//   ....[14]....
        /*00d0*/ 	.word	0xffffffff


	//   ....[15]....
        /*00d4*/ 	.word	0xffffffff


	//   ....[16]....
        /*00d8*/ 	.word	0xffffffff


	//   ....[17]....
        /*00dc*/ 	.word	0xffffffff


	//   ....[18]....
        /*00e0*/ 	.word	0xffffffff


	//   ....[19]....
        /*00e4*/ 	.word	0xffffffff


	//   ....[20]....
        /*00e8*/ 	.word	0xffffffff


	//   ....[21]....
        /*00ec*/ 	.word	0xffffffff


	//   ....[22]....
        /*00f0*/ 	.word	0xffffffff


	//   ....[23]....
        /*00f4*/ 	.word	0xffffffff


	//   ....[24]....
        /*00f8*/ 	.word	0xffffffff


	//   ....[25]....
        /*00fc*/ 	.word	0xffffffff


	//   ....[26]....
        /*0100*/ 	.word	0xffffffff


	//   ....[27]....
        /*0104*/ 	.word	0xffffffff


	//   ....[28]....
        /*0108*/ 	.word	0xffffffff


	//   ....[29]....
        /*010c*/ 	.word	0xffffffff


	//   ....[30]....
        /*0110*/ 	.word	0xffffffff


	//   ....[31]....
        /*0114*/ 	.word	0xffffffff


	//   ....[32]....
        /*0118*/ 	.word	0xffffffff


	//   ....[33]....
        /*011c*/ 	.word	0xffffffff


	//   ....[34]....
        /*0120*/ 	.word	0xffffffff


	//   ....[35]....
        /*0124*/ 	.word	0xffffffff


	//   ....[36]....
        /*0128*/ 	.word	0xffffffff


	//   ....[37]....
        /*012c*/ 	.word	0xffffffff


	//   ....[38]....
        /*0130*/ 	.word	0xffffffff


	//   ....[39]....
        /*0134*/ 	.word	0xffffffff


	//   ....[40]....
        /*0138*/ 	.word	0xffffffff


	//   ....[41]....
        /*013c*/ 	.word	0xffffffff


	//   ....[42]....
        /*0140*/ 	.word	0xffffffff


	//   ....[43]....
        /*0144*/ 	.word	0xffffffff


	//   ....[44]....
        /*0148*/ 	.word	0xffffffff


	//   ....[45]....
        /*014c*/ 	.word	0xffffffff


	//   ....[46]....
        /*0150*/ 	.word	0xffffffff


	//   ....[47]....
        /*0154*/ 	.word	0xffffffff


	//   ....[48]....
        /*0158*/ 	.word	0xffffffff


	//   ....[49]....
        /*015c*/ 	.word	0xffffffff


	//   ....[50]....
        /*0160*/ 	.word	0xffffffff


	//   ....[51]....
        /*0164*/ 	.word	0xffffffff


	//   ....[52]....
        /*0168*/ 	.word	0xffffffff


	//   ....[53]....
        /*016c*/ 	.word	0xffffffff


	//   ....[54]....
        /*0170*/ 	.word	0xffffffff


	//   ....[55]....
        /*0174*/ 	.word	0xffffffff


	//   ....[56]....
        /*0178*/ 	.word	0xffffffff


	//   ....[57]....
        /*017c*/ 	.word	0xffffffff


	//   ....[58]....
        /*0180*/ 	.word	0xffffffff


	//   ....[59]....
        /*0184*/ 	.word	0xffffffff


	//   ....[60]....
        /*0188*/ 	.word	0x05000015


	//   ....[61]....
        /*018c*/ 	.word	0x05000015


	//   ....[62]....
        /*0190*/ 	.word	0x05000015


	//   ....[63]....
        /*0194*/ 	.word	0x05000015


	//   ....[64]....
        /*0198*/ 	.word	0x05000015


	//   ....[65]....
        /*019c*/ 	.word	0x05000015


	//   ....[66]....
        /*01a0*/ 	.word	0x05000015


	//   ....[67]....
        /*01a4*/ 	.word	0x05000015


	//   ....[68]....
        /*01a8*/ 	.word	0x05000015


	//   ....[69]....
        /*01ac*/ 	.word	0x05000015


	//   ....[70]....
        /*01b0*/ 	.word	0x05000015


	//   ....[71]....
        /*01b4*/ 	.word	0x05000015


	//   ....[72]....
        /*01b8*/ 	.word	0x05000015


	//   ....[73]....
        /*01bc*/ 	.word	0x05000015


	//   ....[74]....
        /*01c0*/ 	.word	0x05000015


	//   ....[75]....
        /*01c4*/ 	.word	0x05000015


	//   ....[76]....
        /*01c8*/ 	.word	0x05000015


	//   ....[77]....
        /*01cc*/ 	.word	0x05000015


	//   ....[78]....
        /*01d0*/ 	.word	0x05000015


	//   ....[79]....
        /*01d4*/ 	.word	0x05000015


	//   ....[80]....
        /*01d8*/ 	.word	0x05000015


	//   ....[81]....
        /*01dc*/ 	.word	0x05000015


	//   ....[82]....
        /*01e0*/ 	.word	0x05000015


	//   ....[83]....
        /*01e4*/ 	.word	0x05000015


	//   ....[84]....
        /*01e8*/ 	.word	0x05000015


	//   ....[85]....
        /*01ec*/ 	.word	0x05000015


	//   ....[86]....
        /*01f0*/ 	.word	0x05000015


	//   ....[87]....
        /*01f4*/ 	.word	0x05000015


	//   ....[88]....
        /*01f8*/ 	.word	0x05000015


	//   ....[89]....
        /*01fc*/ 	.word	0x05000015


	//   ....[90]....
        /*0200*/ 	.word	0x05000015


	//   ....[91]....
        /*0204*/ 	.word	0x05000015


	//   ....[92]....
        /*0208*/ 	.word	0x05000015


	//   ....[93]....
        /*020c*/ 	.word	0x05000015


	//   ....[94]....
        /*0210*/ 	.word	0x05000015


	//   ....[95]....
        /*0214*/ 	.word	0x05000015


	//----- nvinfo : EIATTR_COOP_GROUP_INSTR_OFFSETS
	.align		4
.L_472:
        /*0218*/ 	.byte	0x04, 0x28
        /*021a*/ 	.short	(.L_474 - .L_473)


	//   ....[0]....
.L_473:
        /*021c*/ 	.word	0x00000510


	//   ....[1]....
        /*0220*/ 	.word	0x000006d0


	//   ....[2]....
        /*0224*/ 	.word	0x000006f0


	//   ....[3]....
        /*0228*/ 	.word	0x00000710


	//   ....[4]....
        /*022c*/ 	.word	0x00000730


	//   ....[5]....
        /*0230*/ 	.word	0x00000750


	//   ....[6]....
        /*0234*/ 	.word	0x00000b40


	//   ....[7]....
        /*0238*/ 	.word	0x00000b60


	//   ....[8]....
        /*023c*/ 	.word	0x00000b80


	//   ....[9]....
        /*0240*/ 	.word	0x00000ba0


	//   ....[10]....
        /*0244*/ 	.word	0x00000bc0


	//   ....[11]....
        /*0248*/ 	.word	0x00000f70


	//   ....[12]....
        /*024c*/ 	.word	0x00001140


	//   ....[13]....
        /*0250*/ 	.word	0x000011a0


	//   ....[14]....
        /*0254*/ 	.word	0x00001240


	//   ....[15]....
        /*0258*/ 	.word	0x000012b0


	//   ....[16]....
        /*025c*/ 	.word	0x00001300


	//   ....[17]....
        /*0260*/ 	.word	0x00001340


	//   ....[18]....
        /*0264*/ 	.word	0x00001380


	//   ....[19]....
        /*0268*/ 	.word	0x00001390


	//   ....[20]....
        /*026c*/ 	.word	0x00001470


	//   ....[21]....
        /*0270*/ 	.word	0x00001640


	//   ....[22]....
        /*0274*/ 	.word	0x00001690


	//   ....[23]....
        /*0278*/ 	.word	0x000016f0


	//   ....[24]....
        /*027c*/ 	.word	0x00001750


	//   ....[25]....
        /*0280*/ 	.word	0x00001790


	//   ....[26]....
        /*0284*/ 	.word	0x000017d0


	//   ....[27]....
        /*0288*/ 	.word	0x00001810


	//   ....[28]....
        /*028c*/ 	.word	0x00001820


	//   ....[29]....
        /*0290*/ 	.word	0x00001cd0


	//   ....[30]....
        /*0294*/ 	.word	0x000027b0


	//   ....[31]....
        /*0298*/ 	.word	0x00002970


	//   ....[32]....
        /*029c*/ 	.word	0x00002990


	//   ....[33]....
        /*02a0*/ 	.word	0x000029b0


	//   ....[34]....
        /*02a4*/ 	.word	0x000029d0


	//   ....[35]....
        /*02a8*/ 	.word	0x000029f0


	//   ....[36]....
        /*02ac*/ 	.word	0x00002d70


	//   ....[37]....
        /*02b0*/ 	.word	0x00002d90


	//   ....[38]....
        /*02b4*/ 	.word	0x00002db0


	//   ....[39]....
        /*02b8*/ 	.word	0x00002dd0


	//   ....[40]....
        /*02bc*/ 	.word	0x00002df0


	//   ....[41]....
        /*02c0*/ 	.word	0x000031a0


	//   ....[42]....
        /*02c4*/ 	.word	0x00003370


	//   ....[43]....
        /*02c8*/ 	.word	0x000033d0


	//   ....[44]....
        /*02cc*/ 	.word	0x00003440


	//   ....[45]....
        /*02d0*/ 	.word	0x000034b0


	//   ....[46]....
        /*02d4*/ 	.word	0x00003500


	//   ....[47]....
        /*02d8*/ 	.word	0x00003550


	//   ....[48]....
        /*02dc*/ 	.word	0x000035b0


	//   ....[49]....
        /*02e0*/ 	.word	0x000035c0


	//   ....[50]....
        /*02e4*/ 	.word	0x00003680


	//   ....[51]....
        /*02e8*/ 	.word	0x00003850


	//   ....[52]....
        /*02ec*/ 	.word	0x000038a0


	//   ....[53]....
        /*02f0*/ 	.word	0x00003910


	//   ....[54]....
        /*02f4*/ 	.word	0x00003970


	//   ....[55]....
        /*02f8*/ 	.word	0x000039c0


	//   ....[56]....
        /*02fc*/ 	.word	0x00003a20


	//   ....[57]....
        /*0300*/ 	.word	0x00003a60


	//   ....[58]....
        /*0304*/ 	.word	0x00003a70


	//   ....[59]....
        /*0308*/ 	.word	0x00003ee0


	//   ....[60]....
        /*030c*/ 	.word	0x00004560


	//   ....[61]....
        /*0310*/ 	.word	0x000045e0


	//   ....[62]....
        /*0314*/ 	.word	0x00004670


	//   ....[63]....
        /*0318*/ 	.word	0x00004760


	//   ....[64]....
        /*031c*/ 	.word	0x00004800


	//   ....[65]....
        /*0320*/ 	.word	0x00004880


	//   ....[66]....
        /*0324*/ 	.word	0x00004910


	//   ....[67]....
        /*0328*/ 	.word	0x00004990


	//   ....[68]....
        /*032c*/ 	.word	0x000049c0


	//   ....[69]....
        /*0330*/ 	.word	0x00004a70


	//   ....[70]....
        /*0334*/ 	.word	0x00004af0


	//   ....[71]....
        /*0338*/ 	.word	0x00004b70


	//   ....[72]....
        /*033c*/ 	.word	0x00004c30


	//   ....[73]....
        /*0340*/ 	.word	0x00004cc0


	//   ....[74]....
        /*0344*/ 	.word	0x00004d40


	//   ....[75]....
        /*0348*/ 	.word	0x00004dc0


	//   ....[76]....
        /*034c*/ 	.word	0x00004e40


	//   ....[77]....
        /*0350*/ 	.word	0x00004ea0


	//   ....[78]....
        /*0354*/ 	.word	0x00004f10


	//   ....[79]....
        /*0358*/ 	.word	0x00004f90


	//   ....[80]....
        /*035c*/ 	.word	0x00005020


	//   ....[81]....
        /*0360*/ 	.word	0x000050d0


	//   ....[82]....
        /*0364*/ 	.word	0x00005180


	//   ....[83]....
        /*0368*/ 	.word	0x00005210


	//   ....[84]....
        /*036c*/ 	.word	0x000052a0


	//   ....[85]....
        /*0370*/ 	.word	0x00005340


	//   ....[86]....
        /*0374*/ 	.word	0x00005370


	//   ....[87]....
        /*0378*/ 	.word	0x00005420


	//   ....[88]....
        /*037c*/ 	.word	0x000054a0


	//   ....[89]....
        /*0380*/ 	.word	0x00005520


	//   ....[90]....
        /*0384*/ 	.word	0x000055e0


	//   ....[91]....
        /*0388*/ 	.word	0x00005690


	//   ....[92]....
        /*038c*/ 	.word	0x00005720


	//   ....[93]....
        /*0390*/ 	.word	0x000057a0


	//   ....[94]....
        /*0394*/ 	.word	0x00005830


	//   ....[95]....
        /*0398*/ 	.word	0x00005890


	//----- nvinfo : EIATTR_VRC_CTA_INIT_COUNT
	.align		4
.L_474:
        /*039c*/ 	.byte	0x02, 0x4a
	.zero		1
	.zero		1


	//----- nvinfo : EIATTR_EXIT_INSTR_OFFSETS
	.align		4
        /*03a0*/ 	.byte	0x04, 0x1c
        /*03a2*/ 	.short	(.L_476 - .L_475)


	//   ....[0]....
.L_475:
        /*03a4*/ 	.word	0x00001fa0


	//   ....[1]....
        /*03a8*/ 	.word	0x00001fc0


	//   ....[2]....
        /*03ac*/ 	.word	0x000044f0


	//   ....[3]....
        /*03b0*/ 	.word	0x00004510


	//----- nvinfo : EIATTR_MAX_THREADS
	.align		4
.L_476:
        /*03b4*/ 	.byte	0x04, 0x05
        /*03b6*/ 	.short	(.L_478 - .L_477)
.L_477:
        /*03b8*/ 	.word	0x00000180
        /*03bc*/ 	.word	0x00000001
        /*03c0*/ 	.word	0x00000001


	//----- nvinfo : EIATTR_CRS_STACK_SIZE
	.align		4
.L_478:
        /*03c4*/ 	.byte	0x04, 0x1e
        /*03c6*/ 	.short	(.L_480 - .L_479)
.L_479:
        /*03c8*/ 	.word	0x00000000


	//----- nvinfo : EIATTR_CBANK_PARAM_SIZE
	.align		4
.L_480:
        /*03cc*/ 	.byte	0x03, 0x19
        /*03ce*/ 	.short	0x0034


	//----- nvinfo : EIATTR_PARAM_CBANK
	.align		4
        /*03d0*/ 	.byte	0x04, 0x0a
        /*03d2*/ 	.short	(.L_482 - .L_481)
	.align		4
.L_481:
        /*03d4*/ 	.word	index@(.nv.constant0._ZN3cub18CUB_300001_SM_10006detail4scan16DeviceScanKernelINS2_10policy_hubIiiijN4cuda3std3__44plusIvEEE10Policy1000EN6thrust24THRUST_300001_SM_1000_NS10device_ptrIiEESF_NS0_13ScanTileStateIiLb1EEES9_NS1_10InputValueIiPiEEjiLb0EiEEvT0_T1_T2_iT3_T4_T5_)
        /*03d8*/ 	.short	0x0380
        /*03da*/ 	.short	0x0034


	//----- nvinfo : EIATTR_SW_WAR
	.align		4
.L_482:
        /*03dc*/ 	.byte	0x04, 0x36
        /*03de*/ 	.short	(.L_484 - .L_483)
.L_483:
        /*03e0*/ 	.word	0x00000008
.L_484:


//--------------------- .nv.info._ZN3cub18CUB_300001_SM_10006detail4scan20DeviceScanInitKernelINS0_13ScanTileStateIiLb1EEEEEvT_i --------------------------
	.section	.nv.info._ZN3cub18CUB_300001_SM_10006detail4scan20DeviceScanInitKernelINS0_13ScanTileStateIiLb1EEEEEvT_i,"",@"SHT_CUDA_INFO"
	.sectionflags	@""
	.align	4


	//----- nvinfo : EIATTR_CUDA_API_VERSION
	.align		4
        /*0000*/ 	.byte	0x04, 0x37
        /*0002*/ 	.short	(.L_486 - .L_485)
.L_485:
        /*0004*/ 	.word	0x00000082


	//----- nvinfo : EIATTR_KPARAM_INFO
	.align		4
.L_486:
        /*0008*/ 	.byte	0x04, 0x17
        /*000a*/ 	.short	(.L_488 - .L_487)
.L_487:
        /*000c*/ 	.word	0x00000000
        /*0010*/ 	.short	0x0001
        /*0012*/ 	.short	0x0008
        /*0014*/ 	.byte	0x00, 0xf0, 0x11, 0x00


	//----- nvinfo : EIATTR_KPARAM_INFO
	.align		4
.L_488:
        /*0018*/ 	.byte	0x04, 0x17
        /*001a*/ 	.short	(.L_490 - .L_489)
.L_489:
        /*001c*/ 	.word	0x00000000
        /*0020*/ 	.short	0x0000
        /*0022*/ 	.short	0x0000
        /*0024*/ 	.byte	0x00, 0xf0, 0x21, 0x00


	//----- nvinfo : EIATTR_SPARSE_MMA_MASK
	.align		4
.L_490:
        /*0028*/ 	.byte	0x03, 0x50
        /*002a*/ 	.short	0x0000


	//----- nvinfo : EIATTR_MAXREG_COUNT
	.align		4
        /*002c*/ 	.byte	0x03, 0x1b
        /*002e*/ 	.short	0x00ff


	//----- nvinfo : EIATTR_MERCURY_ISA_VERSION
	.align		4
        /*0030*/ 	.byte	0x03, 0x5f
        /*0032*/ 	.short	0x0101


	//----- nvinfo : EIATTR_VRC_CTA_INIT_COUNT
	.align		4
        /*0034*/ 	.byte	0x02, 0x4a
	.zero		1
	.zero		1


	//----- nvinfo : EIATTR_EXIT_INSTR_OFFSETS
	.align		4
        /*0038*/ 	.byte	0x04, 0x1c
        /*003a*/ 	.short	(.L_492 - .L_491)


	//   ....[0]....
.L_491:
        /*003c*/ 	.word	0x000000f0


	//   ....[1]....
        /*0040*/ 	.word	0x00000130


	//----- nvinfo : EIATTR_CBANK_PARAM_SIZE
	.align		4
.L_492:
        /*0044*/ 	.byte	0x03, 0x19
        /*0046*/ 	.short	0x000c


	//----- nvinfo : EIATTR_PARAM_CBANK
	.align		4
        /*0048*/ 	.byte	0x04, 0x0a
        /*004a*/ 	.short	(.L_494 - .L_493)
	.align		4
.L_493:
        /*004c*/ 	.word	index@(.nv.constant0._ZN3cub18CUB_300001_SM_10006detail4scan20DeviceScanInitKernelINS0_13ScanTileStateIiLb1EEEEEvT_i)
        /*0050*/ 	.short	0x0380
        /*0052*/ 	.short	0x000c


	//----- nvinfo : EIATTR_SW_WAR
	.align		4
.L_494:
        /*0054*/ 	.byte	0x04, 0x36
        /*0056*/ 	.short	(.L_496 - .L_495)
.L_495:
        /*0058*/ 	.word	0x00000008
.L_496:


//--------------------- .nv.info._ZN3cub18CUB_300001_SM_10006detail11EmptyKernelIvEEvv --------------------------
	.section	.nv.info._ZN3cub18CUB_300001_SM_10006detail11EmptyKernelIvEEvv,"",@"SHT_CUDA_INFO"
	.sectionflags	@""
	.align	4


	//----- nvinfo : EIATTR_CUDA_API_VERSION
	.align		4
        /*0000*/ 	.byte	0x04, 0x37
        /*0002*/ 	.short	(.L_498 - .L_497)
.L_497:
        /*0004*/ 	.word	0x00000082


	//----- nvinfo : EIATTR_SPARSE_MMA_MASK
	.align		4
.L_498:
        /*0008*/ 	.byte	0x03, 0x50
        /*000a*/ 	.short	0x0000


	//----- nvinfo : EIATTR_MAXREG_COUNT
	.align		4
        /*000c*/ 	.byte	0x03, 0x1b
        /*000e*/ 	.short	0x00ff


	//----- nvinfo : EIATTR_MERCURY_ISA_VERSION
	.align		4
        /*0010*/ 	.byte	0x03, 0x5f
        /*0012*/ 	.short	0x0101


	//----- nvinfo : EIATTR_VRC_CTA_INIT_COUNT
	.align		4
        /*0014*/ 	.byte	0x02, 0x4a
	.zero		1
	.zero		1


	//----- nvinfo : EIATTR_EXIT_INSTR_OFFSETS
	.align		4
        /*0018*/ 	.byte	0x04, 0x1c
        /*001a*/ 	.short	(.L_500 - .L_499)


	//   ....[0]....
.L_499:
        /*001c*/ 	.word	0x00000010


	//----- nvinfo : EIATTR_SW_WAR
	.align		4
.L_500:
        /*0020*/ 	.byte	0x04, 0x36
        /*0022*/ 	.short	(.L_502 - .L_501)
.L_501:
        /*0024*/ 	.word	0x00000008
.L_502:


//--------------------- .nv.info._ZN6thrust24THRUST_300001_SM_1000_NS8cuda_cub4core6detail13_kernel_agentINS1_16__set_operations10SetOpAgentINS0_10device_ptrIiEES8_PiS9_S8_S9_l9TupleLessNS5_21serial_set_differenceEN4cuda3std3__417integral_constantIbLb0EEEEEJS8_S8_S9_S9_llS8_S9_SA_SB_PNSE_4pairIllEEPmN3cub18CUB_300001_SM_100013ScanTileStateIlLb1EEEEEEvDpT0_ --------------------------
	.section	.nv.info._ZN6thrust24THRUST_300001_SM_1000_NS8cuda_cub4core6detail13_kernel_agentINS1_16__set_operations10SetOpAgentINS0_10device_ptrIiEES8_PiS9_S8_S9_l9TupleLessNS5_21serial_set_differenceEN4cuda3std3__417integral_constantIbLb0EEEEEJS8_S8_S9_S9_llS8_S9_SA_SB_PNSE_4pairIllEEPmN3cub18CUB_300001_SM_100013ScanTileStateIlLb1EEEEEEvDpT0_,"",@"SHT_CUDA_INFO"
	.sectionflags	@""
	.align	4


	//----- nvinfo : EIATTR_CUDA_API_VERSION
	.align		4
        /*0000*/ 	.byte	0x04, 0x37
        /*0002*/ 	.short	(.L_504 - .L_503)
.L_503:
        /*0004*/ 	.word	0x00000082


	//----- nvinfo : EIATTR_KPARAM_INFO
	.align		4
.L_504:
        /*0008*/ 	.byte	0x04, 0x17
        /*000a*/ 	.short	(.L_506 - .L_505)
.L_505:
        /*000c*/ 	.word	0x00000000
        /*0010*/ 	.short	0x000c
        /*0012*/ 	.short	0x0068
        /*0014*/ 	.byte	0x00, 0xf0, 0x21, 0x00


	//----- nvinfo : EIATTR_KPARAM_INFO
	.align		4
.L_506:
        /*0018*/ 	.byte	0x04, 0x17
        /*001a*/ 	.short	(.L_508 - .L_507)
.L_507:
        /*001c*/ 	.word	0x00000000
        /*0020*/ 	.short	0x000b
        /*0022*/ 	.short	0x0060
        /*0024*/ 	.byte	0x00, 0xf5, 0x21, 0x00


	//----- nvinfo : EIATTR_KPARAM_INFO
	.align		4
.L_508:
        /*0028*/ 	.byte	0x04, 0x17
        /*002a*/ 	.short	(.L_510 - .L_509)
.L_509:
        /*002c*/ 	.word	0x00000000
        /*0030*/ 	.short	0x000a
        /*0032*/ 	.short	0x0058
        /*0034*/ 	.byte	0x00, 0xf5, 0x21, 0x00


	//----- nvinfo : EIATTR_KPARAM_INFO
	.align		4
.L_510:
        /*0038*/ 	.byte	0x04, 0x17
        /*003a*/ 	.short	(.L_512 - .L_511)
.L_511:
        /*003c*/ 	.word	0x00000000
        /*0040*/ 	.short	0x0009
        /*0042*/ 	.short	0x0050
        /*0044*/ 	.byte	0x00, 0xf0, 0x05, 0x00


	//----- nvinfo : EIATTR_KPARAM_INFO
	.align		4
.L_512:
        /*0048*/ 	.byte	0x04, 0x17
        /*004a*/ 	.short	(.L_514 - .L_513)
.L_513:
        /*004c*/ 	.word	0x00000000
        /*0050*/ 	.short	0x0008
        /*0052*/ 	.short	0x0040
        /*0054*/ 	.byte	0x00, 0xf0, 0x41, 0x00


	//----- nvinfo : EIATTR_KPARAM_INFO
	.align		4
.L_514:
        /*0058*/ 	.byte	0x04, 0x17
        /*005a*/ 	.short	(.L_516 - .L_515)
.L_515:
        /*005c*/ 	.word	0x00000000
        /*0060*/ 	.short	0x0007
        /*0062*/ 	.short	0x0038
        /*0064*/ 	.byte	0x00, 0xf5, 0x21, 0x00


	//----- nvinfo : EIATTR_KPARAM_INFO
	.align		4
.L_516:
        /*0068*/ 	.byte	0x04, 0x17
        /*006a*/ 	.short	(.L_518 - .L_517)
.L_517:
        /*006c*/ 	.word	0x00000000
        /*0070*/ 	.short	0x0006
        /*0072*/ 	.short	0x0030
        /*0074*/ 	.byte	0x00, 0xf0, 0x21, 0x00


	//----- nvinfo : EIATTR_KPARAM_INFO
	.align		4
.L_518:
        /*0078*/ 	.byte	0x04, 0x17
        /*007a*/ 	.short	(.L_520 - .L_519)
.L_519:
        /*007c*/ 	.word	0x00000000
        /*0080*/ 	.short	0x0005
        /*0082*/ 	.short	0x0028
        /*0084*/ 	.byte	0x00, 0xf0, 0x21, 0x00


	//----- nvinfo : EIATTR_KPARAM_INFO
	.align		4
.L_520:
        /*0088*/ 	.byte	0x04, 0x17
        /*008a*/ 	.short	(.L_522 - .L_521)
.L_521:
        /*008c*/ 	.word	0x00000000
        /*0090*/ 	.short	0x0004
        /*0092*/ 	.short	0x0020
        /*0094*/ 	.byte	0x00, 0xf0, 0x21, 0x00


	//----- nvinfo : EIATTR_KPARAM_INFO
	.align		4
.L_522:
        /*0098*/ 	.byte	0x04, 0x17
        /*009a*/ 	.short	(.L_524 - .L_523)
.L_523:
        /*009c*/ 	.word	0x00000000
        /*00a0*/ 	.short	0x0003
        /*00a2*/ 	.short	0x0018
        /*00a4*/ 	.byte	0x00, 0xf5, 0x21, 0x00


	//----- nvinfo : EIATTR_KPARAM_INFO
	.align		4
.L_524:
        /*00a8*/ 	.byte	0x04, 0x17
        /*00aa*/ 	.short	(.L_526 - .L_525)
.L_525:
        /*00ac*/ 	.word	0x00000000
        /*00b0*/ 	.short	0x0002
        /*00b2*/ 	.short	0x0010
        /*00b4*/ 	.byte	0x00, 0xf5, 0x21, 0x00


	//----- nvinfo : EIATTR_KPARAM_INFO
	.align		4
.L_526:
        /*00b8*/ 	.byte	0x04, 0x17
        /*00ba*/ 	.short	(.L_528 - .L_527)
.L_527:
        /*00bc*/ 	.word	0x00000000
        /*00c0*/ 	.short	0x0001
        /*00c2*/ 	.short	0x0008
        /*00c4*/ 	.byte	0x00, 0xf0, 0x21, 0x00


	//----- nvinfo : EIATTR_KPARAM_INFO
	.align		4
.L_528:
        /*00c8*/ 	.byte	0x04, 0x17
        /*00ca*/ 	.short	(.L_530 - .L_529)
.L_529:
        /*00cc*/ 	.word	0x00000000
        /*00d0*/ 	.short	0x0000
        /*00d2*/ 	.short	0x0000
        /*00d4*/ 	.byte	0x00, 0xf0, 0x21, 0x00


	//----- nvinfo : EIATTR_SPARSE_MMA_MASK
	.align		4
.L_530:
        /*00d8*/ 	.byte	0x03, 0x50
        /*00da*/ 	.short	0x0000


	//----- nvinfo : EIATTR_MAXREG_COUNT
	.align		4
        /*00dc*/ 	.byte	0x03, 0x1b
        /*00de*/ 	.short	0x0080


	//----- nvinfo : EIATTR_NUM_BARRIERS
	.align		4
        /*00e0*/ 	.byte	0x02, 0x4c
        /*00e2*/ 	.byte	0x01
	.zero		1


	//----- nvinfo : EIATTR_MERCURY_ISA_VERSION
	.align		4
        /*00e4*/ 	.byte	0x03, 0x5f
        /*00e6*/ 	.short	0x0101


	//----- nvinfo : EIATTR_COOP_GROUP_MASK_REGIDS
	.align		4
        /*00e8*/ 	.byte	0x04, 0x29
        /*00ea*/ 	.short	(.L_532 - .L_531)


	//   ....[0]....
.L_531:
        /*00ec*/ 	.word	0xffffffff


	//   ....[1]....
        /*00f0*/ 	.word	0xffffffff


	//   ....[2]....
        /*00f4*/ 	.word	0xffffffff


	//   ....[3]....
        /*00f8*/ 	.word	0xffffffff


	//   ....[4]....
        /*00fc*/ 	.word	0xffffffff


	//   ....[5]....
        /*0100*/ 	.word	0xffffffff


	//   ....[6]....
        /*0104*/ 	.word	0xffffffff


	//   ....[7]....
        /*0108*/ 	.word	0xffffffff


	//   ....[8]....
        /*010c*/ 	.word	0xffffffff


	//   ....[9]....
        /*0110*/ 	.word	0xffffffff


	//   ....[10]....
        /*0114*/ 	.word	0xffffffff


	//   ....[11]....
        /*0118*/ 	.word	0xffffffff


	//   ....[12]....
        /*011c*/ 	.word	0xffffffff


	//   ....[13]....
        /*0120*/ 	.word	0xffffffff


	//   ....[14]....
        /*0124*/ 	.word	0xffffffff


	//   ....[15]....
        /*0128*/ 	.word	0xffffffff


	//   ....[16]....
        /*012c*/ 	.word	0xffffffff


	//   ....[17]....
        /*0130*/ 	.word	0xffffffff


	//   ....[18]....
        /*0134*/ 	.word	0xffffffff


	//   ....[19]....
        /*0138*/ 	.word	0xffffffff


	//   ....[20]....
        /*013c*/ 	.word	0xffffffff


	//   ....[21]....
        /*0140*/ 	.word	0xffffffff


	//   ....[22]....
        /*0144*/ 	.word	0xffffffff


	//   ....[23]....
        /*0148*/ 	.word	0xffffffff


	//   ....[24]....
        /*014c*/ 	.word	0xffffffff


	//   ....[25]....
        /*0150*/ 	.word	0xffffffff


	//   ....[26]....
        /*0154*/ 	.word	0xffffffff


	//   ....[27]....
        /*0158*/ 	.word	0xffffffff


	//   ....[28]....
        /*015c*/ 	.word	0xffffffff


	//   ....[29]....
        /*0160*/ 	.word	0xffffffff


	//   ....[30]....
        /*0164*/ 	.word	0xffffffff


	//   ....[31]....
        /*0168*/ 	.word	0xffffffff


	//   ....[32]....
        /*016c*/ 	.word	0xffffffff


	//   ....[33]....
        /*0170*/ 	.word	0xffffffff


	//   ....[34]....
        /*0174*/ 	.word	0xffffffff


	//   ....[35]....
        /*0178*/ 	.word	0xffffffff


	//   ....[36]....
        /*017c*/ 	.word	0xffffffff


	//   ....[37]....
        /*0180*/ 	.word	0xffffffff


	//   ....[38]....
        /*0184*/ 	.word	0xffffffff


	//   ....[39]....
        /*0188*/ 	.word	0xffffffff


	//   ....[40]....
        /*018c*/ 	.word	0xffffffff


	//   ....[41]....
        /*0190*/ 	.word	0xffffffff


	//   ....[42]....
        /*0194*/ 	.word	0xffffffff


	//   ....[43]....
        /*0198*/ 	.word	0xffffffff


	//   ....[44]....
        /*019c*/ 	.word	0xffffffff


	//   ....[45]....
        /*01a0*/ 	.word	0xffffffff


	//   ....[46]....
        /*01a4*/ 	.word	0xffffffff


	//   ....[47]....
        /*01a8*/ 	.word	0xffffffff


	//   ....[48]....
        /*01ac*/ 	.word	0xffffffff


	//   ....[49]....
        /*01b0*/ 	.word	0xffffffff


	//   ....[50]....
        /*01b4*/ 	.word	0xffffffff


	//   ....[51]....
        /*01b8*/ 	.word	0xffffffff


	//   ....[52]....
        /*01bc*/ 	.word	0xffffffff


	//   ....[53]....
        /*01c0*/ 	.word	0xffffffff


	//   ....[54]....
        /*01c4*/ 	.word	0xffffffff


	//   ....[55]....
        /*01c8*/ 	.word	0xffffffff


	//   ....[56]....
        /*01cc*/ 	.word	0xffffffff


	//   ....[57]....
        /*01d0*/ 	.word	0xffffffff


	//   ....[58]....
        /*01d4*/ 	.word	0xffffffff


	//   ....[59]....
        /*01d8*/ 	.word	0xffffffff


	//   ....[60]....
        /*01dc*/ 	.word	0xffffffff


	//   ....[61]....
        /*01e0*/ 	.word	0xffffffff


	//   ....[62]....
        /*01e4*/ 	.word	0xffffffff


	//   ....[63]....
        /*01e8*/ 	.word	0xffffffff


	//   ....[64]....
        /*01ec*/ 	.word	0xffffffff


	//   ....[65]....
        /*01f0*/ 	.word	0xffffffff


	//   ....[66]....
        /*01f4*/ 	.word	0xffffffff


	//   ....[67]....
        /*01f8*/ 	.word	0xffffffff


	//   ....[68]....
        /*01fc*/ 	.word	0xffffffff


	//   ....[69]....
        /*0200*/ 	.word	0xffffffff


	//   ....[70]....
        /*0204*/ 	.word	0xffffffff


	//   ....[71]....
        /*0208*/ 	.word	0xffffffff


	//   ....[72]....
        /*020c*/ 	.word	0xffffffff


	//   ....[73]....
        /*0210*/ 	.word	0xffffffff


	//   ....[74]....
        /*0214*/ 	.word	0xffffffff


	//   ....[75]....
        /*0218*/ 	.word	0xffffffff


	//   ....[76]....
        /*021c*/ 	.word	0xffffffff


	//   ....[77]....
        /*0220*/ 	.word	0xffffffff


	//   ....[78]....
        /*0224*/ 	.word	0xffffffff


	//   ....[79]....
        /*0228*/ 	.word	0xffffffff


	//   ....[80]....
        /*022c*/ 	.word	0xffffffff


	//   ....[81]....
        /*0230*/ 	.word	0xffffffff


	//   ....[82]....
        /*0234*/ 	.word	0xffffffff


	//   ....[83]....
        /*0238*/ 	.word	0xffffffff


	//   ....[84]....
        /*023c*/ 	.word	0xffffffff


	//   ....[85]....
        /*0240*/ 	.word	0xffffffff


	//   ....[86]....
        /*0244*/ 	.word	0xffffffff


	//   ....[87]....
        /*0248*/ 	.word	0xffffffff


	//   ....[88]....
        /*024c*/ 	.word	0xffffffff


	//   ....[89]....
        /*0250*/ 	.word	0xffffffff


	//   ....[90]....
        /*0254*/ 	.word	0xffffffff


	//   ....[91]....
        /*0258*/ 	.word	0xffffffff


	//   ....[92]....
        /*025c*/ 	.word	0x05000024


	//   ....[93]....
        /*0260*/ 	.word	0x05000024


	//   ....[94]....
        /*0264*/ 	.word	0x05000024


	//   ....[95]....
        /*0268*/ 	.word	0x05000024


	//   ....[96]....
        /*026c*/ 	.word	0x05000024


	//   ....[97]....
        /*0270*/ 	.word	0x05000024


	//   ....[98]....
        /*0274*/ 	.word	0x05000024


	//   ....[99]....
        /*0278*/ 	.word	0x05000024


	//   ....[100]....
        /*027c*/ 	.word	0x05000024


	//   ....[101]....
        /*0280*/ 	.word	0x05000024


	//   ....[102]....
        /*0284*/ 	.word	0x05000024


	//   ....[103]....
        /*0288*/ 	.word	0x05000024


	//   ....[104]....
        /*028c*/ 	.word	0x05000024


	//   ....[105]....
        /*0290*/ 	.word	0x05000024


	//   ....[106]....
        /*0294*/ 	.word	0x05000024


	//   ....[107]....
        /*0298*/ 	.word	0x05000024


	//   ....[108]....
        /*029c*/ 	.word	0x05000024


	//   ....[109]....
        /*02a0*/ 	.word	0x05000024


	//   ....[110]....
        /*02a4*/ 	.word	0x05000024


	//   ....[111]....
        /*02a8*/ 	.word	0x05000024


	//   ....[112]....
        /*02ac*/ 	.word	0x05000024


	//   ....[113]....
        /*02b0*/ 	.word	0x05000024


	//   ....[114]....
        /*02b4*/ 	.word	0x05000024


	//   ....[115]....
        /*02b8*/ 	.word	0x05000024


	//   ....[116]....
        /*02bc*/ 	.word	0x05000024


	//   ....[117]....
        /*02c0*/ 	.word	0x05000024


	//   ....[118]....
        /*02c4*/ 	.word	0x05000024


	//   ....[119]....
        /*02c8*/ 	.word	0x05000024


	//   ....[120]....
        /*02cc*/ 	.word	0x05000024


	//   ....[121]....
        /*02d0*/ 	.word	0x05000024


	//   ....[122]....
        /*02d4*/ 	.word	0x05000024


	//   ....[123]....
        /*02d8*/ 	.word	0x05000024


	//   ....[124]....
        /*02dc*/ 	.word	0x05000024


	//   ....[125]....
        /*02e0*/ 	.word	0x05000024


	//   ....[126]....
        /*02e4*/ 	.word	0x05000024


	//   ....[127]....
        /*02e8*/ 	.word	0x05000024


	//   ....[128]....
        /*02ec*/ 	.word	0x05000024


	//   ....[129]....
        /*02f0*/ 	.word	0x05000024


	//   ....[130]....
        /*02f4*/ 	.word	0x05000024


	//   ....[131]....
        /*02f8*/ 	.word	0x05000024


	//   ....[132]....
        /*02fc*/ 	.word	0x05000024


	//   ....[133]....
        /*0300*/ 	.word	0x05000024


	//   ....[134]....
        /*0304*/ 	.word	0x05000024


	//   ....[135]....
        /*0308*/ 	.word	0x05000024


	//   ....[136]....
        /*030c*/ 	.word	0x05000024


	//   ....[137]....
        /*0310*/ 	.word	0x05000024


	//   ....[138]....
        /*0314*/ 	.word	0x05000024


	//   ....[139]....
        /*0318*/ 	.word	0x05000024


	//   ....[140]....
        /*031c*/ 	.word	0x05000024


	//   ....[141]....
        /*0320*/ 	.word	0x05000024


	//   ....[142]....
        /*0324*/ 	.word	0x05000024


	//   ....[143]....
        /*0328*/ 	.word	0x05000024


	//   ....[144]....
        /*032c*/ 	.word	0x05000024


	//   ....[145]....
        /*0330*/ 	.word	0x05000024


	//   ....[146]....
        /*0334*/ 	.word	0x05000024


	//   ....[147]....
        /*0338*/ 	.word	0x05000024


	//----- nvinfo : EIATTR_COOP_GROUP_INSTR_OFFSETS
	.align		4
.L_532:
        /*033c*/ 	.byte	0x04, 0x28
        /*033e*/ 	.short	(.L_534 - .L_533)


	//   ....[0]....
.L_533:
        /*0340*/ 	.word	0x00006410


	//   ....[1]....
        /*0344*/ 	.word	0x00006460


	//   ....[2]....
        /*0348*/ 	.word	0x00006480


	//   ....[3]....
        /*034c*/ 	.word	0x000064d0


	//   ....[4]....
        /*0350*/ 	.word	0x000064f0


	//   ....[5]....
        /*0354*/ 	.word	0x00006530


	//   ....[6]....
        /*0358*/ 	.word	0x00006560


	//   ....[7]....
        /*035c*/ 	.word	0x000065a0


	//   ....[8]....
        /*0360*/ 	.word	0x000065e0


	//   ....[9]....
        /*0364*/ 	.word	0x00006bd0


	//   ....[10]....
        /*0368*/ 	.word	0x00006c30


	//   ....[11]....
        /*036c*/ 	.word	0x00006c40


	//   ....[12]....
        /*0370*/ 	.word	0x00006c90


	//   ....[13]....
        /*0374*/ 	.word	0x00006cb0


	//   ....[14]....
        /*0378*/ 	.word	0x00006cf0


	//   ....[15]....
        /*037c*/ 	.word	0x00006d20


	//   ....[16]....
        /*0380*/ 	.word	0x00006d60


	//   ....[17]....
        /*0384*/ 	.word	0x00006da0


	//   ....[18]....
        /*0388*/ 	.word	0x000074c0


	//   ....[19]....
        /*038c*/ 	.word	0x000075a0


	//   ....[20]....
        /*0390*/ 	.word	0x00007610


	//   ....[21]....
        /*0394*/ 	.word	0x000076b0


	//   ....[22]....
        /*0398*/ 	.word	0x000076d0


	//   ....[23]....
        /*039c*/ 	.word	0x00007730


	//   ....[24]....
        /*03a0*/ 	.word	0x00007750


	//   ....[25]....
        /*03a4*/ 	.word	0x000077a0


	//   ....[26]....
        /*03a8*/ 	.word	0x000077d0


	//   ....[27]....
        /*03ac*/ 	.word	0x00007810


	//   ....[28]....
        /*03b0*/ 	.word	0x00007860


	//   ....[29]....
        /*03b4*/ 	.word	0x000078f0


	//   ....[30]....
        /*03b8*/ 	.word	0x00007920


	//   ....[31]....
        /*03bc*/ 	.word	0x00007940


	//   ....[32]....
        /*03c0*/ 	.word	0x00007a10


	//   ....[33]....
        /*03c4*/ 	.word	0x00007b00


	//   ....[34]....
        /*03c8*/ 	.word	0x00007b60


	//   ....[35]....
        /*03cc*/ 	.word	0x00007be0


	//   ....[36]....
        /*03d0*/ 	.word	0x00007c00


	//   ....[37]....
        /*03d4*/ 	.word	0x00007c20


	//   ....[38]....
        /*03d8*/ 	.word	0x00007c90


	//   ....[39]....
        /*03dc*/ 	.word	0x00007ca0


	//   ....[40]....
        /*03e0*/ 	.word	0x00007cf0


	//   ....[41]....
        /*03e4*/ 	.word	0x00007d10


	//   ....[42]....
        /*03e8*/ 	.word	0x00007d50


	//   ....[43]....
        /*03ec*/ 	.word	0x00007d90


	//   ....[44]....
        /*03f0*/ 	.word	0x00007df0


	//   ....[45]....
        /*03f4*/ 	.word	0x00007e10


	//   ....[46]....
        /*03f8*/ 	.word	0x0000f6a0


	//   ....[47]....
        /*03fc*/ 	.word	0x0000f730


	//   ....[48]....
        /*0400*/ 	.word	0x0000f740


	//   ....[49]....
        /*0404*/ 	.word	0x0000f790


	//   ....[50]....
        /*0408*/ 	.word	0x0000f7b0


	//   ....[51]....
        /*040c*/ 	.word	0x0000f7f0


	//   ....[52]....
        /*0410*/ 	.word	0x0000f820


	//   ....[53]....
        /*0414*/ 	.word	0x0000f860


	//   ....[54]....
        /*0418*/ 	.word	0x0000f8a0


	//   ....[55]....
        /*041c*/ 	.word	0x0000fd70


	//   ....[56]....
        /*0420*/ 	.word	0x0000fdd0


	//   ....[57]....
        /*0424*/ 	.word	0x0000fde0


	//   ....[58]....
        /*0428*/ 	.word	0x0000fe30


	//   ....[59]....
        /*042c*/ 	.word	0x0000fe50


	//   ....[60]....
        /*0430*/ 	.word	0x0000fe90


	//   ....[61]....
        /*0434*/ 	.word	0x0000fec0


	//   ....[62]....
        /*0438*/ 	.word	0x0000ff00


	//   ....[63]....
        /*043c*/ 	.word	0x0000ff40


	//   ....[64]....
        /*0440*/ 	.word	0x00010660


	//   ....[65]....
        /*0444*/ 	.word	0x00010740


	//   ....[66]....
        /*0448*/ 	.word	0x000107b0


	//   ....[67]....
        /*044c*/ 	.word	0x00010850


	//   ....[68]....
        /*0450*/ 	.word	0x00010870


	//   ....[69]....
        /*0454*/ 	.word	0x000108d0


	//   ....[70]....
        /*0458*/ 	.word	0x000108f0


	//   ....[71]....
        /*045c*/ 	.word	0x00010940


	//   ....[72]....
        /*0460*/ 	.word	0x00010970


	//   ....[73]....
        /*0464*/ 	.word	0x000109b0


	//   ....[74]....
        /*0468*/ 	.word	0x00010a00


	//   ....[75]....
        /*046c*/ 	.word	0x00010aa0


	//   ....[76]....
        /*0470*/ 	.word	0x00010ad0


	//   ....[77]....
        /*0474*/ 	.word	0x00010ae0


	//   ....[78]....
        /*0478*/ 	.word	0x00010bb0


	//   ....[79]....
        /*047c*/ 	.word	0x00010ca0


	//   ....[80]....
        /*0480*/ 	.word	0x00010d00


	//   ....[81]....
        /*0484*/ 	.word	0x00010d80


	//   ....[82]....
        /*0488*/ 	.word	0x00010da0


	//   ....[83]....
        /*048c*/ 	.word	0x00010dc0


	//   ....[84]....
        /*0490*/ 	.word	0x00010e30


	//   ....[85]....
        /*0494*/ 	.word	0x00010e40


	//   ....[86]....
        /*0498*/ 	.word	0x00010e90


	//   ....[87]....
        /*049c*/ 	.word	0x00010eb0


	//   ....[88]....
        /*04a0*/ 	.word	0x00010ef0


	//   ....[89]....
        /*04a4*/ 	.word	0x00010f30


	//   ....[90]....
        /*04a8*/ 	.word	0x00010f90


	//   ....[91]....
        /*04ac*/ 	.word	0x00010fb0


	//   ....[92]....
        /*04b0*/ 	.word	0x000120c0


	//   ....[93]....
        /*04b4*/ 	.word	0x00012140


	//   ....[94]....
        /*04b8*/ 	.word	0x000121f0


	//   ....[95]....
        /*04bc*/ 	.word	0x000122b0


	//   ....[96]....
        /*04c0*/ 	.word	0x00012310


	//   ....[97]....
        /*04c4*/ 	.word	0x000123c0


	//   ....[98]....
        /*04c8*/ 	.word	0x00012420


	//   ....[99]....
        /*04cc*/ 	.word	0x00012480


	//   ....[100]....
        /*04d0*/ 	.word	0x00012520


	//   ....[101]....
        /*04d4*/ 	.word	0x00012580


	//   ....[102]....
        /*04d8*/ 	.word	0x00012620


	//   ....[103]....
        /*04dc*/ 	.word	0x00012680


	//   ....[104]....
        /*04e0*/ 	.word	0x00012710


	//   ....[105]....
        /*04e4*/ 	.word	0x00012810


	//   ....[106]....
        /*04e8*/ 	.word	0x00012880


	//   ....[107]....
        /*04ec*/ 	.word	0x00012900


	//   ....[108]....
        /*04f0*/ 	.word	0x00012980


	//   ....[109]....
        /*04f4*/ 	.word	0x00012a40


	//   ....[110]....
        /*04f8*/ 	.word	0x00012aa0


	//   ....[111]....
        /*04fc*/ 	.word	0x00012b60


	//   ....[112]....
        /*0500*/ 	.word	0x00012bc0


	//   ....[113]....
        /*0504*/ 	.word	0x00012c20


	//   ....[114]....
        /*0508*/ 	.word	0x00012cb0


	//   ....[115]....
        /*050c*/ 	.word	0x00012d10


	//   ....[116]....
        /*0510*/ 	.word	0x00012db0


	//   ....[117]....
        /*0514*/ 	.word	0x00012e10


	//   ....[118]....
        /*0518*/ 	.word	0x00012ea0


	//   ....[119]....
        /*051c*/ 	.word	0x00012f30


	//   ....[120]....
        /*0520*/ 	.word	0x00012fa0


	//   ....[121]....
        /*0524*/ 	.word	0x00013020


	//   ....[122]....
        /*0528*/ 	.word	0x000130d0


	//   ....[123]....
        /*052c*/ 	.word	0x00013190


	//   ....[124]....
        /*0530*/ 	.word	0x000131f0


	//   ....[125]....
        /*0534*/ 	.word	0x000132a0


	//   ....[126]....
        /*0538*/ 	.word	0x00013300


	//   ....[127]....
        /*053c*/ 	.word	0x00013360


	//   ....[128]....
        /*0540*/ 	.word	0x00013400


	//   ....[129]....
        /*0544*/ 	.word	0x00013460


	//   ....[130]....
        /*0548*/ 	.word	0x00013500


	//   ....[131]....
        /*054c*/ 	.word	0x00013560


	//   ....[132]....
        /*0550*/ 	.word	0x000135f0


	//   ....[133]....
        /*0554*/ 	.word	0x000136f0


	//   ....[134]....
        /*0558*/ 	.word	0x00013760


	//   ....[135]....
        /*055c*/ 	.word	0x000137e0


	//   ....[136]....
        /*0560*/ 	.word	0x00013860


	//   ....[137]....
        /*0564*/ 	.word	0x00013920


	//   ....[138]....
        /*0568*/ 	.word	0x00013980


	//   ....[139]....
        /*056c*/ 	.word	0x00013a40


	//   ....[140]....
        /*0570*/ 	.word	0x00013aa0


	//   ....[141]....
        /*0574*/ 	.word	0x00013b00


	//   ....[142]....
        /*0578*/ 	.word	0x00013b90


	//   ....[143]....
        /*057c*/ 	.word	0x00013bf0


	//   ....[144]....
        /*0580*/ 	.word	0x00013c90


	//   ....[145]....
        /*0584*/ 	.word	0x00013cf0


	//   ....[146]....
        /*0588*/ 	.word	0x00013d80


	//   ....[147]....
        /*058c*/ 	.word	0x00013e10


	//----- nvinfo : EIATTR_VRC_CTA_INIT_COUNT
	.align		4
.L_534:
        /*0590*/ 	.byte	0x02, 0x4a
	.zero		1
	.zero		1


	//----- nvinfo : EIATTR_EXIT_INSTR_OFFSETS
	.align		4
        /*0594*/ 	.byte	0x04, 0x1c
        /*0596*/ 	.short	(.L_536 - .L_535)


	//   ....[0]....
.L_535:
        /*0598*/ 	.word	0x00008670


	//   ....[1]....
        /*059c*/ 	.word	0x00008870


	//   ....[2]....
        /*05a0*/ 	.word	0x00008de0


	//   ....[3]....
        /*05a4*/ 	.word	0x00008e70


	//   ....[4]....
        /*05a8*/ 	.word	0x00012020


	//   ....[5]....
        /*05ac*/ 	.word	0x00012070


	//----- nvinfo : EIATTR_MAX_THREADS
	.align		4
.L_536:
        /*05b0*/ 	.byte	0x04, 0x05
        /*05b2*/ 	.short	(.L_538 - .L_537)
.L_537:
        /*05b4*/ 	.word	0x00000200
        /*05b8*/ 	.word	0x00000001
        /*05bc*/ 	.word	0x00000001


	//----- nvinfo : EIATTR_CRS_STACK_SIZE
	.align		4
.L_538:
        /*05c0*/ 	.byte	0x04, 0x1e
        /*05c2*/ 	.short	(.L_540 - .L_539)
.L_539:
        /*05c4*/ 	.word	0x00000000


	//----- nvinfo : EIATTR_CBANK_PARAM_SIZE
	.align		4
.L_540:
        /*05c8*/ 	.byte	0x03, 0x19
        /*05ca*/ 	.short	0x0070


	//----- nvinfo : EIATTR_PARAM_CBANK
	.align		4
        /*05cc*/ 	.byte	0x04, 0x0a
        /*05ce*/ 	.short	(.L_542 - .L_541)
	.align		4
.L_541:
        /*05d0*/ 	.word	index@(.nv.constant0._ZN6thrust24THRUST_300001_SM_1000_NS8cuda_cub4core6detail13_kernel_agentINS1_16__set_operations10SetOpAgentINS0_10device_ptrIiEES8_PiS9_S8_S9_l9TupleLessNS5_21serial_set_differenceEN4cuda3std3__417integral_constantIbLb0EEEEEJS8_S8_S9_S9_llS8_S9_SA_SB_PNSE_4pairIllEEPmN3cub18CUB_300001_SM_100013ScanTileStateIlLb1EEEEEEvDpT0_)
        /*05d4*/ 	.short	0x0380
        /*05d6*/ 	.short	0x0070


	//----- nvinfo : EIATTR_SW_WAR
	.align		4
.L_542:
        /*05d8*/ 	.byte	0x04, 0x36
        /*05da*/ 	.short	(.L_544 - .L_543)
.L_543:
        /*05dc*/ 	.word	0x00000008
.L_544:


//--------------------- .nv.info._ZN6thrust24THRUST_300001_SM_1000_NS8cuda_cub4core6detail13_kernel_agentINS1_16__set_operations14PartitionAgentINS0_10device_ptrIiEES8_l9TupleLessEEJS8_S8_lllPN4cuda3std3__44pairIllEES9_iEEEvDpT0_ --------------------------
	.section	.nv.info._ZN6thrust24THRUST_300001_SM_1000_NS8cuda_cub4core6detail13_kernel_agentINS1_16__set_operations14PartitionAgentINS0_10device_ptrIiEES8_l9TupleLessEEJS8_S8_lllPN4cuda3std3__44pairIllEES9_iEEEvDpT0_,"",@"SHT_CUDA_INFO"
	.sectionflags	@""
	.align	4


	//----- nvinfo : EIATTR_CUDA_API_VERSION
	.align		4
        /*0000*/ 	.byte	0x04, 0x37
        /*0002*/ 	.short	(.L_546 - .L_545)
.L_545:
        /*0004*/ 	.word	0x00000082


	//----- nvinfo : EIATTR_KPARAM_INFO
	.align		4
.L_546:
        /*0008*/ 	.byte	0x04, 0x17
        /*000a*/ 	.short	(.L_548 - .L_547)
.L_547:
        /*000c*/ 	.word	0x00000000
        /*0010*/ 	.short	0x0007
        /*0012*/ 	.short	0x0040
        /*0014*/ 	.byte	0x00, 0xf0, 0x11, 0x00


	//----- nvinfo : EIATTR_KPARAM_INFO
	.align		4
.L_548:
        /*0018*/ 	.byte	0x04, 0x17
        /*001a*/ 	.short	(.L_550 - .L_549)
.L_549:
        /*001c*/ 	.word	0x00000000
        /*0020*/ 	.short	0x0006
        /*0022*/ 	.short	0x0030
        /*0024*/ 	.byte	0x00, 0xf0, 0x41, 0x00


	//----- nvinfo : EIATTR_KPARAM_INFO
	.align		4
.L_550:
        /*0028*/ 	.byte	0x04, 0x17
        /*002a*/ 	.short	(.L_552 - .L_551)
.L_551:
        /*002c*/ 	.word	0x00000000
        /*0030*/ 	.short	0x0005
        /*0032*/ 	.short	0x0028
        /*0034*/ 	.byte	0x00, 0xf5, 0x21, 0x00


	//----- nvinfo : EIATTR_KPARAM_INFO
	.align		4
.L_552:
        /*0038*/ 	.byte	0x04, 0x17
        /*003a*/ 	.short	(.L_554 - .L_553)
.L_553:
        /*003c*/ 	.word	0x00000000
        /*0040*/ 	.short	0x0004
        /*0042*/ 	.short	0x0020
        /*0044*/ 	.byte	0x00, 0xf0, 0x21, 0x00


	//----- nvinfo : EIATTR_KPARAM_INFO
	.align		4
.L_554:
        /*0048*/ 	.byte	0x04, 0x17
        /*004a*/ 	.short	(.L_556 - .L_555)
.L_555:
        /*004c*/ 	.word	0x00000000
        /*0050*/ 	.short	0x0003
        /*0052*/ 	.short	0x0018
        /*0054*/ 	.byte	0x00, 0xf0, 0x21, 0x00


	//----- nvinfo : EIATTR_KPARAM_INFO
	.align		4
.L_556:
        /*0058*/ 	.byte	0x04, 0x17
        /*005a*/ 	.short	(.L_558 - .L_557)
.L_557:
        /*005c*/ 	.word	0x00000000
        /*0060*/ 	.short	0x0002
        /*0062*/ 	.short	0x0010
        /*0064*/ 	.byte	0x00, 0xf0, 0x21, 0x00


	//----- nvinfo : EIATTR_KPARAM_INFO
	.align		4
.L_558:
        /*0068*/ 	.byte	0x04, 0x17
        /*006a*/ 	.short	(.L_560 - .L_559)
.L_559:
        /*006c*/ 	.word	0x00000000
        /*0070*/ 	.short	0x0001
        /*0072*/ 	.short	0x0008
        /*0074*/ 	.byte	0x00, 0xf0, 0x21, 0x00


	//----- nvinfo : EIATTR_KPARAM_INFO
	.align		4
.L_560:
        /*0078*/ 	.byte	0x04, 0x17
        /*007a*/ 	.short	(.L_562 - .L_561)
.L_561:
        /*007c*/ 	.word	0x00000000
        /*0080*/ 	.short	0x0000
        /*0082*/ 	.short	0x0000
        /*0084*/ 	.byte	0x00, 0xf0, 0x21, 0x00


	//----- nvinfo : EIATTR_SPARSE_MMA_MASK
	.align		4
.L_562:
        /*0088*/ 	.byte	0x03, 0x50
        /*008a*/ 	.short	0x0000


	//----- nvinfo : EIATTR_MAXREG_COUNT
	.align		4
        /*008c*/ 	.byte	0x03, 0x1b
        /*008e*/ 	.short	0x00ff


	//----- nvinfo : EIATTR_MERCURY_ISA_VERSION
	.align		4
        /*0090*/ 	.byte	0x03, 0x5f
        /*0092*/ 	.short	0x0101


	//----- nvinfo : EIATTR_VRC_CTA_INIT_COUNT
	.align		4
        /*0094*/ 	.byte	0x02, 0x4a
	.zero		1
	.zero		1


	//----- nvinfo : EIATTR_EXIT_INSTR_OFFSETS
	.align		4
        /*0098*/ 	.byte	0x04, 0x1c
        /*009a*/ 	.short	(.L_564 - .L_563)


	//   ....[0]....
.L_563:
        /*009c*/ 	.word	0x00000080


	//   ....[1]....
        /*00a0*/ 	.word	0x00001f30


	//----- nvinfo : EIATTR_MAX_THREADS
	.align		4
.L_564:
        /*00a4*/ 	.byte	0x04, 0x05
        /*00a6*/ 	.short	(.L_566 - .L_565)
.L_565:
        /*00a8*/ 	.word	0x00000100
        /*00ac*/ 	.word	0x00000001
        /*00b0*/ 	.word	0x00000001


	//----- nvinfo : EIATTR_CRS_STACK_SIZE
	.align		4
.L_566:
        /*00b4*/ 	.byte	0x04, 0x1e
        /*00b6*/ 	.short	(.L_568 - .L_567)
.L_567:
        /*00b8*/ 	.word	0x00000000


	//----- nvinfo : EIATTR_CBANK_PARAM_SIZE
	.align		4
.L_568:
        /*00bc*/ 	.byte	0x03, 0x19
        /*00be*/ 	.short	0x0044


	//----- nvinfo : EIATTR_PARAM_CBANK
	.align		4
        /*00c0*/ 	.byte	0x04, 0x0a
        /*00c2*/ 	.short	(.L_570 - .L_569)
	.align		4
.L_569:
        /*00c4*/ 	.word	index@(.nv.constant0._ZN6thrust24THRUST_300001_SM_1000_NS8cuda_cub4core6detail13_kernel_agentINS1_16__set_operations14PartitionAgentINS0_10device_ptrIiEES8_l9TupleLessEEJS8_S8_lllPN4cuda3std3__44pairIllEES9_iEEEvDpT0_)
        /*00c8*/ 	.short	0x0380
        /*00ca*/ 	.short	0x0044


	//----- nvinfo : EIATTR_SW_WAR
	.align		4
.L_570:
        /*00cc*/ 	.byte	0x04, 0x36
        /*00ce*/ 	.short	(.L_572 - .L_571)
.L_571:
        /*00d0*/ 	.word	0x00000008
.L_572:


//--------------------- .nv.info._ZN6thrust24THRUST_300001_SM_1000_NS8cuda_cub4core6detail13_kernel_agentINS1_16__set_operations9InitAgentIN3cub18CUB_300001_SM_100013ScanTileStateIlLb1EEElEEJSA_lEEEvDpT0_ --------------------------
	.section	.nv.info._ZN6thrust24THRUST_300001_SM_1000_NS8cuda_cub4core6detail13_kernel_agentINS1_16__set_operations9InitAgentIN3cub18CUB_300001_SM_100013ScanTileStateIlLb1EEElEEJSA_lEEEvDpT0_,"",@"SHT_CUDA_INFO"
	.sectionflags	@""
	.align	4


	//----- nvinfo : EIATTR_CUDA_API_VERSION
	.align		4
        /*0000*/ 	.byte	0x04, 0x37
        /*0002*/ 	.short	(.L_574 - .L_573)
.L_573:
        /*0004*/ 	.word	0x00000082


	//----- nvinfo : EIATTR_KPARAM_INFO
	.align		4
.L_574:
        /*0008*/ 	.byte	0x04, 0x17
        /*000a*/ 	.short	(.L_576 - .L_575)
.L_575:
        /*000c*/ 	.word	0x00000000
        /*0010*/ 	.short	0x0001
        /*0012*/ 	.short	0x0008
        /*0014*/ 	.byte	0x00, 0xf0, 0x21, 0x00


	//----- nvinfo : EIATTR_KPARAM_INFO
	.align		4
.L_576:
        /*0018*/ 	.byte	0x04, 0x17
        /*001a*/ 	.short	(.L_578 - .L_577)
.L_577:
        /*001c*/ 	.word	0x00000000
        /*0020*/ 	.short	0x0000
        /*0022*/ 	.short	0x0000
        /*0024*/ 	.byte	0x00, 0xf0, 0x21, 0x00


	//----- nvinfo : EIATTR_SPARSE_MMA_MASK
	.align		4
.L_578:
        /*0028*/ 	.byte	0x03, 0x50
        /*002a*/ 	.short	0x0000


	//----- nvinfo : EIATTR_MAXREG_COUNT
	.align		4
        /*002c*/ 	.byte	0x03, 0x1b
        /*002e*/ 	.short	0x00ff


	//----- nvinfo : EIATTR_MERCURY_ISA_VERSION
	.align		4
        /*0030*/ 	.byte	0x03, 0x5f
        /*0032*/ 	.short	0x0101


	//----- nvinfo : EIATTR_VRC_CTA_INIT_COUNT
	.align		4
        /*0034*/ 	.byte	0x02, 0x4a
	.zero		1
	.zero		1


	//----- nvinfo : EIATTR_EXIT_INSTR_OFFSETS
	.align		4
        /*0038*/ 	.byte	0x04, 0x1c
        /*003a*/ 	.short	(.L_580 - .L_579)


	//   ....[0]....
.L_579:
        /*003c*/ 	.word	0x00000100


	//   ....[1]....
        /*0040*/ 	.word	0x00000140


	//----- nvinfo : EIATTR_MAX_THREADS
	.align		4
.L_580:
        /*0044*/ 	.byte	0x04, 0x05
        /*0046*/ 	.short	(.L_582 - .L_581)
.L_581:
        /*0048*/ 	.word	0x00000080
        /*004c*/ 	.word	0x00000001
        /*0050*/ 	.word	0x00000001


	//----- nvinfo : EIATTR_CBANK_PARAM_SIZE
	.align		4
.L_582:
        /*0054*/ 	.byte	0x03, 0x19
        /*0056*/ 	.short	0x0010


	//----- nvinfo : EIATTR_PARAM_CBANK
	.align		4
        /*0058*/ 	.byte	0x04, 0x0a
        /*005a*/ 	.short	(.L_584 - .L_583)
	.align		4
.L_583:
        /*005c*/ 	.word	index@(.nv.constant0._ZN6thrust24THRUST_300001_SM_1000_NS8cuda_cub4core6detail13_kernel_agentINS1_16__set_operations9InitAgentIN3cub18CUB_300001_SM_100013ScanTileStateIlLb1EEElEEJSA_lEEEvDpT0_)
        /*0060*/ 	.short	0x0380
        /*0062*/ 	.short	0x0010


	//----- nvinfo : EIATTR_SW_WAR
	.align		4
.L_584:
        /*0064*/ 	.byte	0x04, 0x36
        /*0066*/ 	.short	(.L_586 - .L_585)
.L_585:
        /*0068*/ 	.word	0x00000008
.L_586:


//--------------------- .nv.info._ZN6thrust24THRUST_300001_SM_1000_NS8cuda_cub4core6detail13_kernel_agentINS1_16__set_operations10SetOpAgentINS0_10device_ptrIiEES8_PiS9_S8_S9_i9TupleLessNS5_21serial_set_differenceEN4cuda3std3__417integral_constantIbLb0EEEEEJS8_S8_S9_S9_iiS8_S9_SA_SB_PNSE_4pairIiiEEPmN3cub18CUB_300001_SM_100013ScanTileStateIiLb1EEEEEEvDpT0_ --------------------------
	.section	.nv.info._ZN6thrust24THRUST_300001_SM_1000_NS8cuda_cub4core6detail13_kernel_agentINS1_16__set_operations10SetOpAgentINS0_10device_ptrIiEES8_PiS9_S8_S9_i9TupleLessNS5_21serial_set_differenceEN4cuda3std3__417integral_constantIbLb0EEEEEJS8_S8_S9_S9_iiS8_S9_SA_SB_PNSE_4pairIiiEEPmN3cub18CUB_300001_SM_100013ScanTileStateIiLb1EEEEEEvDpT0_,"",@"SHT_CUDA_INFO"
	.sectionflags	@""
	.align	4


	//----- nvinfo : EIATTR_CUDA_API_VERSION
	.align		4
        /*0000*/ 	.byte	0x04, 0x37
        /*0002*/ 	.short	(.L_588 - .L_587)
.L_587:
        /*0004*/ 	.word	0x00000082


	//----- nvinfo : EIATTR_KPARAM_INFO
	.align		4
.L_588:
        /*0008*/ 	.byte	0x04, 0x17
        /*000a*/ 	.short	(.L_590 - .L_589)
.L_589:
        /*000c*/ 	.word	0x00000000
        /*0010*/ 	.short	0x000c
        /*0012*/ 	.short	0x0060
        /*0014*/ 	.byte	0x00, 0xf0, 0x21, 0x00


	//----- nvinfo : EIATTR_KPARAM_INFO
	.align		4
.L_590:
        /*0018*/ 	.byte	0x04, 0x17
        /*001a*/ 	.short	(.L_592 - .L_591)
.L_591:
        /*001c*/ 	.word	0x00000000
        /*0020*/ 	.short	0x000b
        /*0022*/ 	.short	0x0058
        /*0024*/ 	.byte	0x00, 0xf5, 0x21, 0x00


	//----- nvinfo : EIATTR_KPARAM_INFO
	.align		4
.L_592:
        /*0028*/ 	.byte	0x04, 0x17
        /*002a*/ 	.short	(.L_594 - .L_593)
.L_593:
        /*002c*/ 	.word	0x00000000
        /*0030*/ 	.short	0x000a
        /*0032*/ 	.short	0x0050
        /*0034*/ 	.byte	0x00, 0xf5, 0x21, 0x00


	//----- nvinfo : EIATTR_KPARAM_INFO
	.align		4
.L_594:
        /*0038*/ 	.byte	0x04, 0x17
        /*003a*/ 	.short	(.L_596 - .L_595)
.L_595:
        /*003c*/ 	.word	0x00000000
        /*0040*/ 	.short	0x0009
        /*0042*/ 	.short	0x0048
        /*0044*/ 	.byte	0x00, 0xf0, 0x05, 0x00


	//----- nvinfo : EIATTR_KPARAM_INFO
	.align		4
.L_596:
        /*0048*/ 	.byte	0x04, 0x17
        /*004a*/ 	.short	(.L_598 - .L_597)
.L_597:
        /*004c*/ 	.word	0x00000000
        /*0050*/ 	.short	0x0008
        /*0052*/ 	.short	0x0038
        /*0054*/ 	.byte	0x00, 0xf0, 0x41, 0x00


	//----- nvinfo : EIATTR_KPARAM_INFO
	.align		4
.L_598:
        /*0058*/ 	.byte	0x04, 0x17
        /*005a*/ 	.short	(.L_600 - .L_599)
.L_599:
        /*005c*/ 	.word	0x00000000
        /*0060*/ 	.short	0x0007
        /*0062*/ 	.short	0x0030
        /*0064*/ 	.byte	0x00, 0xf5, 0x21, 0x00


	//----- nvinfo : EIATTR_KPARAM_INFO
	.align		4
.L_600:
        /*0068*/ 	.byte	0x04, 0x17
        /*006a*/ 	.short	(.L_602 - .L_601)
.L_601:
        /*006c*/ 	.word	0x00000000
        /*0070*/ 	.short	0x0006
        /*0072*/ 	.short	0x0028
        /*0074*/ 	.byte	0x00, 0xf0, 0x21, 0x00


	//----- nvinfo : EIATTR_KPARAM_INFO
	.align		4
.L_602:
        /*0078*/ 	.byte	0x04, 0x17
        /*007a*/ 	.short	(.L_604 - .L_603)
.L_603:
        /*007c*/ 	.word	0x00000000
        /*0080*/ 	.short	0x0005
        /*0082*/ 	.short	0x0024
        /*0084*/ 	.byte	0x00, 0xf0, 0x11, 0x00


	//----- nvinfo : EIATTR_KPARAM_INFO
	.align		4
.L_604:
        /*0088*/ 	.byte	0x04, 0x17
        /*008a*/ 	.short	(.L_606 - .L_605)
.L_605:
        /*008c*/ 	.word	0x00000000
        /*0090*/ 	.short	0x0004
        /*0092*/ 	.short	0x0020
        /*0094*/ 	.byte	0x00, 0xf0, 0x11, 0x00


	//----- nvinfo : EIATTR_KPARAM_INFO
	.align		4
.L_606:
        /*0098*/ 	.byte	0x04, 0x17
        /*009a*/ 	.short	(.L_608 - .L_607)
.L_607:
        /*009c*/ 	.word	0x00000000
        /*00a0*/ 	.short	0x0003
        /*00a2*/ 	.short	0x0018
        /*00a4*/ 	.byte	0x00, 0xf5, 0x21, 0x00


	//----- nvinfo : EIATTR_KPARAM_INFO
	.align		4
.L_608:
        /*00a8*/ 	.byte	0x04, 0x17
        /*00aa*/ 	.short	(.L_610 - .L_609)
.L_609:
        /*00ac*/ 	.word	0x00000000
        /*00b0*/ 	.short	0x0002
        /*00b2*/ 	.short	0x0010
        /*00b4*/ 	.byte	0x00, 0xf5, 0x21, 0x00


	//----- nvinfo : EIATTR_KPARAM_INFO
	.align		4
.L_610:
        /*00b8*/ 	.byte	0x04, 0x17
        /*00ba*/ 	.short	(.L_612 - .L_611)
.L_611:
        /*00bc*/ 	.word	0x00000000
        /*00c0*/ 	.short	0x0001
        /*00c2*/ 	.short	0x0008
        /*00c4*/ 	.byte	0x00, 0xf0, 0x21, 0x00


	//----- nvinfo : EIATTR_KPARAM_INFO
	.align		4
.L_612:
        /*00c8*/ 	.byte	0x04, 0x17
        /*00ca*/ 	.short	(.L_614 - .L_613)
.L_613:
        /*00cc*/ 	.word	0x00000000
        /*00d0*/ 	.short	0x0000
        /*00d2*/ 	.short	0x0000
        /*00d4*/ 	.byte	0x00, 0xf0, 0x21, 0x00


	//----- nvinfo : EIATTR_SPARSE_MMA_MASK
	.align		4
.L_614:
        /*00d8*/ 	.byte	0x03, 0x50
        /*00da*/ 	.short	0x0000


	//----- nvinfo : EIATTR_MAXREG_COUNT
	.align		4
        /*00dc*/ 	.byte	0x03, 0x1b
        /*00de*/ 	.short	0x0080


	//----- nvinfo : EIATTR_NUM_BARRIERS
	.align		4
        /*00e0*/ 	.byte	0x02, 0x4c
        /*00e2*/ 	.byte	0x01
	.zero		1


	//----- nvinfo : EIATTR_MERCURY_ISA_VERSION
	.align		4
        /*00e4*/ 	.byte	0x03, 0x5f
        /*00e6*/ 	.short	0x0101


	//----- nvinfo : EIATTR_COOP_GROUP_MASK_REGIDS
	.align		4
        /*00e8*/ 	.byte	0x04, 0x29
        /*00ea*/ 	.short	(.L_616 - .L_615)


	//   ....[0]....
.L_615:
        /*00ec*/ 	.word	0xffffffff


	//   ....[1]....
        /*00f0*/ 	.word	0xffffffff


	//   ....[2]....
        /*00f4*/ 	.word	0xffffffff


	//   ....[3]....
        /*00f8*/ 	.word	0xffffffff


	//   ....[4]....
        /*00fc*/ 	.word	0xffffffff


	//   ....[5]....
        /*0100*/ 	.word	0xffffffff


	//   ....[6]....
        /*0104*/ 	.word	0xffffffff


	//   ....[7]....
        /*0108*/ 	.word	0xffffffff


	//   ....[8]....
        /*010c*/ 	.word	0xffffffff


	//   ....[9]....
        /*0110*/ 	.word	0xffffffff


	//   ....[10]....
        /*0114*/ 	.word	0xffffffff


	//   ....[11]....
        /*0118*/ 	.word	0xffffffff


	//   ....[12]....
        /*011c*/ 	.word	0xffffffff


	//   ....[13]....
        /*0120*/ 	.word	0xffffffff


	//   ....[14]....
        /*0124*/ 	.word	0xffffffff


	//   ....[15]....
        /*0128*/ 	.word	0xffffffff


	//   ....[16]....
        /*012c*/ 	.word	0xffffffff


	//   ....[17]....
        /*0130*/ 	.word	0xffffffff


	//   ....[18]....
        /*0134*/ 	.word	0xffffffff


	//   ....[19]....
        /*0138*/ 	.word	0xffffffff


	//   ....[20]....
        /*013c*/ 	.word	0xffffffff


	//   ....[21]....
        /*0140*/ 	.word	0xffffffff


	//   ....[22]....
        /*0144*/ 	.word	0xffffffff


	//   ....[23]....
        /*0148*/ 	.word	0xffffffff


	//   ....[24]....
        /*014c*/ 	.word	0xffffffff


	//   ....[25]....
        /*0150*/ 	.word	0xffffffff


	//   ....[26]....
        /*0154*/ 	.word	0xffffffff


	//   ....[27]....
        /*0158*/ 	.word	0xffffffff


	//   ....[28]....
        /*015c*/ 	.word	0xffffffff


	//   ....[29]....
        /*0160*/ 	.word	0xffffffff


	//   ....[30]....
        /*0164*/ 	.word	0xffffffff


	//   ....[31]....
        /*0168*/ 	.word	0xffffffff


	//   ....[32]....
        /*016c*/ 	.word	0xffffffff


	//   ....[33]....
        /*0170*/ 	.word	0xffffffff


	//   ....[34]....
        /*0174*/ 	.word	0xffffffff


	//   ....[35]....
        /*0178*/ 	.word	0xffffffff


	//   ....[36]....
        /*017c*/ 	.word	0xffffffff


	//   ....[37]....
        /*0180*/ 	.word	0xffffffff


	//   ....[38]....
        /*0184*/ 	.word	0xffffffff


	//   ....[39]....
        /*0188*/ 	.word	0xffffffff


	//   ....[40]....
        /*018c*/ 	.word	0xffffffff


	//   ....[41]....
        /*0190*/ 	.word	0xffffffff


	//   ....[42]....
        /*0194*/ 	.word	0xffffffff


	//   ....[43]....
        /*0198*/ 	.word	0xffffffff


	//   ....[44]....
        /*019c*/ 	.word	0xffffffff


	//   ....[45]....
        /*01a0*/ 	.word	0xffffffff


	//   ....[46]....
        /*01a4*/ 	.word	0xffffffff


	//   ....[47]....
        /*01a8*/ 	.word	0xffffffff


	//   ....[48]....
        /*01ac*/ 	.word	0xffffffff


	//   ....[49]....
        /*01b0*/ 	.word	0xffffffff


	//   ....[50]....
        /*01b4*/ 	.word	0xffffffff


	//   ....[51]....
        /*01b8*/ 	.word	0xffffffff


	//   ....[52]....
        /*01bc*/ 	.word	0xffffffff


	//   ....[53]....
        /*01c0*/ 	.word	0xffffffff


	//   ....[54]....
        /*01c4*/ 	.word	0xffffffff


	//   ....[55]....
        /*01c8*/ 	.word	0xffffffff


	//   ....[56]....
        /*01cc*/ 	.word	0x0500000c


	//   ....[57]....
        /*01d0*/ 	.word	0x0500000c


	//   ....[58]....
        /*01d4*/ 	.word	0x0500000c


	//   ....[59]....
        /*01d8*/ 	.word	0x0500000c


	//   ....[60]....
        /*01dc*/ 	.word	0x0500000c


	//   ....[61]....
        /*01e0*/ 	.word	0x0500000c


	//   ....[62]....
        /*01e4*/ 	.word	0x0500000c


	//   ....[63]....
        /*01e8*/ 	.word	0x0500000c


	//   ....[64]....
        /*01ec*/ 	.word	0x0500000c


	//   ....[65]....
        /*01f0*/ 	.word	0x0500000c


	//   ....[66]....
        /*01f4*/ 	.word	0x0500000c


	//   ....[67]....
        /*01f8*/ 	.word	0x0500000c


	//   ....[68]....
        /*01fc*/ 	.word	0x0500000c


	//   ....[69]....
        /*0200*/ 	.word	0x0500000c


	//   ....[70]....
        /*0204*/ 	.word	0x0500000c


	//   ....[71]....
        /*0208*/ 	.word	0x0500000c


	//   ....[72]....
        /*020c*/ 	.word	0x0500000c


	//   ....[73]....
        /*0210*/ 	.word	0x0500000c


	//   ....[74]....
        /*0214*/ 	.word	0x0500000c


	//   ....[75]....
        /*0218*/ 	.word	0x0500000c


	//   ....[76]....
        /*021c*/ 	.word	0x0500000c


	//   ....[77]....
        /*0220*/ 	.word	0x0500000c


	//   ....[78]....
        /*0224*/ 	.word	0x0500000c


	//   ....[79]....
        /*0228*/ 	.word	0x0500000c


	//   ....[80]....
        /*022c*/ 	.word	0x0500000c


	//   ....[81]....
        /*0230*/ 	.word	0x0500000c


	//   ....[82]....
        /*0234*/ 	.word	0x0500000c


	//   ....[83]....
        /*0238*/ 	.word	0x0500000c


	//   ....[84]....
        /*023c*/ 	.word	0x0500000c


	//   ....[85]....
        /*0240*/ 	.word	0x0500000c


	//   ....[86]....
        /*0244*/ 	.word	0x0500000c


	//   ....[87]....
        /*0248*/ 	.word	0x0500000c


	//   ....[88]....
        /*024c*/ 	.word	0x0500000c


	//   ....[89]....
        /*0250*/ 	.word	0x0500000c


	//   ....[90]....
        /*0254*/ 	.word	0x0500000c


	//   ....[91]....
        /*0258*/ 	.word	0x0500000c


	//----- nvinfo : EIATTR_COOP_GROUP_INSTR_OFFSETS
	.align		4
.L_616:
        /*025c*/ 	.byte	0x04, 0x28
        /*025e*/ 	.short	(.L_618 - .L_617)


	//   ....[0]....
.L_617:
        /*0260*/ 	.word	0x00006430


	//   ....[1]....
        /*0264*/ 	.word	0x000064a0


	//   ....[2]....
        /*0268*/ 	.word	0x000064e0


	//   ....[3]....
        /*026c*/ 	.word	0x00006500


	//   ....[4]....
        /*0270*/ 	.word	0x00006520


	//   ....[5]....
        /*0274*/ 	.word	0x00006920


	//   ....[6]....
        /*0278*/ 	.word	0x00006980


	//   ....[7]....
        /*027c*/ 	.word	0x000069c0


	//   ....[8]....
        /*0280*/ 	.word	0x000069f0


	//   ....[9]....
        /*0284*/ 	.word	0x00006a10


	//   ....[10]....
        /*0288*/ 	.word	0x00006f40


	//   ....[11]....
        /*028c*/ 	.word	0x00007010


	//   ....[12]....
        /*0290*/ 	.word	0x00007070


	//   ....[13]....
        /*0294*/ 	.word	0x000070f0


	//   ....[14]....
        /*0298*/ 	.word	0x00007160


	//   ....[15]....
        /*029c*/ 	.word	0x000071c0


	//   ....[16]....
        /*02a0*/ 	.word	0x00007200


	//   ....[17]....
        /*02a4*/ 	.word	0x00007250


	//   ....[18]....
        /*02a8*/ 	.word	0x00007260


	//   ....[19]....
        /*02ac*/ 	.word	0x00007360


	//   ....[20]....
        /*02b0*/ 	.word	0x00007440


	//   ....[21]....
        /*02b4*/ 	.word	0x00007490


	//   ....[22]....
        /*02b8*/ 	.word	0x00007500


	//   ....[23]....
        /*02bc*/ 	.word	0x00007520


	//   ....[24]....
        /*02c0*/ 	.word	0x00007580


	//   ....[25]....
        /*02c4*/ 	.word	0x000075d0


	//   ....[26]....
        /*02c8*/ 	.word	0x00007620


	//   ....[27]....
        /*02cc*/ 	.word	0x00007660


	//   ....[28]....
        /*02d0*/ 	.word	0x0000eea0


	//   ....[29]....
        /*02d4*/ 	.word	0x0000ef10


	//   ....[30]....
        /*02d8*/ 	.word	0x0000ef50


	//   ....[31]....
        /*02dc*/ 	.word	0x0000ef70


	//   ....[32]....
        /*02e0*/ 	.word	0x0000ef90


	//   ....[33]....
        /*02e4*/ 	.word	0x0000f340


	//   ....[34]....
        /*02e8*/ 	.word	0x0000f3a0


	//   ....[35]....
        /*02ec*/ 	.word	0x0000f3e0


	//   ....[36]....
        /*02f0*/ 	.word	0x0000f410


	//   ....[37]....
        /*02f4*/ 	.word	0x0000f430


	//   ....[38]....
        /*02f8*/ 	.word	0x0000f960


	//   ....[39]....
        /*02fc*/ 	.word	0x0000fa30


	//   ....[40]....
        /*0300*/ 	.word	0x0000fa90


	//   ....[41]....
        /*0304*/ 	.word	0x0000fb10


	//   ....[42]....
        /*0308*/ 	.word	0x0000fb80


	//   ....[43]....
        /*030c*/ 	.word	0x0000fbe0


	//   ....[44]....
        /*0310*/ 	.word	0x0000fc20


	//   ....[45]....
        /*0314*/ 	.word	0x0000fc70


	//   ....[46]....
        /*0318*/ 	.word	0x0000fc80


	//   ....[47]....
        /*031c*/ 	.word	0x0000fd80


	//   ....[48]....
        /*0320*/ 	.word	0x0000fe60


	//   ....[49]....
        /*0324*/ 	.word	0x0000feb0


	//   ....[50]....
        /*0328*/ 	.word	0x0000ff20


	//   ....[51]....
        /*032c*/ 	.word	0x0000ff40


	//   ....[52]....
        /*0330*/ 	.word	0x0000ffa0


	//   ....[53]....
        /*0334*/ 	.word	0x0000fff0


	//   ....[54]....
        /*0338*/ 	.word	0x00010040


	//   ....[55]....
        /*033c*/ 	.word	0x00010080


	//   ....[56]....
        /*0340*/ 	.word	0x00011100


	//   ....[57]....
        /*0344*/ 	.word	0x00011180


	//   ....[58]....
        /*0348*/ 	.word	0x00011220


	//   ....[59]....
        /*034c*/ 	.word	0x000112f0


	//   ....[60]....
        /*0350*/ 	.word	0x00011380


	//   ....[61]....
        /*0354*/ 	.word	0x00011410


	//   ....[62]....
        /*0358*/ 	.word	0x000114a0


	//   ....[63]....
        /*035c*/ 	.word	0x00011520


	//   ....[64]....
        /*0360*/ 	.word	0x000115f0


	//   ....[65]....
        /*0364*/ 	.word	0x00011670


	//   ....[66]....
        /*0368*/ 	.word	0x000116f0


	//   ....[67]....
        /*036c*/ 	.word	0x00011770


	//   ....[68]....
        /*0370*/ 	.word	0x00011820


	//   ....[69]....
        /*0374*/ 	.word	0x000118c0


	//   ....[70]....
        /*0378*/ 	.word	0x00011960


	//   ....[71]....
        /*037c*/ 	.word	0x000119f0


	//   ....[72]....
        /*0380*/ 	.word	0x00011a70


	//   ....[73]....
        /*0384*/ 	.word	0x00011ad0


	//   ....[74]....
        /*0388*/ 	.word	0x00011b40


	//   ....[75]....
        /*038c*/ 	.word	0x00011bc0


	//   ....[76]....
        /*0390*/ 	.word	0x00011c60


	//   ....[77]....
        /*0394*/ 	.word	0x00011d30


	//   ....[78]....
        /*0398*/ 	.word	0x00011dc0


	//   ....[79]....
        /*039c*/ 	.word	0x00011e50


	//   ....[80]....
        /*03a0*/ 	.word	0x00011ee0


	//   ....[81]....
        /*03a4*/ 	.word	0x00011f60


	//   ....[82]....
        /*03a8*/ 	.word	0x00012030


	//   ....[83]....
        /*03ac*/ 	.word	0x000120b0


	//   ....[84]....
        /*03b0*/ 	.word	0x00012130


	//   ....[85]....
        /*03b4*/ 	.word	0x000121b0


	//   ....[86]....
        /*03b8*/ 	.word	0x00012260


	//   ....[87]....
        /*03bc*/ 	.word	0x00012300


	//   ....[88]....
        /*03c0*/ 	.word	0x000123a0


	//   ....[89]....
        /*03c4*/ 	.word	0x00012430


	//   ....[90]....
        /*03c8*/ 	.word	0x000124b0


	//   ....[91]....
        /*03cc*/ 	.word	0x00012510


	//----- nvinfo : EIATTR_VRC_CTA_INIT_COUNT
	.align		4
.L_618:
        /*03d0*/ 	.byte	0x02, 0x4a
	.zero		1
	.zero		1


	//----- nvinfo : EIATTR_EXIT_INSTR_OFFSETS
	.align		4
        /*03d4*/ 	.byte	0x04, 0x1c
        /*03d6*/ 	.short	(.L_620 - .L_619)


	//   ....[0]....
.L_619:
        /*03d8*/ 	.word	0x00007e30


	//   ....[1]....
        /*03dc*/ 	.word	0x00007fe0


	//   ....[2]....
        /*03e0*/ 	.word	0x00008580


	//   ....[3]....
        /*03e4*/ 	.word	0x00008620


	//   ....[4]....
        /*03e8*/ 	.word	0x00011060


	//   ....[5]....
        /*03ec*/ 	.word	0x000110b0


	//----- nvinfo : EIATTR_MAX_THREADS
	.align		4
.L_620:
        /*03f0*/ 	.byte	0x04, 0x05
        /*03f2*/ 	.short	(.L_622 - .L_621)
.L_621:
        /*03f4*/ 	.word	0x00000200
        /*03f8*/ 	.word	0x00000001
        /*03fc*/ 	.word	0x00000001


	//----- nvinfo : EIATTR_CRS_STACK_SIZE
	.align		4
.L_622:
        /*0400*/ 	.byte	0x04, 0x1e
        /*0402*/ 	.short	(.L_624 - .L_623)
.L_623:
        /*0404*/ 	.word	0x00000000


	//----- nvinfo : EIATTR_CBANK_PARAM_SIZE
	.align		4
.L_624:
        /*0408*/ 	.byte	0x03, 0x19
        /*040a*/ 	.short	0x0068


	//----- nvinfo : EIATTR_PARAM_CBANK
	.align		4
        /*040c*/ 	.byte	0x04, 0x0a
        /*040e*/ 	.short	(.L_626 - .L_625)
	.align		4
.L_625:
        /*0410*/ 	.word	index@(.nv.constant0._ZN6thrust24THRUST_300001_SM_1000_NS8cuda_cub4core6detail13_kernel_agentINS1_16__set_operations10SetOpAgentINS0_10device_ptrIiEES8_PiS9_S8_S9_i9TupleLessNS5_21serial_set_differenceEN4cuda3std3__417integral_constantIbLb0EEEEEJS8_S8_S9_S9_iiS8_S9_SA_SB_PNSE_4pairIiiEEPmN3cub18CUB_300001_SM_100013ScanTileStateIiLb1EEEEEEvDpT0_)
        /*0414*/ 	.short	0x0380
        /*0416*/ 	.short	0x0068


	//----- nvinfo : EIATTR_SW_WAR
	.align		4
.L_626:
        /*0418*/ 	.byte	0x04, 0x36
        /*041a*/ 	.short	(.L_628 - .L_627)
.L_627:
        /*041c*/ 	.word	0x00000008
.L_628:


//--------------------- .nv.info._ZN6thrust24THRUST_300001_SM_1000_NS8cuda_cub4core6detail13_kernel_agentINS1_16__set_operations14PartitionAgentINS0_10device_ptrIiEES8_i9TupleLessEEJS8_S8_iiiPN4cuda3std3__44pairIiiEES9_iEEEvDpT0_ --------------------------
	.section	.nv.info._ZN6thrust24THRUST_300001_SM_1000_NS8cuda_cub4core6detail13_kernel_agentINS1_16__set_operations14PartitionAgentINS0_10device_ptrIiEES8_i9TupleLessEEJS8_S8_iiiPN4cuda3std3__44pairIiiEES9_iEEEvDpT0_,"",@"SHT_CUDA_INFO"
	.sectionflags	@""
	.align	4


	//----- nvinfo : EIATTR_CUDA_API_VERSION
	.align		4
        /*0000*/ 	.byte	0x04, 0x37
        /*0002*/ 	.short	(.L_630 - .L_629)
.L_629:
        /*0004*/ 	.word	0x00000082


	//----- nvinfo : EIATTR_KPARAM_INFO
	.align		4
.L_630:
        /*0008*/ 	.byte	0x04, 0x17
        /*000a*/ 	.short	(.L_632 - .L_631)
.L_631:
        /*000c*/ 	.word	0x00000000
        /*0010*/ 	.short	0x0007
        /*0012*/ 	.short	0x0038
        /*0014*/ 	.byte	0x00, 0xf0, 0x11, 0x00


	//----- nvinfo : EIATTR_KPARAM_INFO
	.align		4
.L_632:
        /*0018*/ 	.byte	0x04, 0x17
        /*001a*/ 	.short	(.L_634 - .L_633)
.L_633:
        /*001c*/ 	.word	0x00000000
        /*0020*/ 	.short	0x0006
        /*0022*/ 	.short	0x0028
        /*0024*/ 	.byte	0x00, 0xf0, 0x41, 0x00


	//----- nvinfo : EIATTR_KPARAM_INFO
	.align		4
.L_634:
        /*0028*/ 	.byte	0x04, 0x17
        /*002a*/ 	.short	(.L_636 - .L_635)
.L_635:
        /*002c*/ 	.word	0x00000000
        /*0030*/ 	.short	0x0005
        /*0032*/ 	.short	0x0020
        /*0034*/ 	.byte	0x00, 0xf5, 0x21, 0x00


	//----- nvinfo : EIATTR_KPARAM_INFO
	.align		4
.L_636:
        /*0038*/ 	.byte	0x04, 0x17
        /*003a*/ 	.short	(.L_638 - .L_637)
.L_637:
        /*003c*/ 	.word	0x00000000
        /*0040*/ 	.short	0x0004
        /*0042*/ 	.short	0x0018
        /*0044*/ 	.byte	0x00, 0xf0, 0x11, 0x00


	//----- nvinfo : EIATTR_KPARAM_INFO
	.align		4
.L_638:
        /*0048*/ 	.byte	0x04, 0x17
        /*004a*/ 	.short	(.L_640 - .L_639)
.L_639:
        /*004c*/ 	.word	0x00000000
        /*0050*/ 	.short	0x0003
        /*0052*/ 	.short	0x0014
        /*0054*/ 	.byte	0x00, 0xf0, 0x11, 0x00


	//----- nvinfo : EIATTR_KPARAM_INFO
	.align		4
.L_640:
        /*0058*/ 	.byte	0x04, 0x17
        /*005a*/ 	.short	(.L_642 - .L_641)
.L_641:
        /*005c*/ 	.word	0x00000000
        /*0060*/ 	.short	0x0002
        /*0062*/ 	.short	0x0010
        /*0064*/ 	.byte	0x00, 0xf0, 0x11, 0x00


	//----- nvinfo : EIATTR_KPARAM_INFO
	.align		4
.L_642:
        /*0068*/ 	.byte	0x04, 0x17
        /*006a*/ 	.short	(.L_644 - .L_643)
.L_643:
        /*006c*/ 	.word	0x00000000
        /*0070*/ 	.short	0x0001
        /*0072*/ 	.short	0x0008
        /*0074*/ 	.byte	0x00, 0xf0, 0x21, 0x00


	//----- nvinfo : EIATTR_KPARAM_INFO
	.align		4
.L_644:
        /*0078*/ 	.byte	0x04, 0x17
        /*007a*/ 	.short	(.L_646 - .L_645)
.L_645:
        /*007c*/ 	.word	0x00000000
        /*0080*/ 	.short	0x0000
        /*0082*/ 	.short	0x0000
        /*0084*/ 	.byte	0x00, 0xf0, 0x21, 0x00


	//----- nvinfo : EIATTR_SPARSE_MMA_MASK
	.align		4
.L_646:
        /*0088*/ 	.byte	0x03, 0x50
        /*008a*/ 	.short	0x0000


	//----- nvinfo : EIATTR_MAXREG_COUNT
	.align		4
        /*008c*/ 	.byte	0x03, 0x1b
        /*008e*/ 	.short	0x00ff


	//----- nvinfo : EIATTR_MERCURY_ISA_VERSION
	.align		4
        /*0090*/ 	.byte	0x03, 0x5f
        /*0092*/ 	.short	0x0101


	//----- nvinfo : EIATTR_VRC_CTA_INIT_COUNT
	.align		4
        /*0094*/ 	.byte	0x02, 0x4a
	.zero		1
	.zero		1


	//----- nvinfo : EIATTR_EXIT_INSTR_OFFSETS
	.align		4
        /*0098*/ 	.byte	0x04, 0x1c
        /*009a*/ 	.short	(.L_648 - .L_647)


	//   ....[0]....
.L_647:
        /*009c*/ 	.word	0x00000070


	//   ....[1]....
        /*00a0*/ 	.word	0x00001670


	//----- nvinfo : EIATTR_MAX_THREADS
	.align		4
.L_648:
        /*00a4*/ 	.byte	0x04, 0x05
        /*00a6*/ 	.short	(.L_650 - .L_649)
.L_649:
        /*00a8*/ 	.word	0x00000100
        /*00ac*/ 	.word	0x00000001
        /*00b0*/ 	.word	0x00000001


	//----- nvinfo : EIATTR_CRS_STACK_SIZE
	.align		4
.L_650:
        /*00b4*/ 	.byte	0x04, 0x1e
        /*00b6*/ 	.short	(.L_652 - .L_651)
.L_651:
        /*00b8*/ 	.word	0x00000000


	//----- nvinfo : EIATTR_CBANK_PARAM_SIZE
	.align		4
.L_652:
        /*00bc*/ 	.byte	0x03, 0x19
        /*00be*/ 	.short	0x003c


	//----- nvinfo : EIATTR_PARAM_CBANK
	.align		4
        /*00c0*/ 	.byte	0x04, 0x0a
        /*00c2*/ 	.short	(.L_654 - .L_653)
	.align		4
.L_653:
        /*00c4*/ 	.word	index@(.nv.constant0._ZN6thrust24THRUST_300001_SM_1000_NS8cuda_cub4core6detail13_kernel_agentINS1_16__set_operations14PartitionAgentINS0_10device_ptrIiEES8_i9TupleLessEEJS8_S8_iiiPN4cuda3std3__44pairIiiEES9_iEEEvDpT0_)
        /*00c8*/ 	.short	0x0380
        /*00ca*/ 	.short	0x003c


	//----- nvinfo : EIATTR_SW_WAR
	.align		4
.L_654:
        /*00cc*/ 	.byte	0x04, 0x36
        /*00ce*/ 	.short	(.L_656 - .L_655)
.L_655:
        /*00d0*/ 	.word	0x00000008
.L_656:


//--------------------- .nv.info._ZN6thrust24THRUST_300001_SM_1000_NS8cuda_cub4core6detail13_kernel_agentINS1_16__set_operations9InitAgentIN3cub18CUB_300001_SM_100013ScanTileStateIiLb1EEEiEEJSA_iEEEvDpT0_ --------------------------
	.section	.nv.info._ZN6thrust24THRUST_300001_SM_1000_NS8cuda_cub4core6detail13_kernel_agentINS1_16__set_operations9InitAgentIN3cub18CUB_300001_SM_100013ScanTileStateIiLb1EEEiEEJSA_iEEEvDpT0_,"",@"SHT_CUDA_INFO"
	.sectionflags	@""
	.align	4


	//----- nvinfo : EIATTR_CUDA_API_VERSION
	.align		4
        /*0000*/ 	.byte	0x04, 0x37
        /*0002*/ 	.short	(.L_658 - .L_657)
.L_657:
        /*0004*/ 	.word	0x00000082


	//----- nvinfo : EIATTR_KPARAM_INFO
	.align		4
.L_658:
        /*0008*/ 	.byte	0x04, 0x17
        /*000a*/ 	.short	(.L_660 - .L_659)
.L_659:
        /*000c*/ 	.word	0x00000000
        /*0010*/ 	.short	0x0001
        /*0012*/ 	.short	0x0008
        /*0014*/ 	.byte	0x00, 0xf0, 0x11, 0x00


	//----- nvinfo : EIATTR_KPARAM_INFO
	.align		4
.L_660:
        /*0018*/ 	.byte	0x04, 0x17
        /*001a*/ 	.short	(.L_662 - .L_661)
.L_661:
        /*001c*/ 	.word	0x00000000
        /*0020*/ 	.short	0x0000
        /*0022*/ 	.short	0x0000
        /*0024*/ 	.byte	0x00, 0xf0, 0x21, 0x00


	//----- nvinfo : EIATTR_SPARSE_MMA_MASK
	.align		4
.L_662:
        /*0028*/ 	.byte	0x03, 0x50
        /*002a*/ 	.short	0x0000


	//----- nvinfo : EIATTR_MAXREG_COUNT
	.align		4
        /*002c*/ 	.byte	0x03, 0x1b
        /*002e*/ 	.short	0x00ff


	//----- nvinfo : EIATTR_MERCURY_ISA_VERSION
	.align		4
        /*0030*/ 	.byte	0x03, 0x5f
        /*0032*/ 	.short	0x0101


	//----- nvinfo : EIATTR_VRC_CTA_INIT_COUNT
	.align		4
        /*0034*/ 	.byte	0x02, 0x4a
	.zero		1
	.zero		1


	//----- nvinfo : EIATTR_EXIT_INSTR_OFFSETS
	.align		4
        /*0038*/ 	.byte	0x04, 0x1c
        /*003a*/ 	.short	(.L_664 - .L_663)


	//   ....[0]....
.L_663:
        /*003c*/ 	.word	0x000000f0


	//   ....[1]....
        /*0040*/ 	.word	0x00000130


	//----- nvinfo : EIATTR_MAX_THREADS
	.align		4
.L_664:
        /*0044*/ 	.byte	0x04, 0x05
        /*0046*/ 	.short	(.L_666 - .L_665)
.L_665:
        /*0048*/ 	.word	0x00000080
        /*004c*/ 	.word	0x00000001
        /*0050*/ 	.word	0x00000001


	//----- nvinfo : EIATTR_CBANK_PARAM_SIZE
	.align		4
.L_666:
        /*0054*/ 	.byte	0x03, 0x19
        /*0056*/ 	.short	0x000c


	//----- nvinfo : EIATTR_PARAM_CBANK
	.align		4
        /*0058*/ 	.byte	0x04, 0x0a
        /*005a*/ 	.short	(.L_668 - .L_667)
	.align		4
.L_667:
        /*005c*/ 	.word	index@(.nv.constant0._ZN6thrust24THRUST_300001_SM_1000_NS8cuda_cub4core6detail13_kernel_agentINS1_16__set_operations9InitAgentIN3cub18CUB_300001_SM_100013ScanTileStateIiLb1EEEiEEJSA_iEEEvDpT0_)
        /*0060*/ 	.short	0x0380
        /*0062*/ 	.short	0x000c


	//----- nvinfo : EIATTR_SW_WAR
	.align		4
.L_668:
        /*0064*/ 	.byte	0x04, 0x36
        /*0066*/ 	.short	(.L_670 - .L_669)
.L_669:
        /*0068*/ 	.word	0x00000008
.L_670:


//--------------------- .nv.info._ZN6thrust24THRUST_300001_SM_1000_NS8cuda_cub4core6detail13_kernel_agentINS1_8__unique11UniqueAgentINS0_10device_ptrIiEES8_10TupleEqualiPiEEJS8_S8_S9_SA_iN3cub18CUB_300001_SM_100013ScanTileStateIiLb1EEEmEEEvDpT0_ --------------------------
	.section	.nv.info._ZN6thrust24THRUST_300001_SM_1000_NS8cuda_cub4core6detail13_kernel_agentINS1_8__unique11UniqueAgentINS0_10device_ptrIiEES8_10TupleEqualiPiEEJS8_S8_S9_SA_iN3cub18CUB_300001_SM_100013ScanTileStateIiLb1EEEmEEEvDpT0_,"",@"SHT_CUDA_INFO"
	.sectionflags	@""
	.align	4


	//----- nvinfo : EIATTR_CUDA_API_VERSION
	.align		4
        /*0000*/ 	.byte	0x04, 0x37
        /*0002*/ 	.short	(.L_672 - .L_671)
.L_671:
        /*0004*/ 	.word	0x00000082


	//----- nvinfo : EIATTR_KPARAM_INFO
	.align		4
.L_672:
        /*0008*/ 	.byte	0x04, 0x17
        /*000a*/ 	.short	(.L_674 - .L_673)
.L_673:
        /*000c*/ 	.word	0x00000000
        /*0010*/ 	.short	0x0006
        /*0012*/ 	.short	0x0030
        /*0014*/ 	.byte	0x00, 0xf0, 0x21, 0x00


	//----- nvinfo : EIATTR_KPARAM_INFO
	.align		4
.L_674:
        /*0018*/ 	.byte	0x04, 0x17
        /*001a*/ 	.short	(.L_676 - .L_675)
.L_675:
        /*001c*/ 	.word	0x00000000
        /*0020*/ 	.short	0x0005
        /*0022*/ 	.short	0x0028
        /*0024*/ 	.byte	0x00, 0xf0, 0x21, 0x00


	//----- nvinfo : EIATTR_KPARAM_INFO
	.align		4
.L_676:
        /*0028*/ 	.byte	0x04, 0x17
        /*002a*/ 	.short	(.L_678 - .L_677)
.L_677:
        /*002c*/ 	.word	0x00000000
        /*0030*/ 	.short	0x0004
        /*0032*/ 	.short	0x0020
        /*0034*/ 	.byte	0x00, 0xf0, 0x11, 0x00


	//----- nvinfo : EIATTR_KPARAM_INFO
	.align		4
.L_678:
        /*0038*/ 	.byte	0x04, 0x17
        /*003a*/ 	.short	(.L_680 - .L_679)
.L_679:
        /*003c*/ 	.word	0x00000000
        /*0040*/ 	.short	0x0003
        /*0042*/ 	.short	0x0018
        /*0044*/ 	.byte	0x00, 0xf5, 0x21, 0x00


	//----- nvinfo : EIATTR_KPARAM_INFO
	.align		4
.L_680:
        /*0048*/ 	.byte	0x04, 0x17
        /*004a*/ 	.short	(.L_682 - .L_681)
.L_681:
        /*004c*/ 	.word	0x00000000
        /*0050*/ 	.short	0x0002
        /*0052*/ 	.short	0x0010
        /*0054*/ 	.byte	0x00, 0xf0, 0x21, 0x00


	//----- nvinfo : EIATTR_KPARAM_INFO
	.align		4
.L_682:
        /*0058*/ 	.byte	0x04, 0x17
        /*005a*/ 	.short	(.L_684 - .L_683)
.L_683:
        /*005c*/ 	.word	0x00000000
        /*0060*/ 	.short	0x0001
        /*0062*/ 	.short	0x0008
        /*0064*/ 	.byte	0x00, 0xf0, 0x21, 0x00


	//----- nvinfo : EIATTR_KPARAM_INFO
	.align		4
.L_684:
        /*0068*/ 	.byte	0x04, 0x17
        /*006a*/ 	.short	(.L_686 - .L_685)
.L_685:
        /*006c*/ 	.word	0x00000000
        /*0070*/ 	.short	0x0000
        /*0072*/ 	.short	0x0000
        /*0074*/ 	.byte	0x00, 0xf0, 0x21, 0x00


	//----- nvinfo : EIATTR_SPARSE_MMA_MASK
	.align		4
.L_686:
        /*0078*/ 	.byte	0x03, 0x50
        /*007a*/ 	.short	0x0000


	//----- nvinfo : EIATTR_MAXREG_COUNT
	.align		4
        /*007c*/ 	.byte	0x03, 0x1b
        /*007e*/ 	.short	0x00ff


	//----- nvinfo : EIATTR_NUM_BARRIERS
	.align		4
        /*0080*/ 	.byte	0x02, 0x4c
        /*0082*/ 	.byte	0x01
	.zero		1


	//----- nvinfo : EIATTR_MERCURY_ISA_VERSION
	.align		4
        /*0084*/ 	.byte	0x03, 0x5f
        /*0086*/ 	.short	0x0101


	//----- nvinfo : EIATTR_UNUSED_LOAD_BYTE_OFFSET
	.align		4
        /*0088*/ 	.byte	0x04, 0x44
        /*008a*/ 	.short	(.L_688 - .L_687)


	//   ....[0]....
.L_687:
        /*008c*/ 	.word	0x00006bd0
        /*0090*/ 	.word	0x0000fff0


	//----- nvinfo : EIATTR_COOP_GROUP_MASK_REGIDS
	.align		4
.L_688:
        /*0094*/ 	.byte	0x04, 0x29
        /*0096*/ 	.short	(.L_690 - .L_689)


	//   ....[0]....
.L_689:
        /*0098*/ 	.word	0xffffffff


	//   ....[1]....
        /*009c*/ 	.word	0xffffffff


	//   ....[2]....
        /*00a0*/ 	.word	0xffffffff


	//   ....[3]....
        /*00a4*/ 	.word	0xffffffff


	//   ....[4]....
        /*00a8*/ 	.word	0xffffffff


	//   ....[5]....
        /*00ac*/ 	.word	0xffffffff


	//   ....[6]....
        /*00b0*/ 	.word	0xffffffff


	//   ....[7]....
        /*00b4*/ 	.word	0xffffffff


	//   ....[8]....
        /*00b8*/ 	.word	0xffffffff


	//   ....[9]....
        /*00bc*/ 	.word	0xffffffff


	//   ....[10]....
        /*00c0*/ 	.word	0xffffffff


	//   ....[11]....
        /*00c4*/ 	.word	0xffffffff


	//   ....[12]....
        /*00c8*/ 	.word	0xffffffff


	//   ....[13]....
        /*00cc*/ 	.word	0xffffffff


	//   ....[14]....
        /*00d0*/ 	.word	0xffffffff


	//   ....[15]....
        /*00d4*/ 	.word	0xffffffff


	//   ....[16]....
        /*00d8*/ 	.word	0xffffffff


	//   ....[17]....
        /*00dc*/ 	.word	0xffffffff


	//   ....[18]....
        /*00e0*/ 	.word	0xffffffff


	//   ....[19]....
        /*00e4*/ 	.word	0xffffffff


	//   ....[20]....
        /*00e8*/ 	.word	0xffffffff


	//   ....[21]....
        /*00ec*/ 	.word	0xffffffff


	//   ....[22]....
        /*00f0*/ 	.word	0xffffffff


	//   ....[23]....
        /*00f4*/ 	.word	0xffffffff


	//   ....[24]....
        /*00f8*/ 	.word	0xffffffff


	//   ....[25]....
        /*00fc*/ 	.word	0xffffffff


	//   ....[26]....
        /*0100*/ 	.word	0xffffffff


	//   ....[27]....
        /*0104*/ 	.word	0xffffffff


	//   ....[28]....
        /*0108*/ 	.word	0xffffffff


	//   ....[29]....
        /*010c*/ 	.word	0xffffffff


	//   ....[30]....
        /*0110*/ 	.word	0xffffffff


	//   ....[31]....
        /*0114*/ 	.word	0xffffffff


	//   ....[32]....
        /*0118*/ 	.word	0xffffffff


	//   ....[33]....
        /*011c*/ 	.word	0xffffffff


	//   ....[34]....
        /*0120*/ 	.word	0xffffffff


	//   ....[35]....
        /*0124*/ 	.word	0xffffffff


	//   ....[36]....
        /*0128*/ 	.word	0xffffffff


	//   ....[37]....
        /*012c*/ 	.word	0xffffffff


	//   ....[38]....
        /*0130*/ 	.word	0xffffffff


	//   ....[39]....
        /*0134*/ 	.word	0xffffffff


	//   ....[40]....
        /*0138*/ 	.word	0xffffffff


	//   ....[41]....
        /*013c*/ 	.word	0xffffffff


	//   ....[42]....
        /*0140*/ 	.word	0xffffffff


	//   ....[43]....
        /*0144*/ 	.word	0xffffffff


	//   ....[44]....
        /*0148*/ 	.word	0xffffffff


	//   ....[45]....
        /*014c*/ 	.word	0xffffffff


	//   ....[46]....
        /*0150*/ 	.word	0xffffffff


	//   ....[47]....
        /*0154*/ 	.word	0xffffffff


	//   ....[48]....
        /*0158*/ 	.word	0xffffffff


	//   ....[49]....
        /*015c*/ 	.word	0xffffffff


	//   ....[50]....
        /*0160*/ 	.word	0xffffffff


	//   ....[51]....
        /*0164*/ 	.word	0xffffffff


	//   ....[52]....
        /*0168*/ 	.word	0xffffffff


	//   ....[53]....
        /*016c*/ 	.word	0xffffffff


	//   ....[54]....
        /*0170*/ 	.word	0xffffffff


	//   ....[55]....
        /*0174*/ 	.word	0xffffffff


	//   ....[56]....
        /*0178*/ 	.word	0xffffffff


	//   ....[57]....
        /*017c*/ 	.word	0xffffffff


	//   ....[58]....
        /*0180*/ 	.word	0xffffffff


	//   ....[59]....
        /*0184*/ 	.word	0xffffffff


	//   ....[60]....
        /*0188*/ 	.word	0x0500001c


	//   ....[61]....
        /*018c*/ 	.word	0x0500001c


	//   ....[62]....
        /*0190*/ 	.word	0x0500001c


	//   ....[63]....
        /*0194*/ 	.word	0x0500001c


	//   ....[64]....
        /*0198*/ 	.word	0x0500001c


	//   ....[65]....
        /*019c*/ 	.word	0x0500001c


	//   ....[66]....
        /*01a0*/ 	.word	0x0500001c


	//   ....[67]....
        /*01a4*/ 	.word	0x0500001c


	//   ....[68]....
        /*01a8*/ 	.word	0x0500001c


	//   ....[69]....
        /*01ac*/ 	.word	0x0500001c


	//   ....[70]....
        /*01b0*/ 	.word	0x0500001c


	//   ....[71]....
        /*01b4*/ 	.word	0x0500001c


	//   ....[72]....
        /*01b8*/ 	.word	0x0500001c


	//   ....[73]....
        /*01bc*/ 	.word	0x0500001c


	//   ....[74]....
        /*01c0*/ 	.word	0x0500001c


	//   ....[75]....
        /*01c4*/ 	.word	0x0500001c


	//   ....[76]....
        /*01c8*/ 	.word	0x0500001c


	//   ....[77]....
        /*01cc*/ 	.word	0x0500001c


	//   ....[78]....
        /*01d0*/ 	.word	0x0500001c


	//   ....[79]....
        /*01d4*/ 	.word	0x0500001c


	//   ....[80]....
        /*01d8*/ 	.word	0x0500001c


	//   ....[81]....
        /*01dc*/ 	.word	0x0500001c


	//   ....[82]....
        /*01e0*/ 	.word	0x0500001c


	//   ....[83]....
        /*01e4*/ 	.word	0x0500001c


	//   ....[84]....
        /*01e8*/ 	.word	0x0500001c


	//   ....[85]....
        /*01ec*/ 	.word	0x0500001c


	//   ....[86]....
        /*01f0*/ 	.word	0x0500001c


	//   ....[87]....
        /*01f4*/ 	.word	0x0500001c


	//   ....[88]....
        /*01f8*/ 	.word	0x0500001c


	//   ....[89]....
        /*01fc*/ 	.word	0x0500001c


	//   ....[90]....
        /*0200*/ 	.word	0x0500001c


	//   ....[91]....
        /*0204*/ 	.word	0x0500001c


	//   ....[92]....
        /*0208*/ 	.word	0x0500001c


	//   ....[93]....
        /*020c*/ 	.word	0x0500001c


	//   ....[94]....
        /*0210*/ 	.word	0x0500001c


	//   ....[95]....
        /*0214*/ 	.word	0x0500001c


	//----- nvinfo : EIATTR_COOP_GROUP_INSTR_OFFSETS
	.align		4
.L_690:
        /*0218*/ 	.byte	0x04, 0x28
        /*021a*/ 	.short	(.L_692 - .L_691)


	//   ....[0]....
.L_691:
        /*021c*/ 	.word	0x00000340


	//   ....[1]....
        /*0220*/ 	.word	0x00000b10


	//   ....[2]....
        /*0224*/ 	.word	0x00000b30


	//   ....[3]....
        /*0228*/ 	.word	0x00000b50


	//   ....[4]....
        /*022c*/ 	.word	0x00000b70


	//   ....[5]....
        /*0230*/ 	.word	0x00000ba0


	//   ....[6]....
        /*0234*/ 	.word	0x000019b0


	//   ....[7]....
        /*0238*/ 	.word	0x00002100


	//   ....[8]....
        /*023c*/ 	.word	0x00002120


	//   ....[9]....
        /*0240*/ 	.word	0x00002140


	//   ....[10]....
        /*0244*/ 	.word	0x00002160


	//   ....[11]....
        /*0248*/ 	.word	0x00002190


	//   ....[12]....
        /*024c*/ 	.word	0x000023b0


	//   ....[13]....
        /*0250*/ 	.word	0x00002470


	//   ....[14]....
        /*0254*/ 	.word	0x000024d0


	//   ....[15]....
        /*0258*/ 	.word	0x00002570


	//   ....[16]....
        /*025c*/ 	.word	0x000025d0


	//   ....[17]....
        /*0260*/ 	.word	0x00002610


	//   ....[18]....
        /*0264*/ 	.word	0x00002650


	//   ....[19]....
        /*0268*/ 	.word	0x000026a0


	//   ....[20]....
        /*026c*/ 	.word	0x000026b0


	//   ....[21]....
        /*0270*/ 	.word	0x00002790


	//   ....[22]....
        /*0274*/ 	.word	0x00002850


	//   ....[23]....
        /*0278*/ 	.word	0x000028a0


	//   ....[24]....
        /*027c*/ 	.word	0x00002900


	//   ....[25]....
        /*0280*/ 	.word	0x00002960


	//   ....[26]....
        /*0284*/ 	.word	0x000029a0


	//   ....[27]....
        /*0288*/ 	.word	0x000029e0


	//   ....[28]....
        /*028c*/ 	.word	0x00002a20


	//   ....[29]....
        /*0290*/ 	.word	0x00002a30


	//   ....[30]....
        /*0294*/ 	.word	0x00003c20


	//   ....[31]....
        /*0298*/ 	.word	0x00004610


	//   ....[32]....
        /*029c*/ 	.word	0x00004630


	//   ....[33]....
        /*02a0*/ 	.word	0x00004650


	//   ....[34]....
        /*02a4*/ 	.word	0x00004670


	//   ....[35]....
        /*02a8*/ 	.word	0x000046a0


	//   ....[36]....
        /*02ac*/ 	.word	0x00005690


	//   ....[37]....
        /*02b0*/ 	.word	0x00006000


	//   ....[38]....
        /*02b4*/ 	.word	0x00006020


	//   ....[39]....
        /*02b8*/ 	.word	0x00006040


	//   ....[40]....
        /*02bc*/ 	.word	0x00006060


	//   ....[41]....
        /*02c0*/ 	.word	0x00006090


	//   ....[42]....
        /*02c4*/ 	.word	0x000062e0


	//   ....[43]....
        /*02c8*/ 	.word	0x000063a0


	//   ....[44]....
        /*02cc*/ 	.word	0x00006400


	//   ....[45]....
        /*02d0*/ 	.word	0x00006490


	//   ....[46]....
        /*02d4*/ 	.word	0x000064f0


	//   ....[47]....
        /*02d8*/ 	.word	0x00006530


	//   ....[48]....
        /*02dc*/ 	.word	0x00006570


	//   ....[49]....
        /*02e0*/ 	.word	0x000065c0


	//   ....[50]....
        /*02e4*/ 	.word	0x000065d0


	//   ....[51]....
        /*02e8*/ 	.word	0x000066e0


	//   ....[52]....
        /*02ec*/ 	.word	0x000067a0


	//   ....[53]....
        /*02f0*/ 	.word	0x000067f0


	//   ....[54]....
        /*02f4*/ 	.word	0x00006850


	//   ....[55]....
        /*02f8*/ 	.word	0x000068b0


	//   ....[56]....
        /*02fc*/ 	.word	0x000068f0


	//   ....[57]....
        /*0300*/ 	.word	0x00006930


	//   ....[58]....
        /*0304*/ 	.word	0x00006970


	//   ....[59]....
        /*0308*/ 	.word	0x00006980


	//   ....[60]....
        /*030c*/ 	.word	0x00007770


	//   ....[61]....
        /*0310*/ 	.word	0x000077f0


	//   ....[62]....
        /*0314*/ 	.word	0x00007890


	//   ....[63]....
        /*0318*/ 	.word	0x00007980


	//   ....[64]....
        /*031c*/ 	.word	0x00007a10


	//   ....[65]....
        /*0320*/ 	.word	0x00007a90


	//   ....[66]....
        /*0324*/ 	.word	0x00007b10


	//   ....[67]....
        /*0328*/ 	.word	0x00007b90


	//   ....[68]....
        /*032c*/ 	.word	0x00007bc0


	//   ....[69]....
        /*0330*/ 	.word	0x00007c90


	//   ....[70]....
        /*0334*/ 	.word	0x00007d10


	//   ....[71]....
        /*0338*/ 	.word	0x00007d90


	//   ....[72]....
        /*033c*/ 	.word	0x00007e50


	//   ....[73]....
        /*0340*/ 	.word	0x00007ee0


	//   ....[74]....
        /*0344*/ 	.word	0x00007f60


	//   ....[75]....
        /*0348*/ 	.word	0x00007fe0


	//   ....[76]....
        /*034c*/ 	.word	0x00008060


	//   ....[77]....
        /*0350*/ 	.word	0x000080c0


	//   ....[78]....
        /*0354*/ 	.word	0x00008130


	//   ....[79]....
        /*0358*/ 	.word	0x000081b0


	//   ....[80]....
        /*035c*/ 	.word	0x00008240


	//   ....[81]....
        /*0360*/ 	.word	0x00008320


	//   ....[82]....
        /*0364*/ 	.word	0x000083b0


	//   ....[83]....
        /*0368*/ 	.word	0x00008430


	//   ....[84]....
        /*036c*/ 	.word	0x000084b0


	//   ....[85]....
        /*0370*/ 	.word	0x00008530


	//   ....[86]....
        /*0374*/ 	.word	0x00008560


	//   ....[87]....
        /*0378*/ 	.word	0x00008650


	//   ....[88]....
        /*037c*/ 	.word	0x000086d0


	//   ....[89]....
        /*0380*/ 	.word	0x00008750


	//   ....[90]....
        /*0384*/ 	.word	0x00008800


	//   ....[91]....
        /*0388*/ 	.word	0x00008890


	//   ....[92]....
        /*038c*/ 	.word	0x00008910


	//   ....[93]....
        /*0390*/ 	.word	0x00008980


	//   ....[94]....
        /*0394*/ 	.word	0x00008a00


	//   ....[95]....
        /*0398*/ 	.word	0x00008a60


	//----- nvinfo : EIATTR_VRC_CTA_INIT_COUNT
	.align		4
.L_692:
        /*039c*/ 	.byte	0x02, 0x4a
	.zero		1
	.zero		1


	//----- nvinfo : EIATTR_EXIT_INSTR_OFFSETS
	.align		4
        /*03a0*/ 	.byte	0x04, 0x1c
        /*03a2*/ 	.short	(.L_694 - .L_693)


	//   ....[0]....
.L_693:
        /*03a4*/ 	.word	0x00001700


	//   ....[1]....
        /*03a8*/ 	.word	0x00003720


	//   ....[2]....
        /*03ac*/ 	.word	0x000076f0


	//   ....[3]....
        /*03b0*/ 	.word	0x00007720


	//----- nvinfo : EIATTR_MAX_THREADS
	.align		4
.L_694:
        /*03b4*/ 	.byte	0x04, 0x05
        /*03b6*/ 	.short	(.L_696 - .L_695)
.L_695:
        /*03b8*/ 	.word	0x00000040
        /*03bc*/ 	.word	0x00000001
        /*03c0*/ 	.word	0x00000001


	//----- nvinfo : EIATTR_CRS_STACK_SIZE
	.align		4
.L_696:
        /*03c4*/ 	.byte	0x04, 0x1e
        /*03c6*/ 	.short	(.L_698 - .L_697)
.L_697:
        /*03c8*/ 	.word	0x00000000


	//----- nvinfo : EIATTR_CBANK_PARAM_SIZE
	.align		4
.L_698:
        /*03cc*/ 	.byte	0x03, 0x19
        /*03ce*/ 	.short	0x0038


	//----- nvinfo : EIATTR_PARAM_CBANK
	.align		4
        /*03d0*/ 	.byte	0x04, 0x0a
        /*03d2*/ 	.short	(.L_700 - .L_699)
	.align		4
.L_699:
        /*03d4*/ 	.word	index@(.nv.constant0._ZN6thrust24THRUST_300001_SM_1000_NS8cuda_cub4core6detail13_kernel_agentINS1_8__unique11UniqueAgentINS0_10device_ptrIiEES8_10TupleEqualiPiEEJS8_S8_S9_SA_iN3cub18CUB_300001_SM_100013ScanTileStateIiLb1EEEmEEEvDpT0_)
        /*03d8*/ 	.short	0x0380
        /*03da*/ 	.short	0x0038


	//----- nvinfo : EIATTR_SW_WAR
	.align		4
.L_700:
        /*03dc*/ 	.byte	0x04, 0x36
        /*03de*/ 	.short	(.L_702 - .L_701)
.L_701:
        /*03e0*/ 	.word	0x00000008
.L_702:


//--------------------- .nv.info._ZN6thrust24THRUST_300001_SM_1000_NS8cuda_cub4core6detail13_kernel_agentINS1_8__unique9InitAgentIN3cub18CUB_300001_SM_100013ScanTileStateIiLb1EEEPiiEEJSA_mSB_EEEvDpT0_ --------------------------
	.section	.nv.info._ZN6thrust24THRUST_300001_SM_1000_NS8cuda_cub4core6detail13_kernel_agentINS1_8__unique9InitAgentIN3cub18CUB_300001_SM_100013ScanTileStateIiLb1EEEPiiEEJSA_mSB_EEEvDpT0_,"",@"SHT_CUDA_INFO"
	.sectionflags	@""
	.align	4


	//----- nvinfo : EIATTR_CUDA_API_VERSION
	.align		4
        /*0000*/ 	.byte	0x04, 0x37
        /*0002*/ 	.short	(.L_704 - .L_703)
.L_703:
        /*0004*/ 	.word	0x00000082


	//----- nvinfo : EIATTR_KPARAM_INFO
	.align		4
.L_704:
        /*0008*/ 	.byte	0x04, 0x17
        /*000a*/ 	.short	(.L_706 - .L_705)
.L_705:
        /*000c*/ 	.word	0x00000000
        /*0010*/ 	.short	0x0002
        /*0012*/ 	.short	0x0010
        /*0014*/ 	.byte	0x00, 0xf5, 0x21, 0x00


	//----- nvinfo : EIATTR_KPARAM_INFO
	.align		4
.L_706:
        /*0018*/ 	.byte	0x04, 0x17
        /*001a*/ 	.short	(.L_708 - .L_707)
.L_707:
        /*001c*/ 	.word	0x00000000
        /*0020*/ 	.short	0x0001
        /*0022*/ 	.short	0x0008
        /*0024*/ 	.byte	0x00, 0xf0, 0x21, 0x00


	//----- nvinfo : EIATTR_KPARAM_INFO
	.align		4
.L_708:
        /*0028*/ 	.byte	0x04, 0x17
        /*002a*/ 	.short	(.L_710 - .L_709)
.L_709:
        /*002c*/ 	.word	0x00000000
        /*0030*/ 	.short	0x0000
        /*0032*/ 	.short	0x0000
        /*0034*/ 	.byte	0x00, 0xf0, 0x21, 0x00


	//----- nvinfo : EIATTR_SPARSE_MMA_MASK
	.align		4
.L_710:
        /*0038*/ 	.byte	0x03, 0x50
        /*003a*/ 	.short	0x0000


	//----- nvinfo : EIATTR_MAXREG_COUNT
	.align		4
        /*003c*/ 	.byte	0x03, 0x1b
        /*003e*/ 	.short	0x00ff


	//----- nvinfo : EIATTR_MERCURY_ISA_VERSION
	.align		4
        /*0040*/ 	.byte	0x03, 0x5f
        /*0042*/ 	.short	0x0101


	//----- nvinfo : EIATTR_VRC_CTA_INIT_COUNT
	.align		4
        /*0044*/ 	.byte	0x02, 0x4a
	.zero		1
	.zero		1


	//----- nvinfo : EIATTR_EXIT_INSTR_OFFSETS
	.align		4
        /*0048*/ 	.byte	0x04, 0x1c
        /*004a*/ 	.short	(.L_712 - .L_711)


	//   ....[0]....
.L_711:
        /*004c*/ 	.word	0x00000130


	//   ....[1]....
        /*0050*/ 	.word	0x00000160


	//----- nvinfo : EIATTR_MAX_THREADS
	.align		4
.L_712:
        /*0054*/ 	.byte	0x04, 0x05
        /*0056*/ 	.short	(.L_714 - .L_713)
.L_713:
        /*0058*/ 	.word	0x00000080
        /*005c*/ 	.word	0x00000001
        /*0060*/ 	.word	0x00000001


	//----- nvinfo : EIATTR_CBANK_PARAM_SIZE
	.align		4
.L_714:
        /*0064*/ 	.byte	0x03, 0x19
        /*0066*/ 	.short	0x0018


	//----- nvinfo : EIATTR_PARAM_CBANK
	.align		4
        /*0068*/ 	.byte	0x04, 0x0a
        /*006a*/ 	.short	(.L_716 - .L_715)
	.align		4
.L_715:
        /*006c*/ 	.word	index@(.nv.constant0._ZN6thrust24THRUST_300001_SM_1000_NS8cuda_cub4core6detail13_kernel_agentINS1_8__unique9InitAgentIN3cub18CUB_300001_SM_100013ScanTileStateIiLb1EEEPiiEEJSA_mSB_EEEvDpT0_)
        /*0070*/ 	.short	0x0380
        /*0072*/ 	.short	0x0018


	//----- nvinfo : EIATTR_SW_WAR
	.align		4
.L_716:
        /*0074*/ 	.byte	0x04, 0x36
        /*0076*/ 	.short	(.L_718 - .L_717)
.L_717:
        /*0078*/ 	.word	0x00000008
.L_718:


//--------------------- .nv.info._Z13makeDeltaDataP8RelationPiiS1_ --------------------------
	.section	.nv.info._Z13makeDeltaDataP8RelationPiiS1_,"",@"SHT_CUDA_INFO"
	.sectionflags	@""
	.align	4


	//----- nvinfo : EIATTR_CUDA_API_VERSION
	.align		4
        /*0000*/ 	.byte	0x04, 0x37
        /*0002*/ 	.short	(.L_720 - .L_719)
.L_719:
        /*0004*/ 	.word	0x00000082


	//----- nvinfo : EIATTR_KPARAM_INFO
	.align		4
.L_720:
        /*0008*/ 	.byte	0x04, 0x17
        /*000a*/ 	.short	(.L_722 - .L_721)
.L_721:
        /*000c*/ 	.word	0x00000000
        /*0010*/ 	.short	0x0003
        /*0012*/ 	.short	0x0018
        /*0014*/ 	.byte	0x00, 0xf5, 0x21, 0x00


	//----- nvinfo : EIATTR_KPARAM_INFO
	.align		4
.L_722:
        /*0018*/ 	.byte	0x04, 0x17
        /*001a*/ 	.short	(.L_724 - .L_723)
.L_723:
        /*001c*/ 	.word	0x00000000
        /*0020*/ 	.short	0x0002
        /*0022*/ 	.short	0x0010
        /*0024*/ 	.byte	0x00, 0xf0, 0x11, 0x00


	//----- nvinfo : EIATTR_KPARAM_INFO
	.align		4
.L_724:
        /*0028*/ 	.byte	0x04, 0x17
        /*002a*/ 	.short	(.L_726 - .L_725)
.L_725:
        /*002c*/ 	.word	0x00000000
        /*0030*/ 	.short	0x0001
        /*0032*/ 	.short	0x0008
        /*0034*/ 	.byte	0x00, 0xf5, 0x21, 0x00


	//----- nvinfo : EIATTR_KPARAM_INFO
	.align		4
.L_726:
        /*0038*/ 	.byte	0x04, 0x17
        /*003a*/ 	.short	(.L_728 - .L_727)
.L_727:
        /*003c*/ 	.word	0x00000000
        /*0040*/ 	.short	0x0000
        /*0042*/ 	.short	0x0000
        /*0044*/ 	.byte	0x00, 0xf5, 0x21, 0x00


	//----- nvinfo : EIATTR_SPARSE_MMA_MASK
	.align		4
.L_728:
        /*0048*/ 	.byte	0x03, 0x50
        /*004a*/ 	.short	0x0000


	//----- nvinfo : EIATTR_MAXREG_COUNT
	.align		4
        /*004c*/ 	.byte	0x03, 0x1b
        /*004e*/ 	.short	0x00ff


	//----- nvinfo : EIATTR_MERCURY_ISA_VERSION
	.align		4
        /*0050*/ 	.byte	0x03, 0x5f
        /*0052*/ 	.short	0x0101


	//----- nvinfo : EIATTR_VRC_CTA_INIT_COUNT
	.align		4
        /*0054*/ 	.byte	0x02, 0x4a
	.zero		1
	.zero		1


	//----- nvinfo : EIATTR_EXIT_INSTR_OFFSETS
	.align		4
        /*0058*/ 	.byte	0x04, 0x1c
        /*005a*/ 	.short	(.L_730 - .L_729)


	//   ....[0]....
.L_729:
        /*005c*/ 	.word	0x00000070


	//   ....[1]....
        /*0060*/ 	.word	0x00000180


	//----- nvinfo : EIATTR_CBANK_PARAM_SIZE
	.align		4
.L_730:
        /*0064*/ 	.byte	0x03, 0x19
        /*0066*/ 	.short	0x0020


	//----- nvinfo : EIATTR_PARAM_CBANK
	.align		4
        /*0068*/ 	.byte	0x04, 0x0a
        /*006a*/ 	.short	(.L_732 - .L_731)
	.align		4
.L_731:
        /*006c*/ 	.word	index@(.nv.constant0._Z13makeDeltaDataP8RelationPiiS1_)
        /*0070*/ 	.short	0x0380
        /*0072*/ 	.short	0x0020


	//----- nvinfo : EIATTR_SW_WAR
	.align		4
.L_732:
        /*0074*/ 	.byte	0x04, 0x36
        /*0076*/ 	.short	(.L_734 - .L_733)
.L_733:
        /*0078*/ 	.word	0x00000008
.L_734:


//--------------------- .nv.info._Z16joinRelationDataP8RelationS0_PiS1_ --------------------------
	.section	.nv.info._Z16joinRelationDataP8RelationS0_PiS1_,"",@"SHT_CUDA_INFO"
	.sectionflags	@""
	.align	4


	//----- nvinfo : EIATTR_CUDA_API_VERSION
	.align		4
        /*0000*/ 	.byte	0x04, 0x37
        /*0002*/ 	.short	(.L_736 - .L_735)
.L_735:
        /*0004*/ 	.word	0x00000082


	//----- nvinfo : EIATTR_KPARAM_INFO
	.align		4
.L_736:
        /*0008*/ 	.byte	0x04, 0x17
        /*000a*/ 	.short	(.L_738 - .L_737)
.L_737:
        /*000c*/ 	.word	0x00000000
        /*0010*/ 	.short	0x0003
        /*0012*/ 	.short	0x0018
        /*0014*/ 	.byte	0x00, 0xf5, 0x21, 0x00


	//----- nvinfo : EIATTR_KPARAM_INFO
	.align		4
.L_738:
        /*0018*/ 	.byte	0x04, 0x17
        /*001a*/ 	.short	(.L_740 - .L_739)
.L_739:
        /*001c*/ 	.word	0x00000000
        /*0020*/ 	.short	0x0002
        /*0022*/ 	.short	0x0010
        /*0024*/ 	.byte	0x00, 0xf5, 0x21, 0x00


	//----- nvinfo : EIATTR_KPARAM_INFO
	.align		4
.L_740:
        /*0028*/ 	.byte	0x04, 0x17
        /*002a*/ 	.short	(.L_742 - .L_741)
.L_741:
        /*002c*/ 	.word	0x00000000
        /*0030*/ 	.short	0x0001
        /*0032*/ 	.short	0x0008
        /*0034*/ 	.byte	0x00, 0xf5, 0x21, 0x00


	//----- nvinfo : EIATTR_KPARAM_INFO
	.align		4
.L_742:
        /*0038*/ 	.byte	0x04, 0x17
        /*003a*/ 	.short	(.L_744 - .L_743)
.L_743:
        /*003c*/ 	.word	0x00000000
        /*0040*/ 	.short	0x0000
        /*0042*/ 	.short	0x0000
        /*0044*/ 	.byte	0x00, 0xf5, 0x21, 0x00


	//----- nvinfo : EIATTR_SPARSE_MMA_MASK
	.align		4
.L_744:
        /*0048*/ 	.byte	0x03, 0x50
        /*004a*/ 	.short	0x0000


	//----- nvinfo : EIATTR_MAXREG_COUNT
	.align		4
        /*004c*/ 	.byte	0x03, 0x1b
        /*004e*/ 	.short	0x00ff


	//----- nvinfo : EIATTR_MERCURY_ISA_VERSION
	.align		4
        /*0050*/ 	.byte	0x03, 0x5f
        /*0052*/ 	.short	0x0101


	//----- nvinfo : EIATTR_VRC_CTA_INIT_COUNT
	.align		4
        /*0054*/ 	.byte	0x02, 0x4a
	.zero		1
	.zero		1


	//----- nvinfo : EIATTR_EXIT_INSTR_OFFSETS
	.align		4
        /*0058*/ 	.byte	0x04, 0x1c
        /*005a*/ 	.short	(.L_746 - .L_745)


	//   ....[0]....
.L_745:
        /*005c*/ 	.word	0x00000090


	//   ....[1]....
        /*0060*/ 	.word	0x000002a0


	//   ....[2]....
        /*0064*/ 	.word	0x000003b0


	//   ....[3]....
        /*0068*/ 	.word	0x000003f0


	//   ....[4]....
        /*006c*/ 	.word	0x00000490


	//   ....[5]....
        /*0070*/ 	.word	0x00000530


	//----- nvinfo : EIATTR_CRS_STACK_SIZE
	.align		4
.L_746:
        /*0074*/ 	.byte	0x04, 0x1e
        /*0076*/ 	.short	(.L_748 - .L_747)
.L_747:
        /*0078*/ 	.word	0x00000000


	//----- nvinfo : EIATTR_CBANK_PARAM_SIZE
	.align		4
.L_748:
        /*007c*/ 	.byte	0x03, 0x19
        /*007e*/ 	.short	0x0020


	//----- nvinfo : EIATTR_PARAM_CBANK
	.align		4
        /*0080*/ 	.byte	0x04, 0x0a
        /*0082*/ 	.short	(.L_750 - .L_749)
	.align		4
.L_749:
        /*0084*/ 	.word	index@(.nv.constant0._Z16joinRelationDataP8RelationS0_PiS1_)
        /*0088*/ 	.short	0x0380
        /*008a*/ 	.short	0x0020


	//----- nvinfo : EIATTR_SW_WAR
	.align		4
.L_750:
        /*008c*/ 	.byte	0x04, 0x36
        /*008e*/ 	.short	(.L_752 - .L_751)
.L_751:
        /*0090*/ 	.word	0x00000008
.L_752:


//--------------------- .nv.info._Z17joinRelationCountP8RelationS0_Pi --------------------------
	.section	.nv.info._Z17joinRelationCountP8RelationS0_Pi,"",@"SHT_CUDA_INFO"
	.sectionflags	@""
	.align	4


	//----- nvinfo : EIATTR_CUDA_API_VERSION
	.align		4
        /*0000*/ 	.byte	0x04, 0x37
        /*0002*/ 	.short	(.L_754 - .L_753)
.L_753:
        /*0004*/ 	.word	0x00000082


	//----- nvinfo : EIATTR_KPARAM_INFO
	.align		4
.L_754:
        /*0008*/ 	.byte	0x04, 0x17
        /*000a*/ 	.short	(.L_756 - .L_755)
.L_755:
        /*000c*/ 	.word	0x00000000
        /*0010*/ 	.short	0x0002
        /*0012*/ 	.short	0x0010
        /*0014*/ 	.byte	0x00, 0xf5, 0x21, 0x00


	//----- nvinfo : EIATTR_KPARAM_INFO
	.align		4
.L_756:
        /*0018*/ 	.byte	0x04, 0x17
        /*001a*/ 	.short	(.L_758 - .L_757)
.L_757:
        /*001c*/ 	.word	0x00000000
        /*0020*/ 	.short	0x0001
        /*0022*/ 	.short	0x0008
        /*0024*/ 	.byte	0x00, 0xf5, 0x21, 0x00


	//----- nvinfo : EIATTR_KPARAM_INFO
	.align		4
.L_758:
        /*0028*/ 	.byte	0x04, 0x17
        /*002a*/ 	.short	(.L_760 - .L_759)
.L_759:
        /*002c*/ 	.word	0x00000000
        /*0030*/ 	.short	0x0000
        /*0032*/ 	.short	0x0000
        /*0034*/ 	.byte	0x00, 0xf5, 0x21, 0x00


	//----- nvinfo : EIATTR_SPARSE_MMA_MASK
	.align		4
.L_760:
        /*0038*/ 	.byte	0x03, 0x50
        /*003a*/ 	.short	0x0000


	//----- nvinfo : EIATTR_MAXREG_COUNT
	.align		4
        /*003c*/ 	.byte	0x03, 0x1b
        /*003e*/ 	.short	0x00ff


	//----- nvinfo : EIATTR_MERCURY_ISA_VERSION
	.align		4
        /*0040*/ 	.byte	0x03, 0x5f
        /*0042*/ 	.short	0x0101


	//----- nvinfo : EIATTR_VRC_CTA_INIT_COUNT
	.align		4
        /*0044*/ 	.byte	0x02, 0x4a
	.zero		1
	.zero		1


	//----- nvinfo : EIATTR_EXIT_INSTR_OFFSETS
	.align		4
        /*0048*/ 	.byte	0x04, 0x1c
        /*004a*/ 	.short	(.L_762 - .L_761)


	//   ....[0]....
.L_761:
        /*004c*/ 	.word	0x00000550


	//----- nvinfo : EIATTR_CRS_STACK_SIZE
	.align		4
.L_762:
        /*0050*/ 	.byte	0x04, 0x1e
        /*0052*/ 	.short	(.L_764 - .L_763)
.L_763:
        /*0054*/ 	.word	0x00000000


	//----- nvinfo : EIATTR_CBANK_PARAM_SIZE
	.align		4
.L_764:
        /*0058*/ 	.byte	0x03, 0x19
        /*005a*/ 	.short	0x0018


	//----- nvinfo : EIATTR_PARAM_CBANK
	.align		4
        /*005c*/ 	.byte	0x04, 0x0a
        /*005e*/ 	.short	(.L_766 - .L_765)
	.align		4
.L_765:
        /*0060*/ 	.word	index@(.nv.constant0._Z17joinRelationCountP8RelationS0_Pi)
        /*0064*/ 	.short	0x0380
        /*0066*/ 	.short	0x0018


	//----- nvinfo : EIATTR_SW_WAR
	.align		4
.L_766:
        /*0068*/ 	.byte	0x04, 0x36
        /*006a*/ 	.short	(.L_768 - .L_767)
.L_767:
        /*006c*/ 	.word	0x00000008
.L_768:


//--------------------- .nv.info._Z10testKernelP8Relation --------------------------
	.section	.nv.info._Z10testKernelP8Relation,"",@"SHT_CUDA_INFO"
	.sectionflags	@""
	.align	4


	//----- nvinfo : EIATTR_CUDA_API_VERSION
	.align		4
        /*0000*/ 	.byte	0x04, 0x37
        /*0002*/ 	.short	(.L_770 - .L_769)
.L_769:
        /*0004*/ 	.word	0x00000082


	//----- nvinfo : EIATTR_KPARAM_INFO
	.align		4
.L_770:
        /*0008*/ 	.byte	0x04, 0x17
        /*000a*/ 	.short	(.L_772 - .L_771)
.L_771:
        /*000c*/ 	.word	0x00000000
        /*0010*/ 	.short	0x0000
        /*0012*/ 	.short	0x0000
        /*0014*/ 	.byte	0x00, 0xf5, 0x21, 0x00


	//----- nvinfo : EIATTR_SPARSE_MMA_MASK
	.align		4
.L_772:
        /*0018*/ 	.byte	0x03, 0x50
        /*001a*/ 	.short	0x0000


	//----- nvinfo : EIATTR_MAXREG_COUNT
	.align		4
        /*001c*/ 	.byte	0x03, 0x1b
        /*001e*/ 	.short	0x00ff


	//----- nvinfo : EIATTR_EXTERNS
	.align		4
        /*0020*/ 	.byte	0x04, 0x0f
        /*0022*/ 	.short	(.L_774 - .L_773)


	//   ....[0]....
	.align		4
.L_773:
        /*0024*/ 	.word	index@(vprintf)


	//----- nvinfo : EIATTR_MERCURY_ISA_VERSION
	.align		4
.L_774:
        /*0028*/ 	.byte	0x03, 0x5f
        /*002a*/ 	.short	0x0101


	//----- nvinfo : EIATTR_VRC_CTA_INIT_COUNT
	.align		4
        /*002c*/ 	.byte	0x02, 0x4a
	.zero		1
	.zero		1


	//----- nvinfo : EIATTR_SYSCALL_OFFSETS
	.align		4
        /*0030*/ 	.byte	0x04, 0x46
        /*0032*/ 	.short	(.L_776 - .L_775)


	//   ....[0]....
.L_775:
        /*0034*/ 	.word	0x00000120


	//   ....[1]....
        /*0038*/ 	.word	0x000001d0


	//   ....[2]....
        /*003c*/ 	.word	0x00000280


	//   ....[3]....
        /*0040*/ 	.word	0x00000330


	//   ....[4]....
        /*0044*/ 	.word	0x00000470


	//   ....[5]....
        /*0048*/ 	.word	0x00000550


	//   ....[6]....
        /*004c*/ 	.word	0x000005c0


	//   ....[7]....
        /*0050*/ 	.word	0x00000740


	//   ....[8]....
        /*0054*/ 	.word	0x000007b0


	//   ....[9]....
        /*0058*/ 	.word	0x00000890


	//   ....[10]....
        /*005c*/ 	.word	0x000009d0


	//   ....[11]....
        /*0060*/ 	.word	0x00000ab0


	//----- nvinfo : EIATTR_EXIT_INSTR_OFFSETS
	.align		4
.L_776:
        /*0064*/ 	.byte	0x04, 0x1c
        /*0066*/ 	.short	(.L_778 - .L_777)


	//   ....[0]....
.L_777:
        /*0068*/ 	.word	0x00000ac0


	//----- nvinfo : EIATTR_CRS_STACK_SIZE
	.align		4
.L_778:
        /*006c*/ 	.byte	0x04, 0x1e
        /*006e*/ 	.short	(.L_780 - .L_779)
.L_779:
        /*0070*/ 	.word	0x00000000


	//----- nvinfo : EIATTR_CBANK_PARAM_SIZE
	.align		4
.L_780:
        /*0074*/ 	.byte	0x03, 0x19
        /*0076*/ 	.short	0x0008


	//----- nvinfo : EIATTR_PARAM_CBANK
	.align		4
        /*0078*/ 	.byte	0x04, 0x0a
        /*007a*/ 	.short	(.L_782 - .L_781)
	.align		4
.L_781:
        /*007c*/ 	.word	index@(.nv.constant0._Z10testKernelP8Relation)
        /*0080*/ 	.short	0x0380
        /*0082*/ 	.short	0x0008


	//----- nvinfo : EIATTR_SW_WAR
	.align		4
.L_782:
        /*0084*/ 	.byte	0x04, 0x36
        /*0086*/ 	.short	(.L_784 - .L_783)
.L_783:
        /*0088*/ 	.word	0x00000008
.L_784:


//--------------------- .nv.info._Z7initMapP8Relation --------------------------
	.section	.nv.info._Z7initMapP8Relation,"",@"SHT_CUDA_INFO"
	.sectionflags	@""
	.align	4


	//----- nvinfo : EIATTR_CUDA_API_VERSION
	.align		4
        /*0000*/ 	.byte	0x04, 0x37
        /*0002*/ 	.short	(.L_786 - .L_785)
.L_785:
        /*0004*/ 	.word	0x00000082


	//----- nvinfo : EIATTR_KPARAM_INFO
	.align		4
.L_786:
        /*0008*/ 	.byte	0x04, 0x17
        /*000a*/ 	.short	(.L_788 - .L_787)
.L_787:
        /*000c*/ 	.word	0x00000000
        /*0010*/ 	.short	0x0000
        /*0012*/ 	.short	0x0000
        /*0014*/ 	.byte	0x00, 0xf5, 0x21, 0x00


	//----- nvinfo : EIATTR_SPARSE_MMA_MASK
	.align		4
.L_788:
        /*0018*/ 	.byte	0x03, 0x50
        /*001a*/ 	.short	0x0000


	//----- nvinfo : EIATTR_MAXREG_COUNT
	.align		4
        /*001c*/ 	.byte	0x03, 0x1b
        /*001e*/ 	.short	0x00ff


	//----- nvinfo : EIATTR_MERCURY_ISA_VERSION
	.align		4
        /*0020*/ 	.byte	0x03, 0x5f
        /*0022*/ 	.short	0x0101


	//----- nvinfo : EIATTR_VRC_CTA_INIT_COUNT
	.align		4
        /*0024*/ 	.byte	0x02, 0x4a
	.zero		1
	.zero		1


	//----- nvinfo : EIATTR_EXIT_INSTR_OFFSETS
	.align		4
        /*0028*/ 	.byte	0x04, 0x1c
        /*002a*/ 	.short	(.L_790 - .L_789)


	//   ....[0]....
.L_789:
        /*002c*/ 	.word	0x00000090


	//   ....[1]....
        /*0030*/ 	.word	0x00000150


	//   ....[2]....
        /*0034*/ 	.word	0x000002e0


	//----- nvinfo : EIATTR_CRS_STACK_SIZE
	.align		4
.L_790:
        /*0038*/ 	.byte	0x04, 0x1e
        /*003a*/ 	.short	(.L_792 - .L_791)
.L_791:
        /*003c*/ 	.word	0x00000000


	//----- nvinfo : EIATTR_CBANK_PARAM_SIZE
	.align		4
.L_792:
        /*0040*/ 	.byte	0x03, 0x19
        /*0042*/ 	.short	0x0008


	//----- nvinfo : EIATTR_PARAM_CBANK
	.align		4
        /*0044*/ 	.byte	0x04, 0x0a
        /*0046*/ 	.short	(.L_794 - .L_793)
	.align		4
.L_793:
        /*0048*/ 	.word	index@(.nv.constant0._Z7initMapP8Relation)
        /*004c*/ 	.short	0x0380
        /*004e*/ 	.short	0x0008


	//----- nvinfo : EIATTR_SW_WAR
	.align		4
.L_794:
        /*0050*/ 	.byte	0x04, 0x36
        /*0052*/ 	.short	(.L_796 - .L_795)
.L_795:
        /*0054*/ 	.word	0x00000008
.L_796:


//--------------------- .nv.info._Z13initSortedArrP8Relation --------------------------
	.section	.nv.info._Z13initSortedArrP8Relation,"",@"SHT_CUDA_INFO"
	.sectionflags	@""
	.align	4


	//----- nvinfo : EIATTR_CUDA_API_VERSION
	.align		4
        /*0000*/ 	.byte	0x04, 0x37
        /*0002*/ 	.short	(.L_798 - .L_797)
.L_797:
        /*0004*/ 	.word	0x00000082


	//----- nvinfo : EIATTR_KPARAM_INFO
	.align		4
.L_798:
        /*0008*/ 	.byte	0x04, 0x17
        /*000a*/ 	.short	(.L_800 - .L_799)
.L_799:
        /*000c*/ 	.word	0x00000000
        /*0010*/ 	.short	0x0000
        /*0012*/ 	.short	0x0000
        /*0014*/ 	.byte	0x00, 0xf5, 0x21, 0x00


	//----- nvinfo : EIATTR_SPARSE_MMA_MASK
	.align		4
.L_800:
        /*0018*/ 	.byte	0x03, 0x50
        /*001a*/ 	.short	0x0000


	//----- nvinfo : EIATTR_MAXREG_COUNT
	.align		4
        /*001c*/ 	.byte	0x03, 0x1b
        /*001e*/ 	.short	0x00ff


	//----- nvinfo : EIATTR_MERCURY_ISA_VERSION
	.align		4
        /*0020*/ 	.byte	0x03, 0x5f
        /*0022*/ 	.short	0x0101


	//----- nvinfo : EIATTR_VRC_CTA_INIT_COUNT
	.align		4
        /*0024*/ 	.byte	0x02, 0x4a
	.zero		1
	.zero		1


	//----- nvinfo : EIATTR_EXIT_INSTR_OFFSETS
	.align		4
        /*0028*/ 	.byte	0x04, 0x1c
        /*002a*/ 	.short	(.L_802 - .L_801)


	//   ....[0]....
.L_801:
        /*002c*/ 	.word	0x00000090


	//   ....[1]....
        /*0030*/ 	.word	0x000000f0


	//----- nvinfo : EIATTR_CBANK_PARAM_SIZE
	.align		4
.L_802:
        /*0034*/ 	.byte	0x03, 0x19
        /*0036*/ 	.short	0x0008


	//----- nvinfo : EIATTR_PARAM_CBANK
	.align		4
        /*0038*/ 	.byte	0x04, 0x0a
        /*003a*/ 	.short	(.L_804 - .L_803)
	.align		4
.L_803:
        /*003c*/ 	.word	index@(.nv.constant0._Z13initSortedArrP8Relation)
        /*0040*/ 	.short	0x0380
        /*0042*/ 	.short	0x0008


	//----- nvinfo : EIATTR_SW_WAR
	.align		4
.L_804:
        /*0044*/ 	.byte	0x04, 0x36
        /*0046*/ 	.short	(.L_806 - .L_805)
.L_805:
        /*0048*/ 	.word	0x00000008
.L_806:


//--------------------- .nv.info._Z12d_printArrayPii --------------------------
	.section	.nv.info._Z12d_printArrayPii,"",@"SHT_CUDA_INFO"
	.sectionflags	@""
	.align	4


	//----- nvinfo : EIATTR_CUDA_API_VERSION
	.align		4
        /*0000*/ 	.byte	0x04, 0x37
        /*0002*/ 	.short	(.L_808 - .L_807)
.L_807:
        /*0004*/ 	.word	0x00000082


	//----- nvinfo : EIATTR_KPARAM_INFO
	.align		4
.L_808:
        /*0008*/ 	.byte	0x04, 0x17
        /*000a*/ 	.short	(.L_810 - .L_809)
.L_809:
        /*000c*/ 	.word	0x00000000
        /*0010*/ 	.short	0x0001
        /*0012*/ 	.short	0x0008
        /*0014*/ 	.byte	0x00, 0xf0, 0x11, 0x00


	//----- nvinfo : EIATTR_KPARAM_INFO
	.align		4
.L_810:
        /*0018*/ 	.byte	0x04, 0x17
        /*001a*/ 	.short	(.L_812 - .L_811)
.L_811:
        /*001c*/ 	.word	0x00000000
        /*0020*/ 	.short	0x0000
        /*0022*/ 	.short	0x0000
        /*0024*/ 	.byte	0x00, 0xf5, 0x21, 0x00


	//----- nvinfo : EIATTR_SPARSE_MMA_MASK
	.align		4
.L_812:
        /*0028*/ 	.byte	0x03, 0x50
        /*002a*/ 	.short	0x0000


	//----- nvinfo : EIATTR_MAXREG_COUNT
	.align		4
        /*002c*/ 	.byte	0x03, 0x1b
        /*002e*/ 	.short	0x00ff


	//----- nvinfo : EIATTR_EXTERNS
	.align		4
        /*0030*/ 	.byte	0x04, 0x0f
        /*0032*/ 	.short	(.L_814 - .L_813)


	//   ....[0]....
	.align		4
.L_813:
        /*0034*/ 	.word	index@(vprintf)


	//----- nvinfo : EIATTR_MERCURY_ISA_VERSION
	.align		4
.L_814:
        /*0038*/ 	.byte	0x03, 0x5f
        /*003a*/ 	.short	0x0101


	//----- nvinfo : EIATTR_VRC_CTA_INIT_COUNT
	.align		4
        /*003c*/ 	.byte	0x02, 0x4a
	.zero		1
	.zero		1


	//----- nvinfo : EIATTR_SYSCALL_OFFSETS
	.align		4
        /*0040*/ 	.byte	0x04, 0x46
        /*0042*/ 	.short	(.L_816 - .L_815)


	//   ....[0]....
.L_815:
        /*0044*/ 	.word	0x000000d0


	//   ....[1]....
        /*0048*/ 	.word	0x000002d0


	//   ....[2]....
        /*004c*/ 	.word	0x00000390


	//   ....[3]....
        /*0050*/ 	.word	0x00000450


	//   ....[4]....
        /*0054*/ 	.word	0x00000510


	//   ....[5]....
        /*0058*/ 	.word	0x000005d0


	//   ....[6]....
        /*005c*/ 	.word	0x00000690


	//   ....[7]....
        /*0060*/ 	.word	0x00000750


	//   ....[8]....
        /*0064*/ 	.word	0x00000810


	//   ....[9]....
        /*0068*/ 	.word	0x000008d0


	//   ....[10]....
        /*006c*/ 	.word	0x00000990


	//   ....[11]....
        /*0070*/ 	.word	0x00000a50


	//   ....[12]....
        /*0074*/ 	.word	0x00000b10


	//   ....[13]....
        /*0078*/ 	.word	0x00000bd0


	//   ....[14]....
        /*007c*/ 	.word	0x00000c90


	//   ....[15]....
        /*0080*/ 	.word	0x00000d50


	//   ....[16]....
        /*0084*/ 	.word	0x00000e10


	//   ....[17]....
        /*0088*/ 	.word	0x00000fc0


	//   ....[18]....
        /*008c*/ 	.word	0x00001080


	//   ....[19]....
        /*0090*/ 	.word	0x00001140


	//   ....[20]....
        /*0094*/ 	.word	0x00001200


	//   ....[21]....
        /*0098*/ 	.word	0x000012c0


	//   ....[22]....
        /*009c*/ 	.word	0x00001380


	//   ....[23]....
        /*00a0*/ 	.word	0x00001440


	//   ....[24]....
        /*00a4*/ 	.word	0x00001500


	//   ....[25]....
        /*00a8*/ 	.word	0x00001660


	//   ....[26]....
        /*00ac*/ 	.word	0x00001720


	//   ....[27]....
        /*00b0*/ 	.word	0x000017e0


	//   ....[28]....
        /*00b4*/ 	.word	0x000018a0


	//   ....[29]....
        /*00b8*/ 	.word	0x00001a00


	//   ....[30]....
        /*00bc*/ 	.word	0x00001ad0


	//----- nvinfo : EIATTR_EXIT_INSTR_OFFSETS
	.align		4
.L_816:
        /*00c0*/ 	.byte	0x04, 0x1c
        /*00c2*/ 	.short	(.L_818 - .L_817)


	//   ....[0]....
.L_817:
        /*00c4*/ 	.word	0x00001ae0


	//----- nvinfo : EIATTR_CRS_STACK_SIZE
	.align		4
.L_818:
        /*00c8*/ 	.byte	0x04, 0x1e
        /*00ca*/ 	.short	(.L_820 - .L_819)
.L_819:
        /*00cc*/ 	.word	0x00000000


	//----- nvinfo : EIATTR_CBANK_PARAM_SIZE
	.align		4
.L_820:
        /*00d0*/ 	.byte	0x03, 0x19
        /*00d2*/ 	.short	0x000c


	//----- nvinfo : EIATTR_PARAM_CBANK
	.align		4
        /*00d4*/ 	.byte	0x04, 0x0a
        /*00d6*/ 	.short	(.L_822 - .L_821)
	.align		4
.L_821:
        /*00d8*/ 	.word	index@(.nv.constant0._Z12d_printArrayPii)
        /*00dc*/ 	.short	0x0380
        /*00de*/ 	.short	0x000c


	//----- nvinfo : EIATTR_SW_WAR
	.align		4
.L_822:
        /*00e0*/ 	.byte	0x04, 0x36
        /*00e2*/ 	.short	(.L_824 - .L_823)
.L_823:
        /*00e4*/ 	.word	0x00000008
.L_824:


//--------------------- .nv.info._Z13lookupMulKeysP8KeyValueS0_j --------------------------
	.section	.nv.info._Z13lookupMulKeysP8KeyValueS0_j,"",@"SHT_CUDA_INFO"
	.sectionflags	@""
	.align	4


	//----- nvinfo : EIATTR_CUDA_API_VERSION
	.align		4
        /*0000*/ 	.byte	0x04, 0x37
        /*0002*/ 	.short	(.L_826 - .L_825)
.L_825:
        /*0004*/ 	.word	0x00000082


	//----- nvinfo : EIATTR_KPARAM_INFO
	.align		4
.L_826:
        /*0008*/ 	.byte	0x04, 0x17
        /*000a*/ 	.short	(.L_828 - .L_827)
.L_827:
        /*000c*/ 	.word	0x00000000
        /*0010*/ 	.short	0x0002
        /*0012*/ 	.short	0x0010
        /*0014*/ 	.byte	0x00, 0xf0, 0x11, 0x00


	//----- nvinfo : EIATTR_KPARAM_INFO
	.align		4
.L_828:
        /*0018*/ 	.byte	0x04, 0x17
        /*001a*/ 	.short	(.L_830 - .L_829)
.L_829:
        /*001c*/ 	.word	0x00000000
        /*0020*/ 	.short	0x0001
        /*0022*/ 	.short	0x0008
        /*0024*/ 	.byte	0x00, 0xf5, 0x21, 0x00


	//----- nvinfo : EIATTR_KPARAM_INFO
	.align		4
.L_830:
        /*0028*/ 	.byte	0x04, 0x17
        /*002a*/ 	.short	(.L_832 - .L_831)
.L_831:
        /*002c*/ 	.word	0x00000000
        /*0030*/ 	.short	0x0000
        /*0032*/ 	.short	0x0000
        /*0034*/ 	.byte	0x00, 0xf5, 0x21, 0x00


	//----- nvinfo : EIATTR_SPARSE_MMA_MASK
	.align		4
.L_832:
        /*0038*/ 	.byte	0x03, 0x50
        /*003a*/ 	.short	0x0000


	//----- nvinfo : EIATTR_MAXREG_COUNT
	.align		4
        /*003c*/ 	.byte	0x03, 0x1b
        /*003e*/ 	.short	0x00ff


	//----- nvinfo : EIATTR_MERCURY_ISA_VERSION
	.align		4
        /*0040*/ 	.byte	0x03, 0x5f
        /*0042*/ 	.short	0x0101


	//----- nvinfo : EIATTR_VRC_CTA_INIT_COUNT
	.align		4
        /*0044*/ 	.byte	0x02, 0x4a
	.zero		1
	.zero		1


	//----- nvinfo : EIATTR_EXIT_INSTR_OFFSETS
	.align		4
        /*0048*/ 	.byte	0x04, 0x1c
        /*004a*/ 	.short	(.L_834 - .L_833)


	//   ....[0]....
.L_833:
        /*004c*/ 	.word	0x00000070


	//   ....[1]....
        /*0050*/ 	.word	0x00000390


	//   ....[2]....
        /*0054*/ 	.word	0x000003c0


	//----- nvinfo : EIATTR_CRS_STACK_SIZE
	.align		4
.L_834:
        /*0058*/ 	.byte	0x04, 0x1e
        /*005a*/ 	.short	(.L_836 - .L_835)
.L_835:
        /*005c*/ 	.word	0x00000000


	//----- nvinfo : EIATTR_CBANK_PARAM_SIZE
	.align		4
.L_836:
        /*0060*/ 	.byte	0x03, 0x19
        /*0062*/ 	.short	0x0014


	//----- nvinfo : EIATTR_PARAM_CBANK
	.align		4
        /*0064*/ 	.byte	0x04, 0x0a
        /*0066*/ 	.short	(.L_838 - .L_837)
	.align		4
.L_837:
        /*0068*/ 	.word	index@(.nv.constant0._Z13lookupMulKeysP8KeyValueS0_j)
        /*006c*/ 	.short	0x0380
        /*006e*/ 	.short	0x0014


	//----- nvinfo : EIATTR_SW_WAR
	.align		4
.L_838:
        /*0070*/ 	.byte	0x04, 0x36
        /*0072*/ 	.short	(.L_840 - .L_839)
.L_839:
        /*0074*/ 	.word	0x00000008
.L_840:


//--------------------- .nv.info._Z13insertMulKeysP8KeyValuePKS_j --------------------------
	.section	.nv.info._Z13insertMulKeysP8KeyValuePKS_j,"",@"SHT_CUDA_INFO"
	.sectionflags	@""
	.align	4


	//----- nvinfo : EIATTR_CUDA_API_VERSION
	.align		4
        /*0000*/ 	.byte	0x04, 0x37
        /*0002*/ 	.short	(.L_842 - .L_841)
.L_841:
        /*0004*/ 	.word	0x00000082


	//----- nvinfo : EIATTR_KPARAM_INFO
	.align		4
.L_842:
        /*0008*/ 	.byte	0x04, 0x17
        /*000a*/ 	.short	(.L_844 - .L_843)
.L_843:
        /*000c*/ 	.word	0x00000000
        /*0010*/ 	.short	0x0002
        /*0012*/ 	.short	0x0010
        /*0014*/ 	.byte	0x00, 0xf0, 0x11, 0x00


	//----- nvinfo : EIATTR_KPARAM_INFO
	.align		4
.L_844:
        /*0018*/ 	.byte	0x04, 0x17
        /*001a*/ 	.short	(.L_846 - .L_845)
.L_845:
        /*001c*/ 	.word	0x00000000
        /*0020*/ 	.short	0x0001
        /*0022*/ 	.short	0x0008
        /*0024*/ 	.byte	0x00, 0xf5, 0x21, 0x00


	//----- nvinfo : EIATTR_KPARAM_INFO
	.align		4
.L_846:
        /*0028*/ 	.byte	0x04, 0x17
        /*002a*/ 	.short	(.L_848 - .L_847)
.L_847:
        /*002c*/ 	.word	0x00000000
        /*0030*/ 	.short	0x0000
        /*0032*/ 	.short	0x0000
        /*0034*/ 	.byte	0x00, 0xf5, 0x21, 0x00


	//----- nvinfo : EIATTR_SPARSE_MMA_MASK
	.align		4
.L_848:
        /*0038*/ 	.byte	0x03, 0x50
        /*003a*/ 	.short	0x0000


	//----- nvinfo : EIATTR_MAXREG_COUNT
	.align		4
        /*003c*/ 	.byte	0x03, 0x1b
        /*003e*/ 	.short	0x00ff


	//----- nvinfo : EIATTR_EXTERNS
	.align		4
        /*0040*/ 	.byte	0x04, 0x0f
        /*0042*/ 	.short	(.L_850 - .L_849)


	//   ....[0]....
	.align		4
.L_849:
        /*0044*/ 	.word	index@(vprintf)


	//----- nvinfo : EIATTR_MERCURY_ISA_VERSION
	.align		4
.L_850:
        /*0048*/ 	.byte	0x03, 0x5f
        /*004a*/ 	.short	0x0101


	//----- nvinfo : EIATTR_VRC_CTA_INIT_COUNT
	.align		4
        /*004c*/ 	.byte	0x02, 0x4a
	.zero		1
	.zero		1


	//----- nvinfo : EIATTR_SYSCALL_OFFSETS
	.align		4
        /*0050*/ 	.byte	0x04, 0x46
        /*0052*/ 	.short	(.L_852 - .L_851)


	//   ....[0]....
.L_851:
        /*0054*/ 	.word	0x00000320


	//----- nvinfo : EIATTR_EXIT_INSTR_OFFSETS
	.align		4
.L_852:
        /*0058*/ 	.byte	0x04, 0x1c
        /*005a*/ 	.short	(.L_854 - .L_853)


	//   ....[0]....
.L_853:
        /*005c*/ 	.word	0x000000c0


	//   ....[1]....
        /*0060*/ 	.word	0x00000330


	//----- nvinfo : EIATTR_CRS_STACK_SIZE
	.align		4
.L_854:
        /*0064*/ 	.byte	0x04, 0x1e
        /*0066*/ 	.short	(.L_856 - .L_855)
.L_855:
        /*0068*/ 	.word	0x00000000


	//----- nvinfo : EIATTR_CBANK_PARAM_SIZE
	.align		4
.L_856:
        /*006c*/ 	.byte	0x03, 0x19
        /*006e*/ 	.short	0x0014


	//----- nvinfo : EIATTR_PARAM_CBANK
	.align		4
        /*0070*/ 	.byte	0x04, 0x0a
        /*0072*/ 	.short	(.L_858 - .L_857)
	.align		4
.L_857:
        /*0074*/ 	.word	index@(.nv.constant0._Z13insertMulKeysP8KeyValuePKS_j)
        /*0078*/ 	.short	0x0380
        /*007a*/ 	.short	0x0014


	//----- nvinfo : EIATTR_SW_WAR
	.align		4
.L_858:
        /*007c*/ 	.byte	0x04, 0x36
        /*007e*/ 	.short	(.L_860 - .L_859)
.L_859:
        /*0080*/ 	.word	0x00000008
.L_860:


//--------------------- .nv.callgraph             --------------------------
	.section	.nv.callgraph,"",@"SHT_CUDA_CALLGRAPH"
	.align	4
	.sectionentsize	8
	.align		4
        /*0000*/ 	.word	0x00000000
	.align		4
        /*0004*/ 	.word	0xffffffff
	.align		4
        /*0008*/ 	.word	index@(_Z10testKernelP8Relation)
	.align		4
        /*000c*/ 	.word	index@(vprintf)
	.align		4
        /*0010*/ 	.word	index@(_Z12d_printArrayPii)
	.align		4
        /*0014*/ 	.word	index@(vprintf)
	.align		4
        /*0018*/ 	.word	index@(_Z13insertMulKeysP8KeyValuePKS_j)
	.align		4
        /*001c*/ 	.word	index@(vprintf)
	.align		4
        /*0020*/ 	.word	0x00000000
	.align		4
        /*0024*/ 	.word	0xfffffffe
	.align		4
        /*0028*/ 	.word	0x00000000
	.align		4
        /*002c*/ 	.word	0xfffffffd
	.align		4
        /*0030*/ 	.word	0x00000000
	.align		4
        /*0034*/ 	.word	0xfffffffc


//--------------------- .nv.constant4             --------------------------
	.section	.nv.constant4,"a",@progbits
	.align	8
	.align		8
.nv.constant4:
        /*0000*/ 	.dword	_ZN34_INTERNAL_4c4dcd94_4_k_cu__Z4hashj4cuda3std3__45__cpo5beginE
	.align		8
        /*0008*/ 	.dword	_ZN34_INTERNAL_4c4dcd94_4_k_cu__Z4hashj4cuda3std3__45__cpo3endE
	.align		8
        /*0010*/ 	.dword	_ZN34_INTERNAL_4c4dcd94_4_k_cu__Z4hashj4cuda3std3__45__cpo6cbeginE
	.align		8
        /*0018*/ 	.dword	_ZN34_INTERNAL_4c4dcd94_4_k_cu__Z4hashj4cuda3std3__45__cpo4cendE
	.align		8
        /*0020*/ 	.dword	_ZN34_INTERNAL_4c4dcd94_4_k_cu__Z4hashj4cuda3std3__45__cpo6rbeginE
	.align		8
        /*0028*/ 	.dword	_ZN34_INTERNAL_4c4dcd94_4_k_cu__Z4hashj4cuda3std3__45__cpo4rendE
	.align		8
        /*0030*/ 	.dword	_ZN34_INTERNAL_4c4dcd94_4_k_cu__Z4hashj4cuda3std3__45__cpo7crbeginE
	.align		8
        /*0038*/ 	.dword	_ZN34_INTERNAL_4c4dcd94_4_k_cu__Z4hashj4cuda3std3__45__cpo5crendE
	.align		8
        /*0040*/ 	.dword	_ZN34_INTERNAL_4c4dcd94_4_k_cu__Z4hashj4cuda3std3__436_GLOBAL__N__4c4dcd94_4_k_cu__Z4hashj6ignoreE
	.align		8
        /*0048*/ 	.dword	_ZN34_INTERNAL_4c4dcd94_4_k_cu__Z4hashj4cuda3std3__419piecewise_constructE
	.align		8
        /*0050*/ 	.dword	_ZN34_INTERNAL_4c4dcd94_4_k_cu__Z4hashj4cuda3std3__48in_placeE
	.align		8
        /*0058*/ 	.dword	_ZN34_INTERNAL_4c4dcd94_4_k_cu__Z4hashj4cuda3std3__420unreachable_sentinelE
	.align		8
        /*0060*/ 	.dword	_ZN34_INTERNAL_4c4dcd94_4_k_cu__Z4hashj4cuda3std3__47nulloptE
	.align		8
        /*0068*/ 	.dword	_ZN34_INTERNAL_4c4dcd94_4_k_cu__Z4hashj4cuda3std3__48unexpectE
	.align		8
        /*0070*/ 	.dword	_ZN34_INTERNAL_4c4dcd94_4_k_cu__Z4hashj4cuda3std6ranges3__45__cpo4swapE
	.align		8
        /*0078*/ 	.dword	_ZN34_INTERNAL_4c4dcd94_4_k_cu__Z4hashj4cuda3std6ranges3__45__cpo9iter_moveE
	.align		8
        /*0080*/ 	.dword	_ZN34_INTERNAL_4c4dcd94_4_k_cu__Z4hashj4cuda3std6ranges3__45__cpo5beginE
	.align		8
        /*0088*/ 	.dword	_ZN34_INTERNAL_4c4dcd94_4_k_cu__Z4hashj4cuda3std6ranges3__45__cpo3endE
	.align		8
        /*0090*/ 	.dword	_ZN34_INTERNAL_4c4dcd94_4_k_cu__Z4hashj4cuda3std6ranges3__45__cpo6cbeginE
	.align		8
        /*0098*/ 	.dword	_ZN34_INTERNAL_4c4dcd94_4_k_cu__Z4hashj4cuda3std6ranges3__45__cpo4cendE
	.align		8
        /*00a0*/ 	.dword	_ZN34_INTERNAL_4c4dcd94_4_k_cu__Z4hashj4cuda3std6ranges3__45__cpo7advanceE
	.align		8
        /*00a8*/ 	.dword	_ZN34_INTERNAL_4c4dcd94_4_k_cu__Z4hashj4cuda3std6ranges3__45__cpo9iter_swapE
	.align		8
        /*00b0*/ 	.dword	_ZN34_INTERNAL_4c4dcd94_4_k_cu__Z4hashj4cuda3std6ranges3__45__cpo4nextE
	.align		8
        /*00b8*/ 	.dword	_ZN34_INTERNAL_4c4dcd94_4_k_cu__Z4hashj4cuda3std6ranges3__45__cpo4prevE
	.align		8
        /*00c0*/ 	.dword	_ZN34_INTERNAL_4c4dcd94_4_k_cu__Z4hashj4cuda3std6ranges3__45__cpo4dataE
	.align		8
        /*00c8*/ 	.dword	_ZN34_INTERNAL_4c4dcd94_4_k_cu__Z4hashj4cuda3std6ranges3__45__cpo5cdataE
	.align		8
        /*00d0*/ 	.dword	_ZN34_INTERNAL_4c4dcd94_4_k_cu__Z4hashj4cuda3std6ranges3__45__cpo4sizeE
	.align		8
        /*00d8*/ 	.dword	_ZN34_INTERNAL_4c4dcd94_4_k_cu__Z4hashj4cuda3std6ranges3__45__cpo5ssizeE
	.align		8
        /*00e0*/ 	.dword	_ZN34_INTERNAL_4c4dcd94_4_k_cu__Z4hashj4cuda3std6ranges3__45__cpo8distanceE
	.align		8
        /*00e8*/ 	.dword	_ZN34_INTERNAL_4c4dcd94_4_k_cu__Z4hashj6thrust24THRUST_300001_SM_1000_NS8cuda_cub3parE
	.align		8
        /*00f0*/ 	.dword	_ZN34_INTERNAL_4c4dcd94_4_k_cu__Z4hashj6thrust24THRUST_300001_SM_1000_NS8cuda_cub10par_nosyncE
	.align		8
        /*00f8*/ 	.dword	_ZN34_INTERNAL_4c4dcd94_4_k_cu__Z4hashj6thrust24THRUST_300001_SM_1000_NS6system6detail10sequential3seqE
	.align		8
        /*0100*/ 	.dword	_ZN34_INTERNAL_4c4dcd94_4_k_cu__Z4hashj6thrust24THRUST_300001_SM_1000_NS6system3cpp3parE
	.align		8
        /*0108*/ 	.dword	_ZN34_INTERNAL_4c4dcd94_4_k_cu__Z4hashj6thrust24THRUST_300001_SM_1000_NS12placeholders2_1E
	.align		8
        /*0110*/ 	.dword	_ZN34_INTERNAL_4c4dcd94_4_k_cu__Z4hashj6thrust24THRUST_300001_SM_1000_NS12placeholders2_2E
	.align		8
        /*0118*/ 	.dword	_ZN34_INTERNAL_4c4dcd94_4_k_cu__Z4hashj6thrust24THRUST_300001_SM_1000_NS12placeholders2_3E
	.align		8
        /*0120*/ 	.dword	_ZN34_INTERNAL_4c4dcd94_4_k_cu__Z4hashj6thrust24THRUST_300001_SM_1000_NS12placeholders2_4E
	.align		8
        /*0128*/ 	.dword	_ZN34_INTERNAL_4c4dcd94_4_k_cu__Z4hashj6thrust24THRUST_300001_SM_1000_NS12placeholders2_5E
	.align		8
        /*0130*/ 	.dword	_ZN34_INTERNAL_4c4dcd94_4_k_cu__Z4hashj6thrust24THRUST_300001_SM_1000_NS12placeholders2_6E
	.align		8
        /*0138*/ 	.dword	_ZN34_INTERNAL_4c4dcd94_4_k_cu__Z4hashj6thrust24THRUST_300001_SM_1000_NS12placeholders2_7E
	.align		8
        /*0140*/ 	.dword	_ZN34_INTERNAL_4c4dcd94_4_k_cu__Z4hashj6thrust24THRUST_300001_SM_1000_NS12placeholders2_8E
	.align		8
        /*0148*/ 	.dword	_ZN34_INTERNAL_4c4dcd94_4_k_cu__Z4hashj6thrust24THRUST_300001_SM_1000_NS12placeholders2_9E
	.align		8
        /*0150*/ 	.dword	_ZN34_INTERNAL_4c4dcd94_4_k_cu__Z4hashj6thrust24THRUST_300001_SM_1000_NS12placeholders3_10E
	.align		8
        /*0158*/ 	.dword	_ZN34_INTERNAL_4c4dcd94_4_k_cu__Z4hashj6thrust24THRUST_300001_SM_1000_NS3seqE
	.align		8
        /*0160*/ 	.dword	_ZN34_INTERNAL_4c4dcd94_4_k_cu__Z4hashj6thrust24THRUST_300001_SM_1000_NS6deviceE
	.align		8
        /*0168*/ 	.dword	$str
	.align		8
        /*0170*/ 	.dword	$str$1
	.align		8
        /*0178*/ 	.dword	$str$2
	.align		8
        /*0180*/ 	.dword	$str$3
	.align		8
        /*0188*/ 	.dword	$str$4
	.align		8
        /*0190*/ 	.dword	$str$5
	.align		8
        /*0198*/ 	.dword	$str$6
	.align		8
        /*01a0*/ 	.dword	$str$7
	.align		8
        /*01a8*/ 	.dword	$str$8
	.align		8
        /*01b0*/ 	.dword	$str$9
	.align		8
        /*01b8*/ 	.dword	$str$10
	.align		8
        /*01c0*/ 	.dword	$str$11
	.align		8
        /*01c8*/ 	.dword	vprintf


//--------------------- .text._ZN3cub18CUB_300001_SM_10006detail10merge_sort26DeviceMergeSortMergeKernelINS2_10policy_hubIN6thrust24THRUST_300001_SM_1000_NS10device_ptrIiEEE9Policy600ES8_PNS0_8NullTypeES8_SC_m12TupleLessColiSB_EEvbT2_T3_T4_PT6_PT7_T5_PSG_SG_NS1_7vsmem_tE --------------------------
	.section	.text._ZN3cub18CUB_300001_SM_10006detail10merge_sort26DeviceMergeSortMergeKernelINS2_10policy_hubIN6thrust24THRUST_300001_SM_1000_NS10device_ptrIiEEE9Policy600ES8_PNS0_8NullTypeES8_SC_m12TupleLessColiSB_EEvbT2_T3_T4_PT6_PT7_T5_PSG_SG_NS1_7vsmem_tE,"ax",@progbits
	.align	128
        .global         _ZN3cub18CUB_300001_SM_10006detail10merge_sort26DeviceMergeSortMergeKernelINS2_10policy_hubIN6thrust24THRUST_300001_SM_1000_NS10device_ptrIiEEE9Policy600ES8_PNS0_8NullTypeES8_SC_m12TupleLessColiSB_EEvbT2_T3_T4_PT6_PT7_T5_PSG_SG_NS1_7vsmem_tE
        .type           _ZN3cub18CUB_300001_SM_10006detail10merge_sort26DeviceMergeSortMergeKernelINS2_10policy_hubIN6thrust24THRUST_300001_SM_1000_NS10device_ptrIiEEE9Policy600ES8_PNS0_8NullTypeES8_SC_m12TupleLessColiSB_EEvbT2_T3_T4_PT6_PT7_T5_PSG_SG_NS1_7vsmem_tE,@function
        .size           _ZN3cub18CUB_300001_SM_10006detail10merge_sort26DeviceMergeSortMergeKernelINS2_10policy_hubIN6thrust24THRUST_300001_SM_1000_NS10device_ptrIiEEE9Policy600ES8_PNS0_8NullTypeES8_SC_m12TupleLessColiSB_EEvbT2_T3_T4_PT6_PT7_T5_PSG_SG_NS1_7vsmem_tE,(.L_x_1827 - _ZN3cub18CUB_300001_SM_10006detail10merge_sort26DeviceMergeSortMergeKernelINS2_10policy_hubIN6thrust24THRUST_300001_SM_1000_NS10device_ptrIiEEE9Policy600ES8_PNS0_8NullTypeES8_SC_m12TupleLessColiSB_EEvbT2_T3_T4_PT6_PT7_T5_PSG_SG_NS1_7vsmem_tE)
        .other          _ZN3cub18CUB_300001_SM_10006detail10merge_sort26DeviceMergeSortMergeKernelINS2_10policy_hubIN6thrust24THRUST_300001_SM_1000_NS10device_ptrIiEEE9Policy600ES8_PNS0_8NullTypeES8_SC_m12TupleLessColiSB_EEvbT2_T3_T4_PT6_PT7_T5_PSG_SG_NS1_7vsmem_tE,@"STO_CUDA_ENTRY STV_DEFAULT"
_ZN3cub18CUB_300001_SM_10006detail10merge_sort26DeviceMergeSortMergeKernelINS2_10policy_hubIN6thrust24THRUST_300001_SM_1000_NS10device_ptrIiEEE9Policy600ES8_PNS0_8NullTypeES8_SC_m12TupleLessColiSB_EEvbT2_T3_T4_PT6_PT7_T5_PSG_SG_NS1_7vsmem_tE:
.text._ZN3cub18CUB_300001_SM_10006detail10merge_sort26DeviceMergeSortMergeKernelINS2_10policy_hubIN6thrust24THRUST_300001_SM_1000_NS10device_ptrIiEEE9Policy600ES8_PNS0_8NullTypeES8_SC_m12TupleLessColiSB_EEvbT2_T3_T4_PT6_PT7_T5_PSG_SG_NS1_7vsmem_tE:
[----:B------:R-:W-:Y:S01]  /*0000*/  LDC R1, c[0x0][0x37c] ;  /* 0x0000df00ff017b82 */ /* 0x000fe20000000800 */
[----:B------:R-:W0:Y:S01]  /*0010*/  S2R R0, SR_CTAID.X ;  /* 0x0000000000007919 */ /* 0x000e220000002500 */
[----:B------:R-:W1:Y:S01]  /*0020*/  LDCU UR4, c[0x0][0x370] ;  /* 0x00006e00ff0477ac */ /* 0x000e620008000800 */
[----:B------:R-:W2:Y:S01]  /*0030*/  S2R R2, SR_TID.X ;  /* 0x0000000000027919 */ /* 0x000ea20000002100 */
[----:B------:R-:W3:Y:S01]  /*0040*/  LDCU.64 UR6, c[0x0][0x358] ;  /* 0x00006b00ff0677ac */ /* 0x000ee20008000a00 */
[----:B-1----:R-:W-:-:S06]  /*0050*/  UIADD3 UR4, UPT, UPT, UR4, -0x1, URZ ;  /* 0xffffffff04047890 */ /* 0x002fcc000fffe0ff */
[----:B0-----:R-:W-:-:S13]  /*0060*/  ISETP.GE.U32.AND P0, PT, R0, UR4, PT ;  /* 0x0000000400007c0c */ /* 0x001fda000bf06070 */
[----:B--23--:R-:W-:Y:S05]  /*0070*/  @P0 BRA `(.L_x_0) ;  /* 0x0000003c00b80947 */ /* 0x00cfea0003800000 */
[----:B------:R-:W0:Y:S08]  /*0080*/  LDC.64 R6, c[0x0][0x3c0] ;  /* 0x0000f000ff067b82 */ /* 0x000e300000000a00 */
[----:B------:R-:W1:Y:S08]  /*0090*/  LDC.64 R14, c[0x0][0x3c8] ;  /* 0x0000f200ff0e7b82 */ /* 0x000e700000000a00 */
[----:B------:R-:W2:Y:S01]  /*00a0*/  LDC.64 R16, c[0x0][0x398] ;  /* 0x0000e600ff107b82 */ /* 0x000ea20000000a00 */
[----:B------:R-:W-:Y:S01]  /*00b0*/  IMAD.MOV.U32 R5, RZ, RZ, RZ ;  /* 0x000000ffff057224 */ /* 0x000fe200078e00ff */
[----:B------:R-:W3:Y:S01]  /*00c0*/  LDCU.U8 UR4, c[0x0][0x380] ;  /* 0x00007000ff0477ac */ /* 0x000ee20008000000 */
[----:B0-----:R-:W-:-:S05]  /*00d0*/  IMAD.WIDE.U32 R6, R0, 0x8, R6 ;  /* 0x0000000800067825 */ /* 0x001fca00078e0006 */
[----:B------:R-:W4:Y:S04]  /*00e0*/  LDG.E.64 R8, desc[UR6][R6.64+0x8] ;  /* 0x0000080606087981 */ /* 0x000f28000c1e1b00 */
[----:B------:R0:W5:Y:S01]  /*00f0*/  LDG.E.64 R10, desc[UR6][R6.64] ;  /* 0x00000006060a7981 */ /* 0x000162000c1e1b00 */
[----:B-1----:R-:W-:Y:S01]  /*0100*/  IADD3 R3, P1, PT, RZ, -R14, RZ ;  /* 0x8000000eff037210 */ /* 0x002fe20007f3e0ff */
[----:B------:R-:W-:Y:S01]  /*0110*/  ACQBULK ;  /* 0x000000000000782e */ /* 0x000fe20000000000 */
[----:B------:R-:W-:Y:S01]  /*0120*/  SHF.R.U32.HI R31, RZ, 0x1, R15 ;  /* 0x00000001ff1f7819 */ /* 0x000fe2000001160f */
[----:B---3--:R-:W-:Y:S01]  /*0130*/  UPRMT UR4, UR4, 0x8880, URZ ;  /* 0x0000888004047896 */ /* 0x008fe200080000ff */
[CC--:B------:R-:W-:Y:S02]  /*0140*/  LOP3.LUT R13, R3.reuse, R0.reuse, RZ, 0xc0, !PT ;  /* 0x00000000030d7212 */ /* 0x0c0fe400078ec0ff */
[----:B------:R-:W-:Y:S01]  /*0150*/  LOP3.LUT R4, R3, R0, RZ, 0xfc, !PT ;  /* 0x0000000003047212 */ /* 0x000fe200078efcff */
[----:B------:R-:W-:Y:S01]  /*0160*/  IMAD R31, R31, 0x1100, RZ ;  /* 0x000011001f1f7824 */ /* 0x000fe200078e02ff */
[----:B------:R-:W-:Y:S01]  /*0170*/  IADD3 R18, P0, PT, R0, -R13, RZ ;  /* 0x8000000d00127210 */ /* 0x000fe20007f1e0ff */
[----:B------:R-:W-:Y:S01]  /*0180*/  IMAD.WIDE.U32 R12, R13, 0x1100, RZ ;  /* 0x000011000d0c7825 */ /* 0x000fe200078e00ff */
[----:B------:R-:W-:-:S03]  /*0190*/  UISETP.NE.AND UP0, UPT, UR4, URZ, UPT ;  /* 0x000000ff0400728c */ /* 0x000fc6000bf05270 */
[----:B------:R-:W-:Y:S01]  /*01a0*/  IMAD.X R19, RZ, RZ, -0x1, P0 ;  /* 0xffffffffff137424 */ /* 0x000fe200000e06ff */
[----:B------:R-:W-:Y:S01]  /*01b0*/  ISETP.NE.U32.AND P0, PT, R4, -0x1, PT ;  /* 0xffffffff0400780c */ /* 0x000fe20003f05070 */
[----:B------:R-:W-:Y:S02]  /*01c0*/  IMAD.IADD R5, R13, 0x1, R5 ;  /* 0x000000010d057824 */ /* 0x000fe400078e0205 */
[----:B0-----:R-:W-:-:S04]  /*01d0*/  IMAD.WIDE.U32 R6, R18, 0x1100, RZ ;  /* 0x0000110012067825 */ /* 0x001fc800078e00ff */
[----:B------:R-:W-:Y:S01]  /*01e0*/  IMAD R19, R19, 0x1100, RZ ;  /* 0x0000110013137824 */ /* 0x000fe200078e02ff */
[----:B------:R-:W-:Y:S01]  /*01f0*/  ISETP.GT.U32.AND P3, PT, R6, -0x1101, PT ;  /* 0xffffeeff0600780c */ /* 0x000fe20003f64070 */
[----:B------:R-:W-:Y:S02]  /*0200*/  IMAD.X R18, RZ, RZ, ~R15, P1 ;  /* 0x000000ffff127224 */ /* 0x000fe400008e0e0f */
[----:B------:R-:W-:Y:S01]  /*0210*/  IMAD.IADD R27, R7, 0x1, R19 ;  /* 0x00000001071b7824 */ /* 0x000fe200078e0213 */
[----:B--2---:R-:W-:Y:S02]  /*0220*/  IADD3 R19, P1, PT, -R12, R16, RZ ;  /* 0x000000100c137210 */ /* 0x004fe40007f3e1ff */
[----:B------:R-:W-:Y:S02]  /*0230*/  ISETP.NE.AND.EX P0, PT, R18, -0x1, PT, P0 ;  /* 0xffffffff1200780c */ /* 0x000fe40003f05300 */
[----:B------:R-:W-:Y:S01]  /*0240*/  ISETP.GT.U32.AND.EX P3, PT, R27, -0x1, PT, P3 ;  /* 0xffffffff1b00780c */ /* 0x000fe20003f64130 */
[----:B------:R-:W-:-:S03]  /*0250*/  IMAD.X R22, R17, 0x1, ~R5, P1 ;  /* 0x0000000111167824 */ /* 0x000fc600008e0e05 */
[----:B------:R-:W-:-:S04]  /*0260*/  SEL R21, R6, 0xffffeeff, P3 ;  /* 0xffffeeff06157807 */ /* 0x000fc80001800000 */
[----:B------:R-:W-:Y:S02]  /*0270*/  LOP3.LUT R21, RZ, R21, RZ, 0x33, !PT ;  /* 0x00000015ff157212 */ /* 0x000fe400078e33ff */
[-C--:B----4-:R-:W-:Y:S02]  /*0280*/  IADD3 R3, P2, PT, R8, -R12.reuse, RZ ;  /* 0x8000000c08037210 */ /* 0x090fe40007f5e0ff */
[----:B------:R-:W-:Y:S02]  /*0290*/  SEL R8, R27, 0xffffffff, P3 ;  /* 0xffffffff1b087807 */ /* 0x000fe40001800000 */
[----:B-----5:R-:W-:Y:S01]  /*02a0*/  IADD3 R7, P5, PT, R10, -R12, RZ ;  /* 0x8000000c0a077210 */ /* 0x020fe20007fbe0ff */
[----:B------:R-:W-:Y:S01]  /*02b0*/  IMAD.X R25, R9, 0x1, ~R5, P2 ;  /* 0x0000000109197824 */ /* 0x000fe200010e0e05 */
[----:B------:R-:W-:Y:S02]  /*02c0*/  SHF.R.U64 R9, R14, 0x1, R15 ;  /* 0x000000010e097819 */ /* 0x000fe4000000120f */
[-C--:B------:R-:W-:Y:S01]  /*02d0*/  IADD3 R33, P2, PT, -R7, R6.reuse, RZ ;  /* 0x0000000607217210 */ /* 0x080fe20007f5e1ff */
[----:B------:R-:W-:Y:S01]  /*02e0*/  IMAD.X R16, R11, 0x1, ~R5, P5 ;  /* 0x000000010b107824 */ /* 0x000fe200028e0e05 */
[----:B------:R-:W-:Y:S01]  /*02f0*/  IADD3 R21, P3, P4, -R3, R6, R21 ;  /* 0x0000000603157210 */ /* 0x000fe20007c7e115 */
[----:B------:R-:W-:Y:S01]  /*0300*/  IMAD.WIDE.U32 R14, R9, 0x1100, RZ ;  /* 0x00001100090e7825 */ /* 0x000fe200078e00ff */
[----:B------:R-:W-:-:S03]  /*0310*/  LOP3.LUT R6, RZ, R8, RZ, 0x33, !PT ;  /* 0x00000008ff067212 */ /* 0x000fc600078e33ff */
[----:B------:R-:W-:Y:S01]  /*0320*/  IMAD.IADD R17, R15, 0x1, R31 ;  /* 0x000000010f117824 */ /* 0x000fe200078e021f */
[-C--:B------:R-:W-:Y:S01]  /*0330*/  ISETP.GT.U32.AND P1, PT, R19, R14.reuse, PT ;  /* 0x0000000e1300720c */ /* 0x080fe20003f24070 */
[----:B------:R-:W-:Y:S01]  /*0340*/  IMAD.X R16, R27, 0x1, ~R16, P2 ;  /* 0x000000011b107824 */ /* 0x000fe200010e0e10 */
[----:B------:R-:W-:Y:S02]  /*0350*/  IADD3.X R6, PT, PT, ~R25, R27, R6, P3, P4 ;  /* 0x0000001b19067210 */ /* 0x000fe40001fe8506 */
[----:B------:R-:W-:Y:S02]  /*0360*/  ISETP.GT.U32.AND.EX P1, PT, R22, R17, PT, P1 ;  /* 0x000000111600720c */ /* 0x000fe40003f24110 */
[----:B------:R-:W-:Y:S02]  /*0370*/  SEL R8, R14, R21, !P0 ;  /* 0x000000150e087207 */ /* 0x000fe40004000000 */
[----:B------:R-:W-:Y:S02]  /*0380*/  SEL R23, R19, R14, P1 ;  /* 0x0000000e13177207 */ /* 0x000fe40000800000 */
[----:B------:R-:W-:-:S02]  /*0390*/  SEL R20, R22, R17, P1 ;  /* 0x0000001116147207 */ /* 0x000fc40000800000 */
[----:B------:R-:W-:Y:S02]  /*03a0*/  IADD3 R18, P1, PT, R23, -R14, RZ ;  /* 0x8000000e17127210 */ /* 0x000fe40007f3e0ff */
[----:B------:R-:W-:Y:S02]  /*03b0*/  ISETP.LT.U32.AND P2, PT, R14, R19, PT ;  /* 0x000000130e00720c */ /* 0x000fe40003f41070 */
[----:B------:R-:W-:Y:S01]  /*03c0*/  SEL R6, R17, R6, !P0 ;  /* 0x0000000611067207 */ /* 0x000fe20004000000 */
[----:B------:R-:W-:Y:S01]  /*03d0*/  IMAD.X R21, R20, 0x1, ~R17, P1 ;  /* 0x0000000114157824 */ /* 0x000fe200008e0e11 */
[-C--:B------:R-:W-:Y:S02]  /*03e0*/  ISETP.LT.U32.AND P1, PT, R33, R18.reuse, PT ;  /* 0x000000122100720c */ /* 0x080fe40003f21070 */
[----:B------:R-:W-:Y:S02]  /*03f0*/  ISETP.LT.U32.AND P3, PT, R8, R18, PT ;  /* 0x000000120800720c */ /* 0x000fe40003f61070 */
[----:B------:R-:W-:-:S02]  /*0400*/  ISETP.LT.U32.AND.EX P2, PT, R17, R22, PT, P2 ;  /* 0x000000161100720c */ /* 0x000fc40003f41120 */
[-C--:B------:R-:W-:Y:S02]  /*0410*/  ISETP.LT.U32.AND.EX P1, PT, R16, R21.reuse, PT, P1 ;  /* 0x000000151000720c */ /* 0x080fe40003f21110 */
[----:B------:R-:W-:Y:S02]  /*0420*/  ISETP.LT.U32.AND.EX P3, PT, R6, R21, PT, P3 ;  /* 0x000000150600720c */ /* 0x000fe40003f61130 */
[----:B------:R-:W-:Y:S02]  /*0430*/  @!P0 SEL R3, R14, R19, P2 ;  /* 0x000000130e038207 */ /* 0x000fe40001000000 */
[-C--:B------:R-:W-:Y:S02]  /*0440*/  SEL R33, R33, R18.reuse, P1 ;  /* 0x0000001221217207 */ /* 0x080fe40000800000 */
[----:B------:R-:W-:Y:S01]  /*0450*/  SEL R8, R8, R18, P3 ;  /* 0x0000001208087207 */ /* 0x000fe20001800000 */
[----:B------:R-:W-:Y:S01]  /*0460*/  IMAD.IADD R7, R3, 0x1, -R7 ;  /* 0x0000000103077824 */ /* 0x000fe200078e0a07 */
[----:B------:R-:W-:-:S03]  /*0470*/  SEL R16, R16, R21, P1 ;  /* 0x0000001510107207 */ /* 0x000fc60000800000 */
[----:B------:R-:W-:Y:S01]  /*0480*/  IMAD.IADD R8, R8, 0x1, -R33 ;  /* 0x0000000108087824 */ /* 0x000fe200078e0a21 */
[----:B------:R-:W-:Y:S06]  /*0490*/  BRA.U !UP0, `(.L_x_1) ;  /* 0x0000000508407547 */ /* 0x000fec000b800000 */
[----:B------:R-:W0:Y:S01]  /*04a0*/  LDCU.64 UR4, c[0x0][0x388] ;  /* 0x00007100ff0477ac */ /* 0x000e220008000a00 */
[----:B------:R-:W-:Y:S01]  /*04b0*/  IADD3 R6, P2, PT, R10, R2, RZ ;  /* 0x000000020a067210 */ /* 0x000fe20007f5e0ff */
[C---:B------:R-:W-:Y:S01]  /*04c0*/  VIADD R4, R2.reuse, 0x100 ;  /* 0x0000010002047836 */ /* 0x040fe20000000000 */
[----:B------:R-:W-:Y:S01]  /*04d0*/  IADD3 R12, P0, P1, R33, R12, R14 ;  /* 0x0000000c210c7210 */ /* 0x000fe2000791e00e */
[C---:B------:R-:W-:Y:S02]  /*04e0*/  IMAD.IADD R3, R2.reuse, 0x1, -R7 ;  /* 0x0000000102037824 */ /* 0x040fe400078e0a07 */
[----:B------:R-:W-:Y:S01]  /*04f0*/  IMAD.X R11, RZ, RZ, R11, P2 ;  /* 0x000000ffff0b7224 */ /* 0x000fe200010e060b */
[-C--:B------:R-:W-:Y:S02]  /*0500*/  ISETP.GE.AND P2, PT, R2, R7.reuse, PT ;  /* 0x000000070200720c */ /* 0x080fe40003f46270 */
[----:B------:R-:W-:Y:S01]  /*0510*/  ISETP.GE.AND P3, PT, R4, R7, PT ;  /* 0x000000070400720c */ /* 0x000fe20003f66270 */
[----:B------:R-:W-:Y:S01]  /*0520*/  VIADD R4, R2, 0x200 ;  /* 0x0000020002047836 */ /* 0x000fe20000000000 */
[----:B------:R-:W-:-:S02]  /*0530*/  IADD3.X R14, PT, PT, R16, R5, R17, P0, P1 ;  /* 0x00000005100e7210 */ /* 0x000fc400007e2411 */
[----:B------:R-:W-:Y:S02]  /*0540*/  IADD3 R5, P1, PT, R3, R12, RZ ;  /* 0x0000000c03057210 */ /* 0x000fe40007f3e0ff */
[----:B------:R-:W-:Y:S02]  /*0550*/  ISETP.GE.AND P4, PT, R4, R7, PT ;  /* 0x000000070400720c */ /* 0x000fe40003f86270 */
[----:B0-----:R-:W-:-:S04]  /*0560*/  LEA R10, P0, R6, UR4, 0x2 ;  /* 0x00000004060a7c11 */ /* 0x001fc8000f8010ff */
[----:B------:R-:W-:Y:S02]  /*0570*/  LEA.HI.X R11, R6, UR5, R11, 0x2, P0 ;  /* 0x00000005060b7c11 */ /* 0x000fe400080f140b */
[----:B------:R-:W-:Y:S02]  /*0580*/  LEA.HI.X.SX32 R6, R3, R14, 0x1, P1 ;  /* 0x0000000e03067211 */ /* 0x000fe400008f0eff */
[C---:B------:R-:W-:Y:S01]  /*0590*/  LEA R14, P0, R5.reuse, UR4, 0x2 ;  /* 0x00000004050e7c11 */ /* 0x040fe2000f8010ff */
[----:B------:R0:W5:Y:S03]  /*05a0*/  @!P2 LDG.E R9, desc[UR6][R10.64] ;  /* 0x000000060a09a981 */ /* 0x000166000c1e1900 */
[----:B------:R-:W-:-:S05]  /*05b0*/  LEA.HI.X R15, R5, UR5, R6, 0x2, P0 ;  /* 0x00000005050f7c11 */ /* 0x000fca00080f1406 */
[----:B------:R0:W5:Y:S04]  /*05c0*/  @P3 LDG.E R28, desc[UR6][R14.64+0x400] ;  /* 0x000400060e1c3981 */ /* 0x000168000c1e1900 */
[----:B------:R0:W5:Y:S01]  /*05d0*/  @P4 LDG.E R29, desc[UR6][R14.64+0x800] ;  /* 0x000800060e1d4981 */ /* 0x000162000c1e1900 */
[C---:B------:R-:W-:Y:S01]  /*05e0*/  VIADD R4, R2.reuse, 0x300 ;  /* 0x0000030002047836 */ /* 0x040fe20000000000 */
[----:B------:R-:W-:-:S04]  /*05f0*/  LOP3.LUT R6, R2, 0x400, RZ, 0xfc, !PT ;  /* 0x0000040002067812 */ /* 0x000fc800078efcff */
[-C--:B------:R-:W-:Y:S01]  /*0600*/  ISETP.GE.AND P5, PT, R4, R7.reuse, PT ;  /* 0x000000070400720c */ /* 0x080fe20003fa6270 */
[----:B------:R-:W-:Y:S01]  /*0610*/  VIADD R4, R2, 0x500 ;  /* 0x0000050002047836 */ /* 0x000fe20000000000 */
[-C--:B------:R-:W-:Y:S01]  /*0620*/  ISETP.GE.AND P6, PT, R6, R7.reuse, PT ;  /* 0x000000070600720c */ /* 0x080fe20003fc6270 */
[C---:B------:R-:W-:Y:S02]  /*0630*/  VIADD R6, R2.reuse, 0x600 ;  /* 0x0000060002067836 */ /* 0x040fe40000000000 */
[----:B------:R-:W-:Y:S01]  /*0640*/  VIADD R12, R2, 0x700 ;  /* 0x00000700020c7836 */ /* 0x000fe20000000000 */
[-C--:B------:R-:W-:Y:S02]  /*0650*/  ISETP.GE.AND P0, PT, R4, R7.reuse, PT ;  /* 0x000000070400720c */ /* 0x080fe40003f06270 */
[----:B------:R-:W-:Y:S02]  /*0660*/  ISETP.GE.AND P1, PT, R6, R7, PT ;  /* 0x000000070600720c */ /* 0x000fe40003f26270 */
[----:B------:R-:W-:-:S03]  /*0670*/  LOP3.LUT R4, R2, 0x800, RZ, 0xfc, !PT ;  /* 0x0000080002047812 */ /* 0x000fc600078efcff */
[----:B------:R0:W5:Y:S04]  /*0680*/  @P5 LDG.E R6, desc[UR6][R14.64+0xc00] ;  /* 0x000c00060e065981 */ /* 0x000168000c1e1900 */
[----:B------:R0:W5:Y:S04]  /*0690*/  @P6 LDG.E R5, desc[UR6][R14.64+0x1000] ;  /* 0x001000060e056981 */ /* 0x000168000c1e1900 */
[----:B------:R0:W5:Y:S04]  /*06a0*/  @P1 LDG.E R3, desc[UR6][R14.64+0x1800] ;  /* 0x001800060e031981 */ /* 0x000168000c1e1900 */
[----:B------:R0:W5:Y:S01]  /*06b0*/  @P2 LDG.E R9, desc[UR6][R14.64] ;  /* 0x000000060e092981 */ /* 0x000162000c1e1900 */
[----:B------:R-:W-:Y:S01]  /*06c0*/  ISETP.GE.AND P2, PT, R12, R7, PT ;  /* 0x000000070c00720c */ /* 0x000fe20003f46270 */
[----:B------:R-:W-:-:S02]  /*06d0*/  VIADD R12, R2, 0x900 ;  /* 0x00000900020c7836 */ /* 0x000fc40000000000 */
[----:B------:R0:W5:Y:S01]  /*06e0*/  @!P3 LDG.E R28, desc[UR6][R10.64+0x400] ;  /* 0x000400060a1cb981 */ /* 0x000162000c1e1900 */
[----:B------:R-:W-:-:S03]  /*06f0*/  ISETP.GE.AND P3, PT, R4, R7, PT ;  /* 0x000000070400720c */ /* 0x000fc60003f66270 */
[----:B------:R0:W5:Y:S01]  /*0700*/  @!P4 LDG.E R29, desc[UR6][R10.64+0x800] ;  /* 0x000800060a1dc981 */ /* 0x000162000c1e1900 */
[----:B------:R-:W-:-:S03]  /*0710*/  ISETP.GE.AND P4, PT, R12, R7, PT ;  /* 0x000000070c00720c */ /* 0x000fc60003f86270 */
[----:B------:R0:W5:Y:S04]  /*0720*/  @P0 LDG.E R4, desc[UR6][R14.64+0x1400] ;  /* 0x001400060e040981 */ /* 0x000168000c1e1900 */
[----:B------:R0:W5:Y:S04]  /*0730*/  @P2 LDG.E R12, desc[UR6][R14.64+0x1c00] ;  /* 0x001c00060e0c2981 */ /* 0x000168000c1e1900 */
[----:B------:R0:W5:Y:S04]  /*0740*/  @P3 LDG.E R30, desc[UR6][R14.64+0x2000] ;  /* 0x002000060e1e3981 */ /* 0x000168000c1e1900 */
[----:B------:R0:W5:Y:S01]  /*0750*/  @P4 LDG.E R16, desc[UR6][R14.64+0x2400] ;  /* 0x002400060e104981 */ /* 0x000162000c1e1900 */
[----:B------:R-:W-:-:S02]  /*0760*/  VIADD R18, R2, 0xa00 ;  /* 0x00000a0002127836 */ /* 0x000fc40000000000 */
[----:B------:R-:W-:Y:S01]  /*0770*/  VIADD R20, R2, 0xb00 ;  /* 0x00000b0002147836 */ /* 0x000fe20000000000 */
[----:B------:R0:W5:Y:S02]  /*0780*/  @!P5 LDG.E R6, desc[UR6][R10.64+0xc00] ;  /* 0x000c00060a06d981 */ /* 0x000164000c1e1900 */
[-C--:B------:R-:W-:Y:S02]  /*0790*/  ISETP.GE.AND P5, PT, R18, R7.reuse, PT ;  /* 0x000000071200720c */ /* 0x080fe40003fa6270 */
[----:B------:R-:W-:Y:S01]  /*07a0*/  LOP3.LUT R18, R2, 0xc00, RZ, 0xfc, !PT ;  /* 0x00000c0002127812 */ /* 0x000fe200078efcff */
[----:B------:R0:W5:Y:S01]  /*07b0*/  @!P6 LDG.E R5, desc[UR6][R10.64+0x1000] ;  /* 0x001000060a05e981 */ /* 0x000162000c1e1900 */
[-C--:B------:R-:W-:Y:S01]  /*07c0*/  ISETP.GE.AND P6, PT, R20, R7.reuse, PT ;  /* 0x000000071400720c */ /* 0x080fe20003fc6270 */
[----:B------:R-:W-:Y:S02]  /*07d0*/  VIADD R20, R2, 0xd00 ;  /* 0x00000d0002147836 */ /* 0x000fe40000000000 */
[----:B------:R0:W5:Y:S03]  /*07e0*/  @!P1 LDG.E R3, desc[UR6][R10.64+0x1800] ;  /* 0x001800060a039981 */ /* 0x000166000c1e1900 */
[----:B------:R-:W-:Y:S01]  /*07f0*/  ISETP.GE.AND P1, PT, R20, R7, PT ;  /* 0x000000071400720c */ /* 0x000fe20003f26270 */
[----:B------:R-:W-:-:S12]  /*0800*/  VIADD R20, R2, 0xf00 ;  /* 0x00000f0002147836 */ /* 0x000fd80000000000 */
[----:B------:R0:W5:Y:S04]  /*0810*/  @P1 LDG.E R24, desc[UR6][R14.64+0x3400] ;  /* 0x003400060e181981 */ /* 0x000168000c1e1900 */
[----:B------:R0:W5:Y:S01]  /*0820*/  @!P0 LDG.E R4, desc[UR6][R10.64+0x1400] ;  /* 0x001400060a048981 */ /* 0x000162000c1e1900 */
[-C--:B------:R-:W-:Y:S01]  /*0830*/  ISETP.GE.AND P0, PT, R18, R7.reuse, PT ;  /* 0x000000071200720c */ /* 0x080fe20003f06270 */
[----:B------:R-:W-:Y:S02]  /*0840*/  VIADD R18, R2, 0xe00 ;  /* 0x00000e0002127836 */ /* 0x000fe40000000000 */
[----:B------:R0:W5:Y:S03]  /*0850*/  @!P2 LDG.E R12, desc[UR6][R10.64+0x1c00] ;  /* 0x001c00060a0ca981 */ /* 0x000166000c1e1900 */
[----:B------:R-:W-:Y:S01]  /*0860*/  ISETP.GE.AND P2, PT, R18, R7, PT ;  /* 0x000000071200720c */ /* 0x000fe20003f46270 */
[----:B------:R0:W5:Y:S01]  /*0870*/  @!P3 LDG.E R30, desc[UR6][R10.64+0x2000] ;  /* 0x002000060a1eb981 */ /* 0x000162000c1e1900 */
[----:B------:R-:W-:-:S02]  /*0880*/  LOP3.LUT R18, R2, 0x1000, RZ, 0xfc, !PT ;  /* 0x0000100002127812 */ /* 0x000fc400078efcff */
[-C--:B------:R-:W-:Y:S01]  /*0890*/  ISETP.GE.AND P3, PT, R20, R7.reuse, PT ;  /* 0x000000071400720c */ /* 0x080fe20003f66270 */
[----:B------:R0:W5:Y:S01]  /*08a0*/  @!P4 LDG.E R16, desc[UR6][R10.64+0x2400] ;  /* 0x002400060a10c981 */ /* 0x000162000c1e1900 */
[----:B------:R-:W-:-:S03]  /*08b0*/  ISETP.GE.AND P4, PT, R18, R7, PT ;  /* 0x000000071200720c */ /* 0x000fc60003f86270 */
[----:B------:R0:W5:Y:S04]  /*08c0*/  @P5 LDG.E R18, desc[UR6][R14.64+0x2800] ;  /* 0x002800060e125981 */ /* 0x000168000c1e1900 */
[----:B------:R0:W5:Y:S04]  /*08d0*/  @P6 LDG.E R20, desc[UR6][R14.64+0x2c00] ;  /* 0x002c00060e146981 */ /* 0x000168000c1e1900 */
[----:B------:R0:W5:Y:S04]  /*08e0*/  @P0 LDG.E R22, desc[UR6][R14.64+0x3000] ;  /* 0x003000060e160981 */ /* 0x000168000c1e1900 */
[----:B------:R0:W5:Y:S04]  /*08f0*/  @P2 LDG.E R26, desc[UR6][R14.64+0x3800] ;  /* 0x003800060e1a2981 */ /* 0x000168000c1e1900 */
[----:B------:R0:W5:Y:S04]  /*0900*/  @P3 LDG.E R34, desc[UR6][R14.64+0x3c00] ;  /* 0x003c00060e223981 */ /* 0x000168000c1e1900 */
[----:B------:R0:W5:Y:S04]  /*0910*/  @P4 LDG.E R31, desc[UR6][R14.64+0x4000] ;  /* 0x004000060e1f4981 */ /* 0x000168000c1e1900 */
[----:B------:R0:W5:Y:S04]  /*0920*/  @!P1 LDG.E R24, desc[UR6][R10.64+0x3400] ;  /* 0x003400060a189981 */ /* 0x000168000c1e1900 */
[----:B------:R0:W5:Y:S04]  /*0930*/  @!P5 LDG.E R18, desc[UR6][R10.64+0x2800] ;  /* 0x002800060a12d981 */ /* 0x000168000c1e1900 */
[----:B------:R0:W5:Y:S04]  /*0940*/  @!P6 LDG.E R20, desc[UR6][R10.64+0x2c00] ;  /* 0x002c00060a14e981 */ /* 0x000168000c1e1900 */
[----:B------:R0:W5:Y:S04]  /*0950*/  @!P0 LDG.E R22, desc[UR6][R10.64+0x3000] ;  /* 0x003000060a168981 */ /* 0x000168000c1e1900 */
[----:B------:R0:W5:Y:S04]  /*0960*/  @!P2 LDG.E R26, desc[UR6][R10.64+0x3800] ;  /* 0x003800060a1aa981 */ /* 0x000168000c1e1900 */
[----:B------:R0:W5:Y:S04]  /*0970*/  @!P3 LDG.E R34, desc[UR6][R10.64+0x3c00] ;  /* 0x003c00060a22b981 */ /* 0x000168000c1e1900 */
[----:B------:R0:W5:Y:S01]  /*0980*/  @!P4 LDG.E R31, desc[UR6][R10.64+0x4000] ;  /* 0x004000060a1fc981 */ /* 0x000162000c1e1900 */
[----:B------:R-:W-:Y:S05]  /*0990*/  BRA `(.L_x_2) ;  /* 0x0000000c00847947 */ /* 0x000fea0003800000 */
.L_x_1:
[----:B------:R-:W-:Y:S01]  /*09a0*/  IMAD.MOV.U32 R4, RZ, RZ, R12 ;  /* 0x000000ffff047224 */ /* 0x000fe200078e000c */
[----:B------:R-:W0:Y:S01]  /*09b0*/  LDCU.64 UR4, c[0x0][0x3a0] ;  /* 0x00007400ff0477ac */ /* 0x000e220008000a00 */
[C---:B------:R-:W-:Y:S01]  /*09c0*/  IMAD.IADD R15, R2.reuse, 0x1, -R7 ;  /* 0x00000001020f7824 */ /* 0x040fe200078e0a07 */
[C---:B------:R-:W-:Y:S01]  /*09d0*/  ISETP.GE.AND P1, PT, R2.reuse, R7, PT ;  /* 0x000000070200720c */ /* 0x040fe20003f26270 */
[----:B------:R-:W-:Y:S01]  /*09e0*/  IMAD.WIDE.U32 R4, R9, 0x1100, R4 ;  /* 0x0000110009047825 */ /* 0x000fe200078e0004 */
[C---:B------:R-:W-:Y:S02]  /*09f0*/  LOP3.LUT R26, R2.reuse, 0x400, RZ, 0xfc, !PT ;  /* 0x00000400021a7812 */ /* 0x040fe400078efcff */
[C---:B------:R-:W-:Y:S01]  /*0a00*/  SEL R3, R2.reuse, R15, !P1 ;  /* 0x0000000f02037207 */ /* 0x040fe20004800000 */
[C---:B------:R-:W-:Y:S01]  /*0a10*/  VIADD R24, R2.reuse, 0x500 ;  /* 0x0000050002187836 */ /* 0x040fe20000000000 */
[----:B------:R-:W-:Y:S01]  /*0a20*/  IADD3 R33, P0, PT, R33, R4, RZ ;  /* 0x0000000421217210 */ /* 0x000fe20007f1e0ff */
[C---:B------:R-:W-:Y:S01]  /*0a30*/  VIADD R4, R2.reuse, 0x100 ;  /* 0x0000010002047836 */ /* 0x040fe20000000000 */
[----:B------:R-:W-:Y:S01]  /*0a40*/  SHF.R.S32.HI R20, RZ, 0x1f, R15 ;  /* 0x0000001fff147819 */ /* 0x000fe2000001140f */
[----:B------:R-:W-:Y:S01]  /*0a50*/  VIADD R28, R2, 0xa00 ;  /* 0x00000a00021c7836 */ /* 0x000fe20000000000 */
[----:B------:R-:W-:Y:S01]  /*0a60*/  IADD3.X R31, PT, PT, R16, R31, R5, P0, !PT ;  /* 0x0000001f101f7210 */ /* 0x000fe200007fe405 */
[----:B------:R-:W-:Y:S01]  /*0a70*/  VIADD R16, R2, 0x200 ;  /* 0x0000020002107836 */ /* 0x000fe20000000000 */
[C---:B------:R-:W-:Y:S01]  /*0a80*/  ISETP.GE.AND P2, PT, R4.reuse, R7, PT ;  /* 0x000000070400720c */ /* 0x040fe20003f46270 */
[--C-:B------:R-:W-:Y:S01]  /*0a90*/  IMAD.IADD R12, R4, 0x1, -R7.reuse ;  /* 0x00000001040c7824 */ /* 0x100fe200078e0a07 */
[----:B------:R-:W-:Y:S01]  /*0aa0*/  SEL R14, R10, R33, !P1 ;  /* 0x000000210a0e7207 */ /* 0x000fe20004800000 */
[C-C-:B------:R-:W-:Y:S01]  /*0ab0*/  IMAD.IADD R13, R16.reuse, 0x1, -R7.reuse ;  /* 0x00000001100d7824 */ /* 0x140fe200078e0a07 */
[----:B------:R-:W-:Y:S01]  /*0ac0*/  ISETP.GE.AND P6, PT, R16, R7, PT ;  /* 0x000000071000720c */ /* 0x000fe20003fc6270 */
[----:B------:R-:W-:Y:S01]  /*0ad0*/  IMAD.IADD R34, R28, 0x1, -R7 ;  /* 0x000000011c227824 */ /* 0x000fe200078e0a07 */
[----:B------:R-:W-:-:S02]  /*0ae0*/  SEL R5, R4, R12, !P2 ;  /* 0x0000000c04057207 */ /* 0x000fc40005000000 */
[----:B------:R-:W-:Y:S02]  /*0af0*/  SEL R6, R10, R33, !P2 ;  /* 0x000000210a067207 */ /* 0x000fe40005000000 */
[----:B------:R-:W-:Y:S02]  /*0b00*/  SHF.R.S32.HI R12, RZ, 0x1f, R12 ;  /* 0x0000001fff0c7819 */ /* 0x000fe4000001140c */
[----:B------:R-:W-:Y:S02]  /*0b10*/  SEL R9, R16, R13, !P6 ;  /* 0x0000000d10097207 */ /* 0x000fe40007000000 */
[----:B------:R-:W-:Y:S02]  /*0b20*/  SEL R4, R10, R33, !P6 ;  /* 0x000000210a047207 */ /* 0x000fe40007000000 */
[----:B------:R-:W-:Y:S01]  /*0b30*/  IADD3 R5, P3, PT, R5, R6, RZ ;  /* 0x0000000605057210 */ /* 0x000fe20007f7e0ff */
[----:B------:R-:W-:Y:S01]  /*0b40*/  VIADD R6, R2, 0x300 ;  /* 0x0000030002067836 */ /* 0x000fe20000000000 */
[----:B------:R-:W-:-:S02]  /*0b50*/  IADD3 R3, P4, PT, R3, R14, RZ ;  /* 0x0000000e03037210 */ /* 0x000fc40007f9e0ff */
[CC--:B------:R-:W-:Y:S02]  /*0b60*/  SEL R15, R11.reuse, R31.reuse, !P1 ;  /* 0x0000001f0b0f7207 */ /* 0x0c0fe40004800000 */
[----:B------:R-:W-:Y:S02]  /*0b70*/  SEL R20, R20, RZ, P1 ;  /* 0x000000ff14147207 */ /* 0x000fe40000800000 */
[----:B------:R-:W-:Y:S02]  /*0b80*/  SHF.R.S32.HI R13, RZ, 0x1f, R13 ;  /* 0x0000001fff0d7819 */ /* 0x000fe4000001140d */
[-C--:B------:R-:W-:Y:S01]  /*0b90*/  SEL R17, R11, R31.reuse, !P2 ;  /* 0x0000001f0b117207 */ /* 0x080fe20005000000 */
[----:B------:R-:W-:Y:S01]  /*0ba0*/  IMAD.X R20, R20, 0x1, R15, P4 ;  /* 0x0000000114147824 */ /* 0x000fe200020e060f */
[----:B------:R-:W-:Y:S02]  /*0bb0*/  SEL R12, R12, RZ, P2 ;  /* 0x000000ff0c0c7207 */ /* 0x000fe40001000000 */
[----:B------:R-:W-:Y:S01]  /*0bc0*/  IADD3 R9, P5, PT, R9, R4, RZ ;  /* 0x0000000409097210 */ /* 0x000fe20007fbe0ff */
[----:B------:R-:W-:Y:S01]  /*0bd0*/  IMAD.IADD R4, R6, 0x1, -R7 ;  /* 0x0000000106047824 */ /* 0x000fe200078e0a07 */
[----:B------:R-:W-:Y:S01]  /*0be0*/  SEL R13, R13, RZ, P6 ;  /* 0x000000ff0d0d7207 */ /* 0x000fe20003000000 */
[----:B------:R-:W-:Y:S01]  /*0bf0*/  IMAD.X R12, R12, 0x1, R17, P3 ;  /* 0x000000010c0c7824 */ /* 0x000fe200018e0611 */
[----:B------:R-:W-:-:S02]  /*0c00*/  SEL R18, R11, R31, !P6 ;  /* 0x0000001f0b127207 */ /* 0x000fc40007000000 */
[C---:B------:R-:W-:Y:S02]  /*0c10*/  ISETP.GE.AND P0, PT, R6.reuse, R7, PT ;  /* 0x000000070600720c */ /* 0x040fe40003f06270 */
[----:B0-----:R-:W-:Y:S01]  /*0c20*/  LEA R22, P3, R3, UR4, 0x2 ;  /* 0x0000000403167c11 */ /* 0x001fe2000f8610ff */
[----:B------:R-:W-:Y:S01]  /*0c30*/  IMAD.X R18, R13, 0x1, R18, P5 ;  /* 0x000000010d127824 */ /* 0x000fe200028e0612 */
[----:B------:R-:W-:Y:S01]  /*0c40*/  SEL R25, R6, R4, !P0 ;  /* 0x0000000406197207 */ /* 0x000fe20004000000 */
[--C-:B------:R-:W-:Y:S01]  /*0c50*/  IMAD.IADD R6, R26, 0x1, -R7.reuse ;  /* 0x000000011a067824 */ /* 0x100fe200078e0a07 */
[----:B------:R-:W-:Y:S02]  /*0c60*/  SEL R14, R10, R33, !P0 ;  /* 0x000000210a0e7207 */ /* 0x000fe40004000000 */
[----:B------:R-:W-:Y:S02]  /*0c70*/  LEA R16, P5, R5, UR4, 0x2 ;  /* 0x0000000405107c11 */ /* 0x000fe4000f8a10ff */
[----:B------:R-:W-:Y:S01]  /*0c80*/  LEA.HI.X R23, R3, UR5, R20, 0x2, P3 ;  /* 0x0000000503177c11 */ /* 0x000fe200098f1414 */
[----:B------:R-:W-:Y:S01]  /*0c90*/  VIADD R20, R2, 0x600 ;  /* 0x0000060002147836 */ /* 0x000fe20000000000 */
[----:B------:R-:W-:Y:S01]  /*0ca0*/  IADD3 R25, P4, PT, R25, R14, RZ ;  /* 0x0000000e19197210 */ /* 0x000fe20007f9e0ff */
[----:B------:R-:W-:Y:S01]  /*0cb0*/  IMAD.IADD R14, R24, 0x1, -R7 ;  /* 0x00000001180e7824 */ /* 0x000fe200078e0a07 */
[----:B------:R-:W-:-:S02]  /*0cc0*/  ISETP.GE.AND P1, PT, R26, R7, PT ;  /* 0x000000071a00720c */ /* 0x000fc40003f26270 */
[----:B------:R-:W-:Y:S01]  /*0cd0*/  LEA.HI.X R17, R5, UR5, R12, 0x2, P5 ;  /* 0x0000000505117c11 */ /* 0x000fe2000a8f140c */
[----:B------:R-:W-:Y:S01]  /*0ce0*/  IMAD.IADD R5, R20, 0x1, -R7 ;  /* 0x0000000114057824 */ /* 0x000fe200078e0a07 */
[-C--:B------:R-:W-:Y:S02]  /*0cf0*/  ISETP.GE.AND P3, PT, R24, R7.reuse, PT ;  /* 0x000000071800720c */ /* 0x080fe40003f66270 */
[----:B------:R-:W-:Y:S02]  /*0d00*/  LEA R12, P6, R9, UR4, 0x2 ;  /* 0x00000004090c7c11 */ /* 0x000fe4000f8c10ff */
[----:B------:R-:W-:Y:S02]  /*0d10*/  ISETP.GE.AND P5, PT, R20, R7, PT ;  /* 0x000000071400720c */ /* 0x000fe40003fa6270 */
[----:B------:R-:W-:Y:S02]  /*0d20*/  SEL R26, R26, R6, !P1 ;  /* 0x000000061a1a7207 */ /* 0x000fe40004800000 */
[----:B------:R-:W-:-:S02]  /*0d30*/  SEL R15, R10, R33, !P1 ;  /* 0x000000210a0f7207 */ /* 0x000fc40004800000 */
[----:B------:R-:W-:Y:S02]  /*0d40*/  LEA.HI.X R13, R9, UR5, R18, 0x2, P6 ;  /* 0x00000005090d7c11 */ /* 0x000fe4000b0f1412 */
[----:B------:R-:W-:Y:S02]  /*0d50*/  SHF.R.S32.HI R4, RZ, 0x1f, R4 ;  /* 0x0000001fff047819 */ /* 0x000fe40000011404 */
[----:B------:R-:W-:Y:S01]  /*0d60*/  SEL R3, R24, R14, !P3 ;  /* 0x0000000e18037207 */ /* 0x000fe20005800000 */
[----:B------:R-:W5:Y:S01]  /*0d70*/  LDG.E R29, desc[UR6][R12.64] ;  /* 0x000000060c1d7981 */ /* 0x000f62000c1e1900 */
[----:B------:R-:W-:Y:S02]  /*0d80*/  SEL R9, R20, R5, !P5 ;  /* 0x0000000514097207 */ /* 0x000fe40006800000 */
[----:B------:R-:W-:Y:S02]  /*0d90*/  SEL R18, R10, R33, !P5 ;  /* 0x000000210a127207 */ /* 0x000fe40006800000 */
[----:B------:R-:W-:-:S02]  /*0da0*/  SHF.R.S32.HI R6, RZ, 0x1f, R6 ;  /* 0x0000001fff067819 */ /* 0x000fc40000011406 */
[----:B------:R-:W-:Y:S02]  /*0db0*/  LOP3.LUT R24, R2, 0x800, RZ, 0xfc, !PT ;  /* 0x0000080002187812 */ /* 0x000fe400078efcff */
[----:B------:R-:W-:Y:S02]  /*0dc0*/  SEL R20, R10, R33, !P3 ;  /* 0x000000210a147207 */ /* 0x000fe40005800000 */
[----:B------:R-:W-:Y:S02]  /*0dd0*/  IADD3 R26, P2, PT, R26, R15, RZ ;  /* 0x0000000f1a1a7210 */ /* 0x000fe40007f5e0ff */
[----:B------:R-:W-:Y:S02]  /*0de0*/  SEL R32, R4, RZ, P0 ;  /* 0x000000ff04207207 */ /* 0x000fe40000000000 */
[-C--:B------:R-:W-:Y:S02]  /*0df0*/  SEL R15, R11, R31.reuse, !P0 ;  /* 0x0000001f0b0f7207 */ /* 0x080fe40004000000 */
[----:B------:R-:W-:Y:S01]  /*0e00*/  IADD3 R4, P0, PT, R9, R18, RZ ;  /* 0x0000001209047210 */ /* 0x000fe20007f1e0ff */
[----:B------:R-:W-:Y:S01]  /*0e10*/  IMAD.IADD R18, R24, 0x1, -R7 ;  /* 0x0000000118127824 */ /* 0x000fe200078e0a07 */
[----:B------:R-:W-:Y:S01]  /*0e20*/  SEL R27, R11, R31, !P1 ;  /* 0x0000001f0b1b7207 */ /* 0x000fe20004800000 */
[----:B------:R-:W-:Y:S01]  /*0e30*/  IMAD.X R32, R32, 0x1, R15, P4 ;  /* 0x0000000120207824 */ /* 0x000fe200020e060f */
[----:B------:R-:W-:-:S02]  /*0e40*/  SEL R6, R6, RZ, P1 ;  /* 0x000000ff06067207 */ /* 0x000fc40000800000 */
[----:B------:R-:W-:Y:S01]  /*0e50*/  IADD3 R3, P6, PT, R3, R20, RZ ;  /* 0x0000001403037210 */ /* 0x000fe20007fde0ff */
[----:B------:R-:W-:Y:S01]  /*0e60*/  VIADD R20, R2, 0x700 ;  /* 0x0000070002147836 */ /* 0x000fe20000000000 */
[----:B------:R-:W-:Y:S01]  /*0e70*/  ISETP.GE.AND P1, PT, R24, R7, PT ;  /* 0x000000071800720c */ /* 0x000fe20003f26270 */
[----:B------:R-:W-:Y:S01]  /*0e80*/  IMAD.X R27, R6, 0x1, R27, P2 ;  /* 0x00000001061b7824 */ /* 0x000fe200010e061b */
[----:B------:R-:W-:Y:S01]  /*0e90*/  SHF.R.S32.HI R14, RZ, 0x1f, R14 ;  /* 0x0000001fff0e7819 */ /* 0x000fe2000001140e */
[----:B------:R-:W-:Y:S01]  /*0ea0*/  IMAD.IADD R9, R20, 0x1, -R7 ;  /* 0x0000000114097824 */ /* 0x000fe200078e0a07 */
[----:B------:R-:W-:Y:S02]  /*0eb0*/  SEL R15, R24, R18, !P1 ;  /* 0x00000012180f7207 */ /* 0x000fe40004800000 */
[----:B------:R-:W-:Y:S02]  /*0ec0*/  SEL R6, R10, R33, !P1 ;  /* 0x000000210a067207 */ /* 0x000fe40004800000 */
[----:B------:R-:W-:-:S02]  /*0ed0*/  SEL R14, R14, RZ, P3 ;  /* 0x000000ff0e0e7207 */ /* 0x000fc40001800000 */
[----:B------:R-:W-:Y:S02]  /*0ee0*/  SEL R19, R11, R31, !P3 ;  /* 0x0000001f0b137207 */ /* 0x000fe40005800000 */
[----:B------:R-:W-:Y:S02]  /*0ef0*/  ISETP.GE.AND P4, PT, R20, R7, PT ;  /* 0x000000071400720c */ /* 0x000fe40003f86270 */
[----:B------:R-:W-:Y:S02]  /*0f00*/  SHF.R.S32.HI R5, RZ, 0x1f, R5 ;  /* 0x0000001fff057819 */ /* 0x000fe40000011405 */
[----:B------:R-:W-:Y:S01]  /*0f10*/  IADD3 R15, P2, PT, R15, R6, RZ ;  /* 0x000000060f0f7210 */ /* 0x000fe20007f5e0ff */
[----:B------:R-:W-:Y:S01]  /*0f20*/  IMAD.X R6, R14, 0x1, R19, P6 ;  /* 0x000000010e067824 */ /* 0x000fe200030e0613 */
[----:B------:R-:W-:Y:S02]  /*0f30*/  SEL R35, R20, R9, !P4 ;  /* 0x0000000914237207 */ /* 0x000fe40006000000 */
[----:B------:R-:W-:-:S02]  /*0f40*/  SEL R20, R10, R33, !P4 ;  /* 0x000000210a147207 */ /* 0x000fc40006000000 */
[----:B------:R-:W-:Y:S02]  /*0f50*/  SEL R14, R11, R31, !P5 ;  /* 0x0000001f0b0e7207 */ /* 0x000fe40006800000 */
[----:B------:R-:W-:Y:S02]  /*0f60*/  SEL R5, R5, RZ, P5 ;  /* 0x000000ff05057207 */ /* 0x000fe40002800000 */
[----:B------:R-:W-:Y:S02]  /*0f70*/  ISETP.GE.AND P5, PT, R28, R7, PT ;  /* 0x000000071c00720c */ /* 0x000fe40003fa6270 */
[----:B------:R-:W-:Y:S01]  /*0f80*/  SHF.R.S32.HI R9, RZ, 0x1f, R9 ;  /* 0x0000001fff097819 */ /* 0x000fe20000011409 */
[----:B------:R-:W-:Y:S01]  /*0f90*/  IMAD.X R5, R5, 0x1, R14, P0 ;  /* 0x0000000105057824 */ /* 0x000fe200000e060e */
[----:B------:R-:W-:Y:S01]  /*0fa0*/  IADD3 R35, P3, PT, R35, R20, RZ ;  /* 0x0000001423237210 */ /* 0x000fe20007f7e0ff */
[----:B------:R-:W-:Y:S01]  /*0fb0*/  VIADD R20, R2, 0x900 ;  /* 0x0000090002147836 */ /* 0x000fe20000000000 */
[----:B------:R-:W-:-:S02]  /*0fc0*/  SEL R19, R28, R34, !P5 ;  /* 0x000000221c137207 */ /* 0x000fc40006800000 */
[----:B------:R-:W-:Y:S01]  /*0fd0*/  SEL R21, R9, RZ, P4 ;  /* 0x000000ff09157207 */ /* 0x000fe20002000000 */
[--C-:B------:R-:W-:Y:S01]  /*0fe0*/  IMAD.IADD R24, R20, 0x1, -R7.reuse ;  /* 0x0000000114187824 */ /* 0x100fe200078e0a07 */
[----:B------:R-:W-:Y:S02]  /*0ff0*/  SEL R14, R10, R33, !P5 ;  /* 0x000000210a0e7207 */ /* 0x000fe40006800000 */
[----:B------:R-:W-:Y:S02]  /*1000*/  SEL R28, R11, R31, !P4 ;  /* 0x0000001f0b1c7207 */ /* 0x000fe40006000000 */
[----:B------:R-:W-:Y:S02]  /*1010*/  ISETP.GE.AND P6, PT, R20, R7, PT ;  /* 0x000000071400720c */ /* 0x000fe40003fc6270 */
[----:B------:R-:W-:Y:S01]  /*1020*/  IADD3 R19, P4, PT, R19, R14, RZ ;  /* 0x0000000e13137210 */ /* 0x000fe20007f9e0ff */
[----:B------:R-:W-:Y:S01]  /*1030*/  IMAD.X R14, R21, 0x1, R28, P3 ;  /* 0x00000001150e7824 */ /* 0x000fe200018e061c */
[----:B------:R-:W-:Y:S01]  /*1040*/  SHF.R.S32.HI R18, RZ, 0x1f, R18 ;  /* 0x0000001fff127819 */ /* 0x000fe20000011412 */
[----:B------:R-:W-:Y:S01]  /*1050*/  VIADD R21, R2, 0xb00 ;  /* 0x00000b0002157836 */ /* 0x000fe20000000000 */
[----:B------:R-:W-:Y:S01]  /*1060*/  SEL R9, R10, R33, !P6 ;  /* 0x000000210a097207 */ /* 0x000fe20007000000 */
[----:B------:R0:W5:Y:S01]  /*1070*/  LDG.E R28, desc[UR6][R16.64] ;  /* 0x00000006101c7981 */ /* 0x000162000c1e1900 */
[----:B------:R-:W-:Y:S01]  /*1080*/  SEL R20, R20, R24, !P6 ;  /* 0x0000001814147207 */ /* 0x000fe20007000000 */
[----:B------:R-:W-:Y:S01]  /*1090*/  IMAD.IADD R30, R21, 0x1, -R7 ;  /* 0x00000001151e7824 */ /* 0x000fe200078e0a07 */
[----:B------:R-:W-:-:S02]  /*10a0*/  SEL R37, R11, R31, !P1 ;  /* 0x0000001f0b257207 */ /* 0x000fc40004800000 */
[----:B------:R-:W-:Y:S02]  /*10b0*/  SEL R18, R18, RZ, P1 ;  /* 0x000000ff12127207 */ /* 0x000fe40000800000 */
[----:B------:R-:W-:Y:S02]  /*10c0*/  LOP3.LUT R36, R2, 0xc00, RZ, 0xfc, !PT ;  /* 0x00000c0002247812 */ /* 0x000fe400078efcff */
[C---:B------:R-:W-:Y:S01]  /*10d0*/  ISETP.GE.AND P3, PT, R21.reuse, R7, PT ;  /* 0x000000071500720c */ /* 0x040fe20003f66270 */
[----:B------:R-:W-:Y:S01]  /*10e0*/  IMAD.X R18, R18, 0x1, R37, P2 ;  /* 0x0000000112127824 */ /* 0x000fe200010e0625 */
[----:B------:R-:W-:Y:S01]  /*10f0*/  IADD3 R20, P0, PT, R20, R9, RZ ;  /* 0x0000000914147210 */ /* 0x000fe20007f1e0ff */
[C---:B0-----:R-:W-:Y:S01]  /*1100*/  IMAD.IADD R16, R36.reuse, 0x1, -R7 ;  /* 0x0000000124107824 */ /* 0x041fe200078e0a07 */
[----:B------:R0:W5:Y:S01]  /*1110*/  LDG.E R9, desc[UR6][R22.64] ;  /* 0x0000000616097981 */ /* 0x000162000c1e1900 */
[----:B------:R-:W-:Y:S02]  /*1120*/  SEL R21, R21, R30, !P3 ;  /* 0x0000001e15157207 */ /* 0x000fe40005800000 */
[----:B------:R-:W-:-:S02]  /*1130*/  ISETP.GE.AND P2, PT, R36, R7, PT ;  /* 0x000000072400720c */ /* 0x000fc40003f46270 */
[----:B------:R-:W-:Y:S02]  /*1140*/  SHF.R.S32.HI R24, RZ, 0x1f, R24 ;  /* 0x0000001fff187819 */ /* 0x000fe40000011418 */
[----:B------:R-:W-:Y:S02]  /*1150*/  SHF.R.S32.HI R34, RZ, 0x1f, R34 ;  /* 0x0000001fff227819 */ /* 0x000fe40000011422 */
[----:B0-----:R-:W-:Y:S02]  /*1160*/  SEL R22, R10, R33, !P3 ;  /* 0x000000210a167207 */ /* 0x001fe40005800000 */
[----:B------:R-:W-:Y:S02]  /*1170*/  SEL R23, R36, R16, !P2 ;  /* 0x0000001024177207 */ /* 0x000fe40005000000 */
[----:B------:R-:W-:Y:S02]  /*1180*/  IADD3 R21, P1, PT, R21, R22, RZ ;  /* 0x0000001615157210 */ /* 0x000fe40007f3e0ff */
[----:B------:R-:W-:-:S02]  /*1190*/  SEL R36, R11, R31, !P6 ;  /* 0x0000001f0b247207 */ /* 0x000fc40007000000 */
[----:B------:R-:W-:Y:S02]  /*11a0*/  SEL R17, R24, RZ, P6 ;  /* 0x000000ff18117207 */ /* 0x000fe40003000000 */
[----:B------:R-:W-:Y:S02]  /*11b0*/  SEL R22, R34, RZ, P5 ;  /* 0x000000ff22167207 */ /* 0x000fe40002800000 */
[----:B------:R-:W-:Y:S01]  /*11c0*/  SEL R13, R11, R31, !P5 ;  /* 0x0000001f0b0d7207 */ /* 0x000fe20006800000 */
[----:B------:R-:W-:Y:S01]  /*11d0*/  IMAD.X R17, R17, 0x1, R36, P0 ;  /* 0x0000000111117824 */ /* 0x000fe200000e0624 */
[----:B------:R-:W-:-:S03]  /*11e0*/  LEA R24, P0, R25, UR4, 0x2 ;  /* 0x0000000419187c11 */ /* 0x000fc6000f8010ff */
[----:B------:R-:W-:Y:S01]  /*11f0*/  IMAD.X R22, R22, 0x1, R13, P4 ;  /* 0x0000000116167824 */ /* 0x000fe200020e060d */
[----:B------:R-:W-:Y:S02]  /*1200*/  LEA R36, P4, R26, UR4, 0x2 ;  /* 0x000000041a247c11 */ /* 0x000fe4000f8810ff */
[----:B------:R-:W-:Y:S01]  /*1210*/  SEL R12, R10, R33, !P2 ;  /* 0x000000210a0c7207 */ /* 0x000fe20005000000 */
[----:B------:R-:W-:Y:S01]  /*1220*/  VIADD R34, R2, 0xd00 ;  /* 0x00000d0002227836 */ /* 0x000fe20000000000 */
[----:B------:R-:W-:Y:S02]  /*1230*/  LEA.HI.X R25, R25, UR5, R32, 0x2, P0 ;  /* 0x0000000519197c11 */ /* 0x000fe400080f1420 */
[----:B------:R-:W-:Y:S02]  /*1240*/  LEA.HI.X R37, R26, UR5, R27, 0x2, P4 ;  /* 0x000000051a257c11 */ /* 0x000fe4000a0f141b */
[----:B------:R-:W-:Y:S02]  /*1250*/  LEA R26, P0, R3, UR4, 0x2 ;  /* 0x00000004031a7c11 */ /* 0x000fe4000f8010ff */
[----:B------:R-:W-:-:S02]  /*1260*/  IADD3 R23, P5, PT, R23, R12, RZ ;  /* 0x0000000c17177210 */ /* 0x000fc40007fbe0ff */
[----:B------:R-:W-:Y:S01]  /*1270*/  LEA R12, P4, R4, UR4, 0x2 ;  /* 0x00000004040c7c11 */ /* 0x000fe2000f8810ff */
[C---:B------:R-:W-:Y:S01]  /*1280*/  IMAD.IADD R32, R34.reuse, 0x1, -R7 ;  /* 0x0000000122207824 */ /* 0x040fe200078e0a07 */
[----:B------:R-:W-:Y:S02]  /*1290*/  LEA.HI.X R27, R3, UR5, R6, 0x2, P0 ;  /* 0x00000005031b7c11 */ /* 0x000fe400080f1406 */
[----:B------:R0:W5:Y:S01]  /*12a0*/  LDG.E R6, desc[UR6][R24.64] ;  /* 0x0000000618067981 */ /* 0x000162000c1e1900 */
[----:B------:R-:W-:Y:S02]  /*12b0*/  ISETP.GE.AND P6, PT, R34, R7, PT ;  /* 0x000000072200720c */ /* 0x000fe40003fc6270 */
[----:B------:R-:W-:Y:S02]  /*12c0*/  LEA.HI.X R13, R4, UR5, R5, 0x2, P4 ;  /* 0x00000005040d7c11 */ /* 0x000fe4000a0f1405 */
[----:B------:R-:W-:Y:S01]  /*12d0*/  SHF.R.S32.HI R30, RZ, 0x1f, R30 ;  /* 0x0000001fff1e7819 */ /* 0x000fe2000001141e */
[----:B------:R1:W5:Y:S01]  /*12e0*/  LDG.E R4, desc[UR6][R26.64] ;  /* 0x000000061a047981 */ /* 0x000362000c1e1900 */
[----:B0-----:R-:W-:Y:S01]  /*12f0*/  VIADD R24, R2, 0xe00 ;  /* 0x00000e0002187836 */ /* 0x001fe20000000000 */
[----:B------:R-:W-:-:S02]  /*1300*/  SEL R25, R34, R32, !P6 ;  /* 0x0000002022197207 */ /* 0x000fc40007000000 */
[----:B------:R0:W5:Y:S01]  /*1310*/  LDG.E R3, desc[UR6][R12.64] ;  /* 0x000000060c037981 */ /* 0x000162000c1e1900 */
[C---:B------:R-:W-:Y:S01]  /*1320*/  IMAD.IADD R34, R24.reuse, 0x1, -R7 ;  /* 0x0000000118227824 */ /* 0x040fe200078e0a07 */
[C---:B------:R-:W-:Y:S02]  /*1330*/  ISETP.GE.AND P0, PT, R24.reuse, R7, PT ;  /* 0x000000071800720c */ /* 0x040fe40003f06270 */
[----:B------:R2:W5:Y:S01]  /*1340*/  LDG.E R5, desc[UR6][R36.64] ;  /* 0x0000000624057981 */ /* 0x000562000c1e1900 */
[----:B------:R-:W-:Y:S02]  /*1350*/  SHF.R.S32.HI R32, RZ, 0x1f, R32 ;  /* 0x0000001fff207819 */ /* 0x000fe40000011420 */
[----:B-1----:R-:W-:Y:S02]  /*1360*/  SEL R27, R24, R34, !P0 ;  /* 0x00000022181b7207 */ /* 0x002fe40004000000 */
[CC--:B0-----:R-:W-:Y:S02]  /*1370*/  SEL R12, R10.reuse, R33.reuse, !P6 ;  /* 0x000000210a0c7207 */ /* 0x0c1fe40007000000 */
[----:B------:R-:W-:-:S02]  /*1380*/  SEL R24, R10, R33, !P0 ;  /* 0x000000210a187207 */ /* 0x000fc40004000000 */
[----:B------:R-:W-:Y:S02]  /*1390*/  IADD3 R25, P4, PT, R25, R12, RZ ;  /* 0x0000000c19197210 */ /* 0x000fe40007f9e0ff */
[CC--:B--2---:R-:W-:Y:S02]  /*13a0*/  SEL R37, R11.reuse, R31.reuse, !P3 ;  /* 0x0000001f0b257207 */ /* 0x0c4fe40005800000 */
[----:B------:R-:W-:Y:S02]  /*13b0*/  SEL R30, R30, RZ, P3 ;  /* 0x000000ff1e1e7207 */ /* 0x000fe40001800000 */
[----:B------:R-:W-:Y:S02]  /*13c0*/  SEL R32, R32, RZ, P6 ;  /* 0x000000ff20207207 */ /* 0x000fe40003000000 */
[----:B------:R-:W-:Y:S02]  /*13d0*/  SEL R13, R11, R31, !P6 ;  /* 0x0000001f0b0d7207 */ /* 0x000fe40007000000 */
[----:B------:R-:W-:-:S02]  /*13e0*/  SHF.R.S32.HI R34, RZ, 0x1f, R34 ;  /* 0x0000001fff227819 */ /* 0x000fc40000011422 */
[----:B------:R-:W-:Y:S01]  /*13f0*/  IADD3 R27, P3, PT, R27, R24, RZ ;  /* 0x000000181b1b7210 */ /* 0x000fe20007f7e0ff */
[----:B------:R-:W-:Y:S01]  /*1400*/  IMAD.X R24, R30, 0x1, R37, P1 ;  /* 0x000000011e187824 */ /* 0x000fe200008e0625 */
[----:B------:R-:W-:Y:S01]  /*1410*/  SEL R30, R34, RZ, P0 ;  /* 0x000000ff221e7207 */ /* 0x000fe20000000000 */
[----:B------:R-:W-:Y:S01]  /*1420*/  IMAD.X R32, R32, 0x1, R13, P4 ;  /* 0x0000000120207824 */ /* 0x000fe200020e060d */
[----:B------:R-:W-:Y:S02]  /*1430*/  SEL R13, R11, R31, !P0 ;  /* 0x0000001f0b0d7207 */ /* 0x000fe40004000000 */
[C---:B------:R-:W-:Y:S02]  /*1440*/  LEA R12, P0, R35.reuse, UR4, 0x2 ;  /* 0x00000004230c7c11 */ /* 0x040fe4000f8010ff */
[----:B------:R-:W-:Y:S01]  /*1450*/  SHF.R.S32.HI R16, RZ, 0x1f, R16 ;  /* 0x0000001fff107819 */ /* 0x000fe20000011410 */
[----:B------:R-:W-:Y:S01]  /*1460*/  IMAD.X R30, R30, 0x1, R13, P3 ;  /* 0x000000011e1e7824 */ /* 0x000fe200018e060d */
[----:B------:R-:W-:-:S02]  /*1470*/  LEA.HI.X R13, R35, UR5, R14, 0x2, P0 ;  /* 0x00000005230d7c11 */ /* 0x000fc400080f140e */
[----:B------:R-:W-:Y:S02]  /*1480*/  SEL R16, R16, RZ, P2 ;  /* 0x000000ff10107207 */ /* 0x000fe40001000000 */
[----:B------:R-:W-:Y:S01]  /*1490*/  SEL R37, R11, R31, !P2 ;  /* 0x0000001f0b257207 */ /* 0x000fe20005000000 */
[----:B------:R-:W-:Y:S01]  /*14a0*/  VIADD R34, R2, 0xf00 ;  /* 0x00000f0002227836 */ /* 0x000fe20000000000 */
[C---:B------:R-:W-:Y:S01]  /*14b0*/  LEA R14, P0, R15.reuse, UR4, 0x2 ;  /* 0x000000040f0e7c11 */ /* 0x040fe2000f8010ff */
[----:B------:R1:W5:Y:S02]  /*14c0*/  LDG.E R12, desc[UR6][R12.64] ;  /* 0x000000060c0c7981 */ /* 0x000364000c1e1900 */
[----:B------:R-:W-:Y:S01]  /*14d0*/  IMAD.X R26, R16, 0x1, R37, P5 ;  /* 0x00000001101a7824 */ /* 0x000fe200028e0625 */
[----:B------:R-:W-:Y:S02]  /*14e0*/  LEA.HI.X R15, R15, UR5, R18, 0x2, P0 ;  /* 0x000000050f0f7c11 */ /* 0x000fe400080f1412 */
[----:B------:R-:W-:-:S02]  /*14f0*/  LEA R18, P0, R19, UR4, 0x2 ;  /* 0x0000000413127c11 */ /* 0x000fc4000f8010ff */
[C---:B------:R-:W-:Y:S02]  /*1500*/  LEA R16, P1, R20.reuse, UR4, 0x2 ;  /* 0x0000000414107c11 */ /* 0x040fe4000f8210ff */
[----:B------:R-:W-:Y:S02]  /*1510*/  LEA.HI.X R19, R19, UR5, R22, 0x2, P0 ;  /* 0x0000000513137c11 */ /* 0x000fe400080f1416 */
[----:B------:R-:W-:Y:S02]  /*1520*/  LEA.HI.X R17, R20, UR5, R17, 0x2, P1 ;  /* 0x0000000514117c11 */ /* 0x000fe400088f1411 */
[----:B------:R-:W-:Y:S01]  /*1530*/  LEA R22, P0, R23, UR4, 0x2 ;  /* 0x0000000417167c11 */ /* 0x000fe2000f8010ff */
[----:B------:R1:W5:Y:S01]  /*1540*/  LDG.E R18, desc[UR6][R18.64] ;  /* 0x0000000612127981 */ /* 0x000362000c1e1900 */
[----:B------:R-:W-:Y:S02]  /*1550*/  LEA R20, P1, R21, UR4, 0x2 ;  /* 0x0000000415147c11 */ /* 0x000fe4000f8210ff */
[----:B------:R-:W-:Y:S01]  /*1560*/  LEA.HI.X R23, R23, UR5, R26, 0x2, P0 ;  /* 0x0000000517177c11 */ /* 0x000fe200080f141a */
[----:B------:R1:W5:Y:S01]  /*1570*/  LDG.E R16, desc[UR6][R16.64] ;  /* 0x0000000610107981 */ /* 0x000362000c1e1900 */
[----:B------:R-:W-:-:S02]  /*1580*/  LEA.HI.X R21, R21, UR5, R24, 0x2, P1 ;  /* 0x0000000515157c11 */ /* 0x000fc400088f1418 */
[----:B------:R-:W-:Y:S01]  /*1590*/  LEA R26, P0, R27, UR4, 0x2 ;  /* 0x000000041b1a7c11 */ /* 0x000fe2000f8010ff */
[----:B------:R1:W5:Y:S01]  /*15a0*/  LDG.E R22, desc[UR6][R22.64] ;  /* 0x0000000616167981 */ /* 0x000362000c1e1900 */
[----:B------:R-:W-:Y:S02]  /*15b0*/  LEA R24, P1, R25, UR4, 0x2 ;  /* 0x0000000419187c11 */ /* 0x000fe4000f8210ff */
[----:B------:R-:W-:Y:S01]  /*15c0*/  LEA.HI.X R27, R27, UR5, R30, 0x2, P0 ;  /* 0x000000051b1b7c11 */ /* 0x000fe200080f141e */
[C---:B------:R-:W-:Y:S01]  /*15d0*/  IMAD.IADD R30, R34.reuse, 0x1, -R7 ;  /* 0x00000001221e7824 */ /* 0x040fe200078e0a07 */
[----:B------:R-:W-:Y:S01]  /*15e0*/  LEA.HI.X R25, R25, UR5, R32, 0x2, P1 ;  /* 0x0000000519197c11 */ /* 0x000fe200088f1420 */
[----:B------:R1:W5:Y:S01]  /*15f0*/  LDG.E R20, desc[UR6][R20.64] ;  /* 0x0000000614147981 */ /* 0x000362000c1e1900 */
[C---:B------:R-:W-:Y:S02]  /*1600*/  ISETP.GE.AND P1, PT, R34.reuse, R7, PT ;  /* 0x000000072200720c */ /* 0x040fe40003f26270 */
[----:B------:R-:W-:Y:S01]  /*1610*/  SHF.R.S32.HI R32, RZ, 0x1f, R30 ;  /* 0x0000001fff207819 */ /* 0x000fe2000001141e */
[----:B------:R1:W5:Y:S01]  /*1620*/  LDG.E R24, desc[UR6][R24.64] ;  /* 0x0000000618187981 */ /* 0x000362000c1e1900 */
[----:B------:R-:W-:-:S02]  /*1630*/  SEL R34, R34, R30, !P1 ;  /* 0x0000001e22227207 */ /* 0x000fc40004800000 */
[----:B------:R-:W-:Y:S01]  /*1640*/  SEL R35, R10, R33, !P1 ;  /* 0x000000210a237207 */ /* 0x000fe20004800000 */
[----:B------:R1:W5:Y:S01]  /*1650*/  LDG.E R26, desc[UR6][R26.64] ;  /* 0x000000061a1a7981 */ /* 0x000362000c1e1900 */
[----:B------:R-:W-:Y:S02]  /*1660*/  SEL R32, R32, RZ, P1 ;  /* 0x000000ff20207207 */ /* 0x000fe40000800000 */
[----:B------:R-:W-:Y:S02]  /*1670*/  IADD3 R30, P0, PT, R34, R35, RZ ;  /* 0x00000023221e7210 */ /* 0x000fe40007f1e0ff */
[----:B------:R-:W-:-:S05]  /*1680*/  SEL R35, R11, R31, !P1 ;  /* 0x0000001f0b237207 */ /* 0x000fca0004800000 */
[----:B------:R-:W-:Y:S01]  /*1690*/  IMAD.X R35, R32, 0x1, R35, P0 ;  /* 0x0000000120237824 */ /* 0x000fe200000e0623 */
[----:B------:R-:W-:-:S04]  /*16a0*/  LEA R34, P0, R30, UR4, 0x2 ;  /* 0x000000041e227c11 */ /* 0x000fc8000f8010ff */
[----:B------:R-:W-:Y:S02]  /*16b0*/  LEA.HI.X R35, R30, UR5, R35, 0x2, P0 ;  /* 0x000000051e237c11 */ /* 0x000fe400080f1423 */
[----:B------:R-:W-:-:S03]  /*16c0*/  LOP3.LUT R30, R2, 0x1000, RZ, 0xfc, !PT ;  /* 0x00001000021e7812 */ /* 0x000fc600078efcff */
[----:B------:R1:W5:Y:S01]  /*16d0*/  LDG.E R34, desc[UR6][R34.64] ;  /* 0x0000000622227981 */ /* 0x000362000c1e1900 */
[----:B------:R-:W-:-:S04]  /*16e0*/  ISETP.GE.AND P1, PT, R30, R7, PT ;  /* 0x000000071e00720c */ /* 0x000fc80003f26270 */
[----:B------:R-:W-:Y:S01]  /*16f0*/  SEL R33, R10, R33, !P1 ;  /* 0x000000210a217207 */ /* 0x000fe20004800000 */
[----:B------:R-:W-:-:S05]  /*1700*/  IMAD.IADD R10, R30, 0x1, -R7 ;  /* 0x000000011e0a7824 */ /* 0x000fca00078e0a07 */
[----:B------:R-:W-:Y:S02]  /*1710*/  SEL R30, R30, R10, !P1 ;  /* 0x0000000a1e1e7207 */ /* 0x000fe40004800000 */
[----:B------:R-:W-:Y:S02]  /*1720*/  SHF.R.S32.HI R10, RZ, 0x1f, R10 ;  /* 0x0000001fff0a7819 */ /* 0x000fe4000001140a */
[----:B------:R-:W-:Y:S02]  /*1730*/  SEL R11, R11, R31, !P1 ;  /* 0x0000001f0b0b7207 */ /* 0x000fe40004800000 */
[----:B------:R-:W-:Y:S02]  /*1740*/  IADD3 R33, P0, PT, R30, R33, RZ ;  /* 0x000000211e217210 */ /* 0x000fe40007f1e0ff */
[----:B------:R-:W-:-:S05]  /*1750*/  SEL R10, R10, RZ, P1 ;  /* 0x000000ff0a0a7207 */ /* 0x000fca0000800000 */
[----:B------:R-:W-:Y:S01]  /*1760*/  IMAD.X R30, R10, 0x1, R11, P0 ;  /* 0x000000010a1e7824 */ /* 0x000fe200000e060b */
[----:B------:R-:W-:-:S04]  /*1770*/  LEA R10, P0, R33, UR4, 0x2 ;  /* 0x00000004210a7c11 */ /* 0x000fc8000f8010ff */
[----:B------:R-:W-:Y:S02]  /*1780*/  LEA.HI.X R11, R33, UR5, R30, 0x2, P0 ;  /* 0x00000005210b7c11 */ /* 0x000fe400080f141e */
[----:B------:R1:W5:Y:S04]  /*1790*/  LDG.E R30, desc[UR6][R14.64] ;  /* 0x000000060e1e7981 */ /* 0x000368000c1e1900 */
[----:B------:R1:W5:Y:S03]  /*17a0*/  LDG.E R31, desc[UR6][R10.64] ;  /* 0x000000060a1f7981 */ /* 0x000366000c1e1900 */
.L_x_2:
[----:B01----:R-:W0:Y:S01]  /*17b0*/  S2R R11, SR_CgaCtaId ;  /* 0x00000000000b7919 */ /* 0x003e220000008800 */
[----:B------:R-:W-:-:S04]  /*17c0*/  MOV R10, 0x400 ;  /* 0x00000400000a7802 */ /* 0x000fc80000000f00 */
[----:B0-----:R-:W-:-:S05]  /*17d0*/  LEA R10, R11, R10, 0x18 ;  /* 0x0000000a0b0a7211 */ /* 0x001fca00078ec0ff */
[----:B------:R-:W-:-:S05]  /*17e0*/  IMAD R11, R2, 0x4, R10 ;  /* 0x00000004020b7824 */ /* 0x000fca00078e020a */
[----:B-----5:R-:W-:Y:S04]  /*17f0*/  STS [R11], R9 ;  /* 0x000000090b007388 */ /* 0x020fe80000000800 */
[----:B------:R-:W-:Y:S04]  /*1800*/  STS [R11+0x400], R28 ;  /* 0x0004001c0b007388 */ /* 0x000fe80000000800 */
[----:B------:R-:W-:Y:S04]  /*1810*/  STS [R11+0x800], R29 ;  /* 0x0008001d0b007388 */ /* 0x000fe80000000800 */
[----:B------:R-:W-:Y:S04]  /*1820*/  STS [R11+0xc00], R6 ;  /* 0x000c00060b007388 */ /* 0x000fe80000000800 */
[----:B------:R-:W-:Y:S04]  /*1830*/  STS [R11+0x1000], R5 ;  /* 0x001000050b007388 */ /* 0x000fe80000000800 */
[----:B------:R0:W-:Y:S04]  /*1840*/  STS [R11+0x1400], R4 ;  /* 0x001400040b007388 */ /* 0x0001e80000000800 */
[----:B------:R1:W-:Y:S04]  /*1850*/  STS [R11+0x1800], R3 ;  /* 0x001800030b007388 */ /* 0x0003e80000000800 */
[----:B------:R-:W-:Y:S04]  /*1860*/  STS [R11+0x1c00], R12 ;  /* 0x001c000c0b007388 */ /* 0x000fe80000000800 */
        /* <DEDUP_REMOVED lines=8> */
[----:B------:R2:W-:Y:S01]  /*18f0*/  STS [R11+0x4000], R31 ;  /* 0x0040001f0b007388 */ /* 0x0005e20000000800 */
[----:B------:R-:W-:Y:S01]  /*1900*/  BAR.SYNC.DEFER_BLOCKING 0x0 ;  /* 0x0000000000007b1d */ /* 0x000fe20000010000 */
[----:B0-----:R-:W-:-:S07]  /*1910*/  IMAD R4, R2, 0x11, RZ ;  /* 0x0000001102047824 */ /* 0x001fce00078e02ff */
[----:B------:R-:W-:Y:S01]  /*1920*/  PREEXIT ;  /* 0x000000000000782d */ /* 0x000fe20000000000 */
[C---:B-1----:R-:W-:Y:S01]  /*1930*/  IMAD.IADD R3, R7.reuse, 0x1, R8 ;  /* 0x0000000107037824 */ /* 0x042fe200078e0208 */
[----:B------:R-:W0:Y:S01]  /*1940*/  LDCU UR4, c[0x0][0x3b0] ;  /* 0x00007600ff0477ac */ /* 0x000e220008000800 */
[----:B------:R-:W-:Y:S01]  /*1950*/  BSSY.RECONVERGENT B0, `(.L_x_3) ;  /* 0x000001e000007945 */ /* 0x000fe20003800200 */
[----:B------:R-:W-:Y:S02]  /*1960*/  IMAD R6, R7, 0x4, R10 ;  /* 0x0000000407067824 */ /* 0x000fe400078e020a */
[----:B------:R-:W-:-:S04]  /*1970*/  VIMNMX R9, PT, PT, R3, R4, PT ;  /* 0x0000000403097248 */ /* 0x000fc80003fe0100 */
[C---:B------:R-:W-:Y:S01]  /*1980*/  ISETP.GE.AND P0, PT, R9.reuse, R8, PT ;  /* 0x000000080900720c */ /* 0x040fe20003f06270 */
[----:B------:R-:W-:Y:S01]  /*1990*/  IMAD.IADD R8, R9, 0x1, -R8 ;  /* 0x0000000109087824 */ /* 0x000fe200078e0a08 */
[----:B--2---:R-:W-:-:S04]  /*19a0*/  VIMNMX R11, PT, PT, R7, R9, PT ;  /* 0x00000009070b7248 */ /* 0x004fc80003fe0100 */
[----:B------:R-:W-:-:S04]  /*19b0*/  SEL R8, R8, RZ, P0 ;  /* 0x000000ff08087207 */ /* 0x000fc80000000000 */
[----:B------:R-:W-:-:S13]  /*19c0*/  ISETP.GE.AND P0, PT, R8, R11, PT ;  /* 0x0000000b0800720c */ /* 0x000fda0003f06270 */
[----:B0-----:R-:W-:Y:S05]  /*19d0*/  @P0 BRA `(.L_x_4) ;  /* 0x0000000000540947 */ /* 0x001fea0003800000 */
[----:B------:R-:W0:Y:S02]  /*19e0*/  LDC.64 R4, c[0x0][0x3b8] ;  /* 0x0000ee00ff047b82 */ /* 0x000e240000000a00 */
.L_x_5:
[----:B------:R-:W-:-:S05]  /*19f0*/  IMAD.IADD R12, R11, 0x1, -R8 ;  /* 0x000000010b0c7824 */ /* 0x000fca00078e0a08 */
[----:B------:R-:W-:-:S04]  /*1a00*/  LEA.HI R13, R12, R12, RZ, 0x1 ;  /* 0x0000000c0c0d7211 */ /* 0x000fc800078f08ff */
[----:B------:R-:W-:-:S04]  /*1a10*/  LEA.HI.SX32 R16, R13, R8, 0x1f ;  /* 0x000000080d107211 */ /* 0x000fc800078ffaff */
[----:B------:R-:W-:Y:S01]  /*1a20*/  LOP3.LUT R12, RZ, R16, RZ, 0x33, !PT ;  /* 0x00000010ff0c7212 */ /* 0x000fe200078e33ff */
[----:B------:R-:W-:-:S04]  /*1a30*/  IMAD R17, R16, 0x4, R10 ;  /* 0x0000000410117824 */ /* 0x000fc800078e020a */
[----:B------:R-:W-:Y:S02]  /*1a40*/  IMAD.IADD R13, R9, 0x1, R12 ;  /* 0x00000001090d7824 */ /* 0x000fe400078e020c */
[----:B------:R-:W1:Y:S02]  /*1a50*/  LDS R17, [R17] ;  /* 0x0000000011117984 */ /* 0x000e640000000800 */
[----:B------:R-:W-:-:S06]  /*1a60*/  IMAD R18, R13, 0x4, R6 ;  /* 0x000000040d127824 */ /* 0x000fcc00078e0206 */
[----:B------:R-:W2:Y:S01]  /*1a70*/  LDS R18, [R18] ;  /* 0x0000000012127984 */ /* 0x000ea20000000800 */
[----:B-1----:R-:W-:-:S04]  /*1a80*/  VIADD R15, R17, UR4 ;  /* 0x00000004110f7c36 */ /* 0x002fc80008000000 */
[----:B0-----:R-:W-:-:S04]  /*1a90*/  IMAD.WIDE R14, R15, 0x4, R4 ;  /* 0x000000040f0e7825 */ /* 0x001fc800078e0204 */
[----:B--2---:R-:W-:Y:S02]  /*1aa0*/  VIADD R13, R18, UR4 ;  /* 0x00000004120d7c36 */ /* 0x004fe40008000000 */
[----:B------:R-:W2:Y:S02]  /*1ab0*/  LDG.E R15, desc[UR6][R14.64] ;  /* 0x000000060e0f7981 */ /* 0x000ea4000c1e1900 */
[----:B------:R-:W-:-:S06]  /*1ac0*/  IMAD.WIDE R12, R13, 0x4, R4 ;  /* 0x000000040d0c7825 */ /* 0x000fcc00078e0204 */
[----:B------:R-:W2:Y:S02]  /*1ad0*/  LDG.E R12, desc[UR6][R12.64] ;  /* 0x000000060c0c7981 */ /* 0x000ea4000c1e1900 */
[----:B--2---:R-:W-:-:S04]  /*1ae0*/  ISETP.GE.AND P0, PT, R12, R15, PT ;  /* 0x0000000f0c00720c */ /* 0x004fc80003f06270 */
[----:B------:R-:W-:-:S09]  /*1af0*/  SEL R11, R16, R11, !P0 ;  /* 0x0000000b100b7207 */ /* 0x000fd20004000000 */
[----:B------:R-:W-:-:S05]  /*1b00*/  @P0 VIADD R8, R16, 0x1 ;  /* 0x0000000110080836 */ /* 0x000fca0000000000 */
[----:B------:R-:W-:-:S13]  /*1b10*/  ISETP.GE.AND P0, PT, R8, R11, PT ;  /* 0x0000000b0800720c */ /* 0x000fda0003f06270 */
[----:B------:R-:W-:Y:S05]  /*1b20*/  @!P0 BRA `(.L_x_5) ;  /* 0xfffffffc00b08947 */ /* 0x000fea000383ffff */
.L_x_4:
[----:B------:R-:W-:Y:S05]  /*1b30*/  BSYNC.RECONVERGENT B0 ;  /* 0x0000000000007941 */ /* 0x000fea0003800200 */
.L_x_3:
[----:B------:R-:W-:Y:S01]  /*1b40*/  IMAD.IADD R9, R9, 0x1, -R8 ;  /* 0x0000000109097824 */ /* 0x000fe200078e0a08 */
[----:B------:R-:W-:Y:S01]  /*1b50*/  BSSY.RECONVERGENT B0, `(.L_x_6) ;  /* 0x0000015000007945 */ /* 0x000fe20003800200 */
[----:B------:R-:W-:Y:S01]  /*1b60*/  IMAD R17, R8, 0x4, R10 ;  /* 0x0000000408117824 */ /* 0x000fe200078e020a */
[----:B------:R-:W-:Y:S01]  /*1b70*/  PLOP3.LUT P0, PT, PT, PT, PT, 0x8, 0x80 ;  /* 0x000000000080781c */ /* 0x000fe20003f0e170 */
[----:B------:R-:W-:Y:S02]  /*1b80*/  IMAD R11, R9, 0x4, R6 ;  /* 0x00000004090b7824 */ /* 0x000fe400078e0206 */
[----:B------:R-:W-:Y:S01]  /*1b90*/  IMAD.IADD R16, R7, 0x1, R9 ;  /* 0x0000000107107824 */ /* 0x000fe200078e0209 */
[----:B------:R0:W1:Y:S04]  /*1ba0*/  LDS R4, [R17] ;  /* 0x0000000011047984 */ /* 0x0000680000000800 */
[----:B------:R0:W2:Y:S01]  /*1bb0*/  LDS R5, [R11] ;  /* 0x000000000b057984 */ /* 0x0000a20000000800 */
[----:B------:R-:W-:-:S13]  /*1bc0*/  ISETP.GE.AND P1, PT, R16, R3, PT ;  /* 0x000000031000720c */ /* 0x000fda0003f26270 */
[----:B0-----:R-:W-:Y:S05]  /*1bd0*/  @P1 BRA `(.L_x_7) ;  /* 0x0000000000301947 */ /* 0x001fea0003800000 */
[----:B------:R-:W-:Y:S02]  /*1be0*/  ISETP.GE.AND P1, PT, R8, R7, PT ;  /* 0x000000070800720c */ /* 0x000fe40003f26270 */
[----:B------:R-:W-:-:S11]  /*1bf0*/  PLOP3.LUT P0, PT, PT, PT, PT, 0x80, 0x8 ;  /* 0x000000000008781c */ /* 0x000fd60003f0f070 */
[----:B------:R-:W-:Y:S05]  /*1c00*/  @P1 BRA `(.L_x_7) ;  /* 0x0000000000241947 */ /* 0x000fea0003800000 */
[----:B------:R-:W0:Y:S01]  /*1c10*/  LDC.64 R14, c[0x0][0x3b8] ;  /* 0x0000ee00ff0e7b82 */ /* 0x000e220000000a00 */
[----:B------:R-:W2:Y:S02]  /*1c20*/  LDCU UR4, c[0x0][0x3b0] ;  /* 0x00007600ff0477ac */ /* 0x000ea40008000800 */
[----:B--2---:R-:W-:Y:S02]  /*1c30*/  VIADD R13, R5, UR4 ;  /* 0x00000004050d7c36 */ /* 0x004fe40008000000 */
[----:B-1----:R-:W-:Y:S02]  /*1c40*/  VIADD R9, R4, UR4 ;  /* 0x0000000404097c36 */ /* 0x002fe40008000000 */
[----:B0-----:R-:W-:-:S04]  /*1c50*/  IMAD.WIDE R12, R13, 0x4, R14 ;  /* 0x000000040d0c7825 */ /* 0x001fc800078e020e */
[----:B------:R-:W-:Y:S02]  /*1c60*/  IMAD.WIDE R14, R9, 0x4, R14 ;  /* 0x00000004090e7825 */ /* 0x000fe400078e020e */
[----:B------:R-:W2:Y:S04]  /*1c70*/  LDG.E R12, desc[UR6][R12.64] ;  /* 0x000000060c0c7981 */ /* 0x000ea8000c1e1900 */
[----:B------:R-:W2:Y:S02]  /*1c80*/  LDG.E R15, desc[UR6][R14.64] ;  /* 0x000000060e0f7981 */ /* 0x000ea4000c1e1900 */
[----:B--2---:R-:W-:-:S13]  /*1c90*/  ISETP.LT.AND P0, PT, R12, R15, PT ;  /* 0x0000000f0c00720c */ /* 0x004fda0003f01270 */
.L_x_7:
[----:B------:R-:W-:Y:S05]  /*1ca0*/  BSYNC.RECONVERGENT B0 ;  /* 0x0000000000007941 */ /* 0x000fea0003800200 */
.L_x_6:
[----:B------:R-:W-:Y:S01]  /*1cb0*/  VIADD R14, R16, 0x1 ;  /* 0x00000001100e7836 */ /* 0x000fe20000000000 */
[----:B------:R-:W-:Y:S01]  /*1cc0*/  BSSY.RECONVERGENT B0, `(.L_x_8) ;  /* 0x0000018000007945 */ /* 0x000fe20003800200 */
[----:B------:R-:W-:Y:S01]  /*1cd0*/  @!P0 IMAD.MOV R14, RZ, RZ, R16 ;  /* 0x000000ffff0e8224 */ /* 0x000fe200078e0210 */
[----:B-12---:R-:W-:Y:S01]  /*1ce0*/  SEL R6, R5, R4, P0 ;  /* 0x0000000405067207 */ /* 0x006fe20000000000 */
[----:B------:R-:W-:Y:S01]  /*1cf0*/  VIADD R16, R8, 0x1 ;  /* 0x0000000108107836 */ /* 0x000fe20000000000 */
[----:B------:R0:W1:Y:S01]  /*1d00*/  @P0 LDS R5, [R11+0x4] ;  /* 0x000004000b050984 */ /* 0x0000620000000800 */
[----:B------:R-:W-:Y:S01]  /*1d10*/  @P0 IMAD.MOV R16, RZ, RZ, R8 ;  /* 0x000000ffff100224 */ /* 0x000fe200078e0208 */
[C---:B------:R-:W-:Y:S01]  /*1d20*/  ISETP.GE.AND P1, PT, R14.reuse, R3, PT ;  /* 0x000000030e00720c */ /* 0x040fe20003f26270 */
[----:B------:R-:W-:Y:S01]  /*1d30*/  VIADD R18, R14, 0x1 ;  /* 0x000000010e127836 */ /* 0x000fe20000000000 */
[----:B------:R0:W2:Y:S01]  /*1d40*/  @!P0 LDS R4, [R17+0x4] ;  /* 0x0000040011048984 */ /* 0x0000a20000000800 */
[----:B------:R-:W-:Y:S01]  /*1d50*/  VIADD R19, R16, 0x1 ;  /* 0x0000000110137836 */ /* 0x000fe20000000000 */
[----:B------:R-:W-:-:S09]  /*1d60*/  PLOP3.LUT P0, PT, PT, PT, PT, 0x8, 0x80 ;  /* 0x000000000080781c */ /* 0x000fd20003f0e170 */
[----:B0-----:R-:W-:Y:S05]  /*1d70*/  @P1 BRA `(.L_x_9) ;  /* 0x0000000000301947 */ /* 0x001fea0003800000 */
[----:B------:R-:W-:Y:S02]  /*1d80*/  ISETP.GE.AND P1, PT, R16, R7, PT ;  /* 0x000000071000720c */ /* 0x000fe40003f26270 */
[----:B------:R-:W-:-:S11]  /*1d90*/  PLOP3.LUT P0, PT, PT, PT, PT, 0x80, 0x8 ;  /* 0x000000000008781c */ /* 0x000fd60003f0f070 */
[----:B------:R-:W-:Y:S05]  /*1da0*/  @P1 BRA `(.L_x_9) ;  /* 0x0000000000241947 */ /* 0x000fea0003800000 */
[----:B------:R-:W0:Y:S01]  /*1db0*/  LDC.64 R8, c[0x0][0x3b8] ;  /* 0x0000ee00ff087b82 */ /* 0x000e220000000a00 */
[----:B------:R-:W1:Y:S02]  /*1dc0*/  LDCU UR4, c[0x0][0x3b0] ;  /* 0x00007600ff0477ac */ /* 0x000e640008000800 */
[----:B-1----:R-:W-:Y:S02]  /*1dd0*/  VIADD R13, R5, UR4 ;  /* 0x00000004050d7c36 */ /* 0x002fe40008000000 */
[----:B--2---:R-:W-:Y:S02]  /*1de0*/  VIADD R11, R4, UR4 ;  /* 0x00000004040b7c36 */ /* 0x004fe40008000000 */
[----:B0-----:R-:W-:-:S04]  /*1df0*/  IMAD.WIDE R12, R13, 0x4, R8 ;  /* 0x000000040d0c7825 */ /* 0x001fc800078e0208 */
[----:B------:R-:W-:Y:S02]  /*1e00*/  IMAD.WIDE R8, R11, 0x4, R8 ;  /* 0x000000040b087825 */ /* 0x000fe400078e0208 */
[----:B------:R-:W2:Y:S04]  /*1e10*/  LDG.E R12, desc[UR6][R12.64] ;  /* 0x000000060c0c7981 */ /* 0x000ea8000c1e1900 */
[----:B------:R-:W2:Y:S02]  /*1e20*/  LDG.E R9, desc[UR6][R8.64] ;  /* 0x0000000608097981 */ /* 0x000ea4000c1e1900 */
[----:B--2---:R-:W-:-:S13]  /*1e30*/  ISETP.LT.AND P0, PT, R12, R9, PT ;  /* 0x000000090c00720c */ /* 0x004fda0003f01270 */
.L_x_9:
[----:B------:R-:W-:Y:S05]  /*1e40*/  BSYNC.RECONVERGENT B0 ;  /* 0x0000000000007941 */ /* 0x000fea0003800200 */
.L_x_8:
[----:B------:R-:W-:Y:S01]  /*1e50*/  @!P0 IMAD.MOV R18, RZ, RZ, R14 ;  /* 0x000000ffff128224 */ /* 0x000fe200078e020e */
[----:B------:R-:W-:Y:S01]  /*1e60*/  BSSY.RECONVERGENT B0, `(.L_x_10) ;  /* 0x0000018000007945 */ /* 0x000fe20003800200 */
[----:B------:R-:W-:Y:S01]  /*1e70*/  @P0 IMAD.MOV R19, RZ, RZ, R16 ;  /* 0x000000ffff130224 */ /* 0x000fe200078e0210 */
[----:B-12---:R-:W-:Y:S01]  /*1e80*/  SEL R8, R5, R4, P0 ;  /* 0x0000000405087207 */ /* 0x006fe20000000000 */
[C-C-:B------:R-:W-:Y:S01]  /*1e90*/  @P0 IMAD R13, R18.reuse, 0x4, R10.reuse ;  /* 0x00000004120d0824 */ /* 0x140fe200078e020a */
[C---:B------:R-:W-:Y:S01]  /*1ea0*/  ISETP.GE.AND P1, PT, R18.reuse, R3, PT ;  /* 0x000000031200720c */ /* 0x040fe20003f26270 */
[C---:B------:R-:W-:Y:S02]  /*1eb0*/  @!P0 IMAD R9, R19.reuse, 0x4, R10 ;  /* 0x0000000413098824 */ /* 0x040fe400078e020a */
[----:B------:R-:W-:Y:S01]  /*1ec0*/  VIADD R11, R18, 0x1 ;  /* 0x00000001120b7836 */ /* 0x000fe20000000000 */
[----:B------:R0:W1:Y:S01]  /*1ed0*/  @P0 LDS R5, [R13] ;  /* 0x000000000d050984 */ /* 0x0000620000000800 */
[----:B------:R-:W-:-:S03]  /*1ee0*/  VIADD R12, R19, 0x1 ;  /* 0x00000001130c7836 */ /* 0x000fc60000000000 */
[----:B------:R0:W2:Y:S01]  /*1ef0*/  @!P0 LDS R4, [R9] ;  /* 0x0000000009048984 */ /* 0x0000a20000000800 */
[----:B------:R-:W-:-:S04]  /*1f00*/  PLOP3.LUT P0, PT, PT, PT, PT, 0x8, 0x80 ;  /* 0x000000000080781c */ /* 0x000fc80003f0e170 */
[----:B------:R-:W-:Y:S09]  /*1f10*/  @P1 BRA `(.L_x_11) ;  /* 0x0000000000301947 */ /* 0x000ff20003800000 */
[----:B------:R-:W-:Y:S02]  /*1f20*/  ISETP.GE.AND P1, PT, R19, R7, PT ;  /* 0x000000071300720c */ /* 0x000fe40003f26270 */
[----:B------:R-:W-:-:S11]  /*1f30*/  PLOP3.LUT P0, PT, PT, PT, PT, 0x80, 0x8 ;  /* 0x000000000008781c */ /* 0x000fd60003f0f070 */
[----:B------:R-:W-:Y:S05]  /*1f40*/  @P1 BRA `(.L_x_11) ;  /* 0x0000000000241947 */ /* 0x000fea0003800000 */
[----:B------:R-:W3:Y:S01]  /*1f50*/  LDC.64 R14, c[0x0][0x3b8] ;  /* 0x0000ee00ff0e7b82 */ /* 0x000ee20000000a00 */
[----:B------:R-:W1:Y:S02]  /*1f60*/  LDCU UR4, c[0x0][0x3b0] ;  /* 0x00007600ff0477ac */ /* 0x000e640008000800 */
[----:B-1----:R-:W-:Y:S02]  /*1f70*/  VIADD R17, R5, UR4 ;  /* 0x0000000405117c36 */ /* 0x002fe40008000000 */
[----:B0-2---:R-:W-:Y:S02]  /*1f80*/  VIADD R9, R4, UR4 ;  /* 0x0000000404097c36 */ /* 0x005fe40008000000 */
[----:B---3--:R-:W-:-:S04]  /*1f90*/  IMAD.WIDE R16, R17, 0x4, R14 ;  /* 0x0000000411107825 */ /* 0x008fc800078e020e */
[----:B------:R-:W-:Y:S02]  /*1fa0*/  IMAD.WIDE R14, R9, 0x4, R14 ;  /* 0x00000004090e7825 */ /* 0x000fe400078e020e */
[----:B------:R-:W2:Y:S04]  /*1fb0*/  LDG.E R16, desc[UR6][R16.64] ;  /* 0x0000000610107981 */ /* 0x000ea8000c1e1900 */
[----:B------:R-:W2:Y:S02]  /*1fc0*/  LDG.E R15, desc[UR6][R14.64] ;  /* 0x000000060e0f7981 */ /* 0x000ea4000c1e1900 */
[----:B--2---:R-:W-:-:S13]  /*1fd0*/  ISETP.LT.AND P0, PT, R16, R15, PT ;  /* 0x0000000f1000720c */ /* 0x004fda0003f01270 */
.L_x_11:
[----:B------:R-:W-:Y:S05]  /*1fe0*/  BSYNC.RECONVERGENT B0 ;  /* 0x0000000000007941 */ /* 0x000fea0003800200 */
.L_x_10:
[----:B------:R-:W-:Y:S01]  /*1ff0*/  @!P0 IMAD.MOV R11, RZ, RZ, R18 ;  /* 0x000000ffff0b8224 */ /* 0x000fe200078e0212 */
[----:B------:R-:W-:Y:S01]  /*2000*/  BSSY.RECONVERGENT B0, `(.L_x_12) ;  /* 0x0000018000007945 */ /* 0x000fe20003800200 */
[----:B------:R-:W-:Y:S01]  /*2010*/  @P0 IMAD.MOV R12, RZ, RZ, R19 ;  /* 0x000000ffff0c0224 */ /* 0x000fe200078e0213 */
[----:B012---:R-:W-:Y:S01]  /*2020*/  SEL R9, R5, R4, P0 ;  /* 0x0000000405097207 */ /* 0x007fe20000000000 */
        /* <DEDUP_REMOVED lines=12> */
[----:B0-----:R-:W0:Y:S01]  /*20f0*/  LDC.64 R16, c[0x0][0x3b8] ;  /* 0x0000ee00ff107b82 */ /* 0x001e220000000a00 */
        /* <DEDUP_REMOVED lines=8> */
.L_x_13:
[----:B------:R-:W-:Y:S05]  /*2180*/  BSYNC.RECONVERGENT B0 ;  /* 0x0000000000007941 */ /* 0x000fea0003800200 */
.L_x_12:
[----:B------:R-:W-:Y:S01]  /*2190*/  @!P0 IMAD.MOV R13, RZ, RZ, R11 ;  /* 0x000000ffff0d8224 */ /* 0x000fe200078e020b */
[----:B------:R-:W-:Y:S01]  /*21a0*/  BSSY.RECONVERGENT B0, `(.L_x_14) ;  /* 0x0000018000007945 */ /* 0x000fe20003800200 */
[----:B------:R-:W-:Y:S01]  /*21b0*/  @P0 IMAD.MOV R14, RZ, RZ, R12 ;  /* 0x000000ffff0e0224 */ /* 0x000fe200078e020c */
[----:B-12---:R-:W-:Y:S01]  /*21c0*/  SEL R11, R5, R4, P0 ;  /* 0x00000004050b7207 */ /* 0x006fe20000000000 */
[C-C-:B0-----:R-:W-:Y:S01]  /*21d0*/  @P0 IMAD R15, R13.reuse, 0x4, R10.reuse ;  /* 0x000000040d0f0824 */ /* 0x141fe200078e020a */
        /* <DEDUP_REMOVED lines=20> */
.L_x_15:
[----:B------:R-:W-:Y:S05]  /*2320*/  BSYNC.RECONVERGENT B0 ;  /* 0x0000000000007941 */ /* 0x000fea0003800200 */
.L_x_14:
        /* <DEDUP_REMOVED lines=25> */
.L_x_17:
[----:B------:R-:W-:Y:S05]  /*24c0*/  BSYNC.RECONVERGENT B0 ;  /* 0x0000000000007941 */ /* 0x000fea0003800200 */
.L_x_16:
        /* <DEDUP_REMOVED lines=17> */
[----:B------:R-:W0:Y:S02]  /*25e0*/  LDCU UR4, c[0x0][0x3b0] ;  /* 0x00007600ff0477ac */ /* 0x000e240008000800 */
[----:B01----:R-:W-:Y:S02]  /*25f0*/  VIADD R15, R5, UR4 ;  /* 0x00000004050f7c36 */ /* 0x003fe40008000000 */
[----:B--2---:R-:W-:Y:S02]  /*2600*/  VIADD R23, R4, UR4 ;  /* 0x0000000404177c36 */ /* 0x004fe40008000000 */
[----:B---3--:R-:W-:-:S04]  /*2610*/  IMAD.WIDE R14, R15, 0x4, R16 ;  /* 0x000000040f0e7825 */ /* 0x008fc800078e0210 */
[----:B------:R-:W-:Y:S02]  /*2620*/  IMAD.WIDE R16, R23, 0x4, R16 ;  /* 0x0000000417107825 */ /* 0x000fe400078e0210 */
[----:B------:R-:W2:Y:S04]  /*2630*/  LDG.E R14, desc[UR6][R14.64] ;  /* 0x000000060e0e7981 */ /* 0x000ea8000c1e1900 */
[----:B------:R-:W2:Y:S02]  /*2640*/  LDG.E R17, desc[UR6][R16.64] ;  /* 0x0000000610117981 */ /* 0x000ea4000c1e1900 */
[----:B--2---:R-:W-:-:S13]  /*2650*/  ISETP.LT.AND P0, PT, R14, R17, PT ;  /* 0x000000110e00720c */ /* 0x004fda0003f01270 */
.L_x_19:
[----:B------:R-:W-:Y:S05]  /*2660*/  BSYNC.RECONVERGENT B0 ;  /* 0x0000000000007941 */ /* 0x000fea0003800200 */
.L_x_18:
        /* <DEDUP_REMOVED lines=25> */
.L_x_21:
[----:B------:R-:W-:Y:S05]  /*2800*/  BSYNC.RECONVERGENT B0 ;  /* 0x0000000000007941 */ /* 0x000fea0003800200 */
.L_x_20:
        /* <DEDUP_REMOVED lines=25> */
.L_x_23:
[----:B------:R-:W-:Y:S05]  /*29a0*/  BSYNC.RECONVERGENT B0 ;  /* 0x0000000000007941 */ /* 0x000fea0003800200 */
.L_x_22:
        /* <DEDUP_REMOVED lines=25> */
.L_x_25:
[----:B------:R-:W-:Y:S05]  /*2b40*/  BSYNC.RECONVERGENT B0 ;  /* 0x0000000000007941 */ /* 0x000fea0003800200 */
.L_x_24:
[----:B------:R-:W-:Y:S01]  /*2b50*/  @!P0 IMAD.MOV R22, RZ, RZ, R24 ;  /* 0x000000ffff168224 */ /* 0x000fe200078e0218 */
[----:B------:R-:W-:Y:S01]  /*2b60*/  BSSY.RECONVERGENT B0, `(.L_x_26) ;  /* 0x0000018000007945 */ /* 0x000fe20003800200 */
[----:B------:R-:W-:Y:S01]  /*2b70*/  @P0 IMAD.MOV R26, RZ, RZ, R25 ;  /* 0x000000ffff1a0224 */ /* 0x000fe200078e0219 */
[----:B012---:R-:W-:Y:S01]  /*2b80*/  SEL R17, R5, R4, P0 ;  /* 0x0000000405117207 */ /* 0x007fe20000000000 */
[C-C-:B------:R-:W-:Y:S01]  /*2b90*/  @P0 IMAD R19, R22.reuse, 0x4, R10.reuse ;  /* 0x0000000416130824 */ /* 0x140fe200078e020a */
[----:B------:R-:W-:Y:S01]  /*2ba0*/  ISETP.GE.AND P1, PT, R22, R3, PT ;  /* 0x000000031600720c */ /* 0x000fe20003f26270 */
[----:B------:R-:W-:Y:S02]  /*2bb0*/  @!P0 IMAD R18, R26, 0x4, R10 ;  /* 0x000000041a128824 */ /* 0x000fe400078e020a */
        /* <DEDUP_REMOVED lines=18> */
.L_x_27:
[----:B------:R-:W-:Y:S05]  /*2ce0*/  BSYNC.RECONVERGENT B0 ;  /* 0x0000000000007941 */ /* 0x000fea0003800200 */
.L_x_26:
        /* <DEDUP_REMOVED lines=25> */
.L_x_29:
[----:B------:R-:W-:Y:S05]  /*2e80*/  BSYNC.RECONVERGENT B0 ;  /* 0x0000000000007941 */ /* 0x000fea0003800200 */
.L_x_28:
        /* <DEDUP_REMOVED lines=25> */
.L_x_31:
[----:B------:R-:W-:Y:S05]  /*3020*/  BSYNC.RECONVERGENT B0 ;  /* 0x0000000000007941 */ /* 0x000fea0003800200 */
.L_x_30:
        /* <DEDUP_REMOVED lines=25> */
.L_x_33:
[----:B------:R-:W-:Y:S05]  /*31c0*/  BSYNC.RECONVERGENT B0 ;  /* 0x0000000000007941 */ /* 0x000fea0003800200 */
.L_x_32:
        /* <DEDUP_REMOVED lines=25> */
.L_x_35:
[----:B------:R-:W-:Y:S05]  /*3360*/  BSYNC.RECONVERGENT B0 ;  /* 0x0000000000007941 */ /* 0x000fea0003800200 */
.L_x_34:
[----:B------:R-:W-:Y:S01]  /*3370*/  @!P0 IMAD.MOV R29, RZ, RZ, R26 ;  /* 0x000000ffff1d8224 */ /* 0x000fe200078e021a */
[----:B------:R-:W-:Y:S01]  /*3380*/  BSSY.RECONVERGENT B0, `(.L_x_36) ;  /* 0x0000017000007945 */ /* 0x000fe20003800200 */
[----:B------:R-:W-:Y:S01]  /*3390*/  @P0 IMAD.MOV R28, RZ, RZ, R27 ;  /* 0x000000ffff1c0224 */ /* 0x000fe200078e021b */
[----:B-12---:R-:W-:Y:S01]  /*33a0*/  SEL R26, R5, R4, P0 ;  /* 0x00000004051a7207 */ /* 0x006fe20000000000 */
[C-C-:B0-----:R-:W-:Y:S01]  /*33b0*/  @P0 IMAD R19, R29.reuse, 0x4, R10.reuse ;  /* 0x000000041d130824 */ /* 0x141fe200078e020a */
[----:B------:R-:W-:Y:S01]  /*33c0*/  ISETP.GE.AND P1, PT, R29, R3, PT ;  /* 0x000000031d00720c */ /* 0x000fe20003f26270 */
[C---:B------:R-:W-:Y:S02]  /*33d0*/  @!P0 IMAD R18, R28.reuse, 0x4, R10 ;  /* 0x000000041c128824 */ /* 0x040fe400078e020a */
[----:B------:R-:W-:Y:S01]  /*33e0*/  VIADD R30, R28, 0x1 ;  /* 0x000000011c1e7836 */ /* 0x000fe20000000000 */
[----:B------:R0:W1:Y:S04]  /*33f0*/  @P0 LDS R5, [R19] ;  /* 0x0000000013050984 */ /* 0x0000680000000800 */
        /* <DEDUP_REMOVED lines=15> */
.L_x_37:
[----:B------:R-:W-:Y:S05]  /*34f0*/  BSYNC.RECONVERGENT B0 ;  /* 0x0000000000007941 */ /* 0x000fea0003800200 */
.L_x_36:
[----:B------:R-:W-:Y:S01]  /*3500*/  @P0 IMAD.MOV R30, RZ, RZ, R28 ;  /* 0x000000ffff1e0224 */ /* 0x000fe200078e021c */
[----:B-12---:R-:W-:Y:S01]  /*3510*/  SEL R27, R5, R4, P0 ;  /* 0x00000004051b7207 */ /* 0x006fe20000000000 */
[----:B0-----:R-:W-:Y:S01]  /*3520*/  VIADD R18, R29, 0x1 ;  /* 0x000000011d127836 */ /* 0x001fe20000000000 */
[----:B------:R-:W-:Y:S01]  /*3530*/  BSSY.RECONVERGENT B0, `(.L_x_38) ;  /* 0x0000016000007945 */ /* 0x000fe20003800200 */
[----:B------:R-:W-:Y:S02]  /*3540*/  @!P0 IMAD.MOV R18, RZ, RZ, R29 ;  /* 0x000000ffff128224 */ /* 0x000fe400078e021d */
[----:B------:R-:W-:-:S03]  /*3550*/  @!P0 IMAD R19, R30, 0x4, R10 ;  /* 0x000000041e138824 */ /* 0x000fc600078e020a */
[C---:B------:R-:W-:Y:S01]  /*3560*/  ISETP.GE.AND P1, PT, R18.reuse, R3, PT ;  /* 0x000000031200720c */ /* 0x040fe20003f26270 */
[----:B------:R-:W-:Y:S01]  /*3570*/  @P0 IMAD R18, R18, 0x4, R10 ;  /* 0x0000000412120824 */ /* 0x000fe200078e020a */
[----:B------:R-:W0:Y:S04]  /*3580*/  @!P0 LDS R4, [R19] ;  /* 0x0000000013048984 */ /* 0x000e280000000800 */
[----:B------:R1:W2:Y:S01]  /*3590*/  @P0 LDS R5, [R18] ;  /* 0x0000000012050984 */ /* 0x0002a20000000800 */
[----:B0-----:R-:W-:-:S06]  /*35a0*/  IMAD.MOV.U32 R28, RZ, RZ, R4 ;  /* 0x000000ffff1c7224 */ /* 0x001fcc00078e0004 */
[----:B-1----:R-:W-:Y:S05]  /*35b0*/  @P1 BRA `(.L_x_39) ;  /* 0x0000000000341947 */ /* 0x002fea0003800000 */
[----:B------:R-:W-:Y:S01]  /*35c0*/  ISETP.GE.AND P0, PT, R30, R7, PT ;  /* 0x000000071e00720c */ /* 0x000fe20003f06270 */
[----:B--2---:R-:W-:-:S12]  /*35d0*/  IMAD.MOV.U32 R28, RZ, RZ, R5 ;  /* 0x000000ffff1c7224 */ /* 0x004fd800078e0005 */
[----:B------:R-:W-:Y:S05]  /*35e0*/  @P0 BRA `(.L_x_39) ;  /* 0x0000000000280947 */ /* 0x000fea0003800000 */
[----:B------:R-:W0:Y:S01]  /*35f0*/  LDC.64 R18, c[0x0][0x3b8] ;  /* 0x0000ee00ff127b82 */ /* 0x000e220000000a00 */
[----:B------:R-:W1:Y:S02]  /*3600*/  LDCU UR4, c[0x0][0x3b0] ;  /* 0x00007600ff0477ac */ /* 0x000e640008000800 */
[----:B-1----:R-:W-:Y:S02]  /*3610*/  VIADD R21, R5, UR4 ;  /* 0x0000000405157c36 */ /* 0x002fe40008000000 */
[----:B------:R-:W-:Y:S02]  /*3620*/  VIADD R3, R4, UR4 ;  /* 0x0000000404037c36 */ /* 0x000fe40008000000 */
[----:B0-----:R-:W-:-:S04]  /*3630*/  IMAD.WIDE R20, R21, 0x4, R18 ;  /* 0x0000000415147825 */ /* 0x001fc800078e0212 */
[----:B------:R-:W-:Y:S02]  /*3640*/  IMAD.WIDE R18, R3, 0x4, R18 ;  /* 0x0000000403127825 */ /* 0x000fe400078e0212 */
[----:B------:R-:W2:Y:S04]  /*3650*/  LDG.E R20, desc[UR6][R20.64] ;  /* 0x0000000614147981 */ /* 0x000ea8000c1e1900 */
[----:B------:R-:W2:Y:S02]  /*3660*/  LDG.E R19, desc[UR6][R18.64] ;  /* 0x0000000612137981 */ /* 0x000ea4000c1e1900 */
[----:B--2---:R-:W-:-:S04]  /*3670*/  ISETP.GE.AND P0, PT, R20, R19, PT ;  /* 0x000000131400720c */ /* 0x004fc80003f06270 */
[----:B------:R-:W-:-:S09]  /*3680*/  SEL R28, R5, R4, !P0 ;  /* 0x00000004051c7207 */ /* 0x000fd20004000000 */
.L_x_39:
[----:B------:R-:W-:Y:S05]  /*3690*/  BSYNC.RECONVERGENT B0 ;  /* 0x0000000000007941 */ /* 0x000fea0003800200 */
.L_x_38:
[----:B------:R-:W-:Y:S06]  /*36a0*/  BAR.SYNC.DEFER_BLOCKING 0x0 ;  /* 0x0000000000007b1d */ /* 0x000fec0000010000 */
[----:B------:R-:W-:Y:S05]  /*36b0*/  BRA.U !UP0, `(.L_x_40) ;  /* 0x0000000508107547 */ /* 0x000fea000b800000 */
[----:B------:R-:W0:Y:S01]  /*36c0*/  S2R R4, SR_LANEID ;  /* 0x0000000000047919 */ /* 0x000e220000000000 */
[----:B------:R-:W-:Y:S01]  /*36d0*/  SHF.R.U32.HI R3, RZ, 0x5, R2 ;  /* 0x00000005ff037819 */ /* 0x000fe20000011602 */
[----:B------:R-:W1:Y:S04]  /*36e0*/  LDCU.64 UR4, c[0x0][0x3a0] ;  /* 0x00007400ff0477ac */ /* 0x000e680008000a00 */
[----:B0-----:R-:W-:-:S04]  /*36f0*/  IMAD R3, R3, 0x20, R4 ;  /* 0x0000002003037824 */ /* 0x001fc800078e0204 */
[----:B------:R-:W-:-:S04]  /*3700*/  IMAD R3, R3, 0x11, RZ ;  /* 0x0000001103037824 */ /* 0x000fc800078e02ff */
[----:B--2---:R-:W-:Y:S02]  /*3710*/  IMAD R5, R3, 0x4, R10 ;  /* 0x0000000403057824 */ /* 0x004fe400078e020a */
[----:B------:R-:W-:-:S03]  /*3720*/  IMAD R3, R4, -0x10, R3 ;  /* 0xfffffff004037824 */ /* 0x000fc600078e0203 */
[----:B------:R-:W-:Y:S01]  /*3730*/  STS [R5], R6 ;  /* 0x0000000605007388 */ /* 0x000fe20000000800 */
[----:B------:R-:W-:Y:S01]  /*3740*/  IMAD R10, R3, 0x4, R10 ;  /* 0x00000004030a7824 */ /* 0x000fe200078e020a */
[C---:B------:R-:W-:Y:S02]  /*3750*/  LOP3.LUT R3, R2.reuse, 0x3e0, RZ, 0xc0, !PT ;  /* 0x000003e002037812 */ /* 0x040fe400078ec0ff */
[----:B------:R-:W-:Y:S01]  /*3760*/  STS [R5+0x4], R8 ;  /* 0x0000040805007388 */ /* 0x000fe20000000800 */
[----:B------:R-:W-:-:S03]  /*3770*/  LOP3.LUT R2, R2, 0x1f, RZ, 0xc0, !PT ;  /* 0x0000001f02027812 */ /* 0x000fc600078ec0ff */
[----:B------:R-:W-:Y:S02]  /*3780*/  STS [R5+0x8], R9 ;  /* 0x0000080905007388 */ /* 0x000fe40000000800 */
[----:B------:R-:W-:Y:S02]  /*3790*/  IMAD R2, R3, 0x11, R2 ;  /* 0x0000001103027824 */ /* 0x000fe400078e0202 */
[----:B------:R-:W-:Y:S01]  /*37a0*/  STS [R5+0xc], R11 ;  /* 0x00000c0b05007388 */ /* 0x000fe20000000800 */
[----:B------:R-:W-:-:S03]  /*37b0*/  IMAD.MOV.U32 R3, RZ, RZ, RZ ;  /* 0x000000ffff037224 */ /* 0x000fc600078e00ff */
[----:B------:R-:W-:Y:S01]  /*37c0*/  STS [R5+0x10], R12 ;  /* 0x0000100c05007388 */ /* 0x000fe20000000800 */
[----:B------:R-:W-:-:S03]  /*37d0*/  IMAD.WIDE.U32 R2, R0, 0x1100, R2 ;  /* 0x0000110000027825 */ /* 0x000fc600078e0002 */
[----:B------:R-:W-:Y:S01]  /*37e0*/  STS [R5+0x14], R13 ;  /* 0x0000140d05007388 */ /* 0x000fe20000000800 */
[----:B-1----:R-:W-:-:S03]  /*37f0*/  LEA R4, P0, R2, UR4, 0x2 ;  /* 0x0000000402047c11 */ /* 0x002fc6000f8010ff */
        /* <DEDUP_REMOVED lines=11> */
[----:B------:R-:W-:-:S03]  /*38b0*/  NOP ;  /* 0x0000000000007918 */ /* 0x000fc60000000000 */
[----:B------:R-:W1:Y:S01]  /*38c0*/  LDS R7, [R10] ;  /* 0x000000000a077984 */ /* 0x000e620000000800 */
[----:B0-----:R-:W-:-:S03]  /*38d0*/  LEA.HI.X R5, R2, UR5, R3, 0x2, P0 ;  /* 0x0000000502057c11 */ /* 0x001fc600080f1403 */
[----:B------:R-:W0:Y:S04]  /*38e0*/  LDS R9, [R10+0x80] ;  /* 0x000080000a097984 */ /* 0x000e280000000800 */
[----:B------:R-:W2:Y:S04]  /*38f0*/  LDS R11, [R10+0x100] ;  /* 0x000100000a0b7984 */ /* 0x000ea80000000800 */
[----:B------:R-:W3:Y:S04]  /*3900*/  LDS R13, [R10+0x180] ;  /* 0x000180000a0d7984 */ /* 0x000ee80000000800 */
[----:B------:R-:W4:Y:S04]  /*3910*/  LDS R15, [R10+0x200] ;  /* 0x000200000a0f7984 */ /* 0x000f280000000800 */
[----:B------:R-:W5:Y:S04]  /*3920*/  LDS R17, [R10+0x280] ;  /* 0x000280000a117984 */ /* 0x000f680000000800 */
        /* <DEDUP_REMOVED lines=11> */
[----:B-1----:R-:W-:Y:S04]  /*39e0*/  STG.E desc[UR6][R4.64], R7 ;  /* 0x0000000704007986 */ /* 0x002fe8000c101906 */
[----:B0-----:R-:W-:Y:S04]  /*39f0*/  STG.E desc[UR6][R4.64+0x80], R9 ;  /* 0x0000800904007986 */ /* 0x001fe8000c101906 */
[----:B--2---:R-:W-:Y:S04]  /*3a00*/  STG.E desc[UR6][R4.64+0x100], R11 ;  /* 0x0001000b04007986 */ /* 0x004fe8000c101906 */
[----:B---3--:R-:W-:Y:S04]  /*3a10*/  STG.E desc[UR6][R4.64+0x180], R13 ;  /* 0x0001800d04007986 */ /* 0x008fe8000c101906 */
[----:B----4-:R-:W-:Y:S04]  /*3a20*/  STG.E desc[UR6][R4.64+0x200], R15 ;  /* 0x0002000f04007986 */ /* 0x010fe8000c101906 */
[----:B-----5:R-:W-:Y:S04]  /*3a30*/  STG.E desc[UR6][R4.64+0x280], R17 ;  /* 0x0002801104007986 */ /* 0x020fe8000c101906 */
[----:B------:R-:W-:Y:S04]  /*3a40*/  STG.E desc[UR6][R4.64+0x300], R19 ;  /* 0x0003001304007986 */ /* 0x000fe8000c101906 */
        /* <DEDUP_REMOVED lines=9> */
[----:B------:R-:W-:Y:S01]  /*3ae0*/  STG.E desc[UR6][R4.64+0x800], R6 ;  /* 0x0008000604007986 */ /* 0x000fe2000c101906 */
[----:B------:R-:W-:Y:S05]  /*3af0*/  EXIT ;  /* 0x000000000000794d */ /* 0x000fea0003800000 */
.L_x_40:
[----:B------:R-:W0:Y:S01]  /*3b00*/  S2R R3, SR_LANEID ;  /* 0x0000000000037919 */ /* 0x000e220000000000 */
[----:B------:R-:W-:Y:S01]  /*3b10*/  SHF.R.U32.HI R4, RZ, 0x5, R2 ;  /* 0x00000005ff047819 */ /* 0x000fe20000011602 */
[----:B------:R-:W1:Y:S04]  /*3b20*/  LDCU.64 UR4, c[0x0][0x388] ;  /* 0x00007100ff0477ac */ /* 0x000e680008000a00 */
[----:B0-----:R-:W-:-:S04]  /*3b30*/  IMAD R4, R4, 0x20, R3 ;  /* 0x0000002004047824 */ /* 0x001fc800078e0203 */
[----:B------:R-:W-:-:S04]  /*3b40*/  IMAD R4, R4, 0x11, RZ ;  /* 0x0000001104047824 */ /* 0x000fc800078e02ff */
[----:B------:R-:W-:Y:S02]  /*3b50*/  IMAD R3, R3, -0x10, R4 ;  /* 0xfffffff003037824 */ /* 0x000fe400078e0204 */
[--C-:B------:R-:W-:Y:S01]  /*3b60*/  IMAD R19, R4, 0x4, R10.reuse ;  /* 0x0000000404137824 */ /* 0x100fe200078e020a */
[C---:B------:R-:W-:Y:S01]  /*3b70*/  LOP3.LUT R4, R2.reuse, 0x3e0, RZ, 0xc0, !PT ;  /* 0x000003e002047812 */ /* 0x040fe200078ec0ff */
[----:B------:R-:W-:Y:S01]  /*3b80*/  IMAD R10, R3, 0x4, R10 ;  /* 0x00000004030a7824 */ /* 0x000fe200078e020a */
[----:B------:R-:W-:Y:S01]  /*3b90*/  LOP3.LUT R2, R2, 0x1f, RZ, 0xc0, !PT ;  /* 0x0000001f02027812 */ /* 0x000fe200078ec0ff */
[----:B------:R-:W-:Y:S01]  /*3ba0*/  IMAD.MOV.U32 R3, RZ, RZ, RZ ;  /* 0x000000ffff037224 */ /* 0x000fe200078e00ff */
[----:B------:R-:W-:Y:S03]  /*3bb0*/  STS [R19], R6 ;  /* 0x0000000613007388 */ /* 0x000fe60000000800 */
[----:B------:R-:W-:Y:S01]  /*3bc0*/  IMAD.WIDE.U32 R2, R0, 0x1100, R2 ;  /* 0x0000110000027825 */ /* 0x000fe200078e0002 */
[----:B------:R-:W-:Y:S03]  /*3bd0*/  STS [R19+0x4], R8 ;  /* 0x0000040813007388 */ /* 0x000fe60000000800 */
[----:B------:R-:W-:Y:S01]  /*3be0*/  IMAD R0, R4, 0x11, RZ ;  /* 0x0000001104007824 */ /* 0x000fe200078e02ff */
[----:B------:R-:W-:Y:S04]  /*3bf0*/  STS [R19+0x8], R9 ;  /* 0x0000080913007388 */ /* 0x000fe80000000800 */
[----:B------:R-:W-:Y:S01]  /*3c00*/  STS [R19+0xc], R11 ;  /* 0x00000c0b13007388 */ /* 0x000fe20000000800 */
[----:B------:R-:W-:-:S03]  /*3c10*/  IADD3 R0, P0, PT, R0, R2, RZ ;  /* 0x0000000200007210 */ /* 0x000fc60007f1e0ff */
[----:B------:R-:W-:Y:S02]  /*3c20*/  STS [R19+0x10], R12 ;  /* 0x0000100c13007388 */ /* 0x000fe40000000800 */
[----:B------:R-:W-:Y:S01]  /*3c30*/  IMAD.X R3, RZ, RZ, R3, P0 ;  /* 0x000000ffff037224 */ /* 0x000fe200000e0603 */
[C---:B-1----:R-:W-:Y:S01]  /*3c40*/  LEA R2, P0, R0.reuse, UR4, 0x2 ;  /* 0x0000000400027c11 */ /* 0x042fe2000f8010ff */
[----:B------:R-:W-:Y:S03]  /*3c50*/  STS [R19+0x14], R13 ;  /* 0x0000140d13007388 */ /* 0x000fe60000000800 */
[----:B------:R-:W-:Y:S01]  /*3c60*/  LEA.HI.X R3, R0, UR5, R3, 0x2, P0 ;  /* 0x0000000500037c11 */ /* 0x000fe200080f1403 */
        /* <DEDUP_REMOVED lines=10> */
[----:B------:R-:W-:Y:S01]  /*3d10*/  STS [R19+0x40], R28 ;  /* 0x0000401c13007388 */ /* 0x000fe20000000800 */
[----:B------:R-:W-:-:S03]  /*3d20*/  NOP ;  /* 0x0000000000007918 */ /* 0x000fc60000000000 */
[----:B--2---:R-:W0:Y:S04]  /*3d30*/  LDS R5, [R10] ;  /* 0x000000000a057984 */ /* 0x004e280000000800 */
[----:B------:R-:W1:Y:S04]  /*3d40*/  LDS R7, [R10+0x80] ;  /* 0x000080000a077984 */ /* 0x000e680000000800 */
        /* <DEDUP_REMOVED lines=15> */
[----:B0-----:R-:W-:Y:S04]  /*3e40*/  STG.E desc[UR6][R2.64], R5 ;  /* 0x0000000502007986 */ /* 0x001fe8000c101906 */
[----:B-1----:R-:W-:Y:S04]  /*3e50*/  STG.E desc[UR6][R2.64+0x80], R7 ;  /* 0x0000800702007986 */ /* 0x002fe8000c101906 */
        /* <DEDUP_REMOVED lines=16> */
.L_x_0:
[----:B------:R-:W0:Y:S01]  /*3f60*/  LDC.64 R4, c[0x0][0x3c0] ;  /* 0x0000f000ff047b82 */ /* 0x000e220000000a00 */
[----:B------:R-:W1:Y:S07]  /*3f70*/  LDCU.U8 UR4, c[0x0][0x380] ;  /* 0x00007000ff0477ac */ /* 0x000e6e0008000000 */
[----:B------:R-:W2:Y:S08]  /*3f80*/  LDC.64 R12, c[0x0][0x3c8] ;  /* 0x0000f200ff0c7b82 */ /* 0x000eb00000000a00 */
[----:B------:R-:W3:Y:S01]  /*3f90*/  LDC.64 R8, c[0x0][0x398] ;  /* 0x0000e600ff087b82 */ /* 0x000ee20000000a00 */
[----:B0-----:R-:W-:-:S05]  /*3fa0*/  IMAD.WIDE.U32 R6, R0, 0x8, R4 ;  /* 0x0000000800067825 */ /* 0x001fca00078e0004 */
[----:B------:R-:W4:Y:S04]  /*3fb0*/  LDG.E.64 R16, desc[UR6][R6.64] ;  /* 0x0000000606107981 */ /* 0x000f28000c1e1b00 */
[----:B------:R0:W5:Y:S01]  /*3fc0*/  LDG.E.64 R10, desc[UR6][R6.64+0x8] ;  /* 0x00000806060a7981 */ /* 0x000162000c1e1b00 */
[----:B--2---:R-:W-:Y:S01]  /*3fd0*/  IADD3 R5, P1, PT, RZ, -R12, RZ ;  /* 0x8000000cff057210 */ /* 0x004fe20007f3e0ff */
[----:B-1----:R-:W-:Y:S01]  /*3fe0*/  UPRMT UR4, UR4, 0x8880, URZ ;  /* 0x0000888004047896 */ /* 0x002fe200080000ff */
[--C-:B------:R-:W-:Y:S01]  /*3ff0*/  SHF.R.U64 R26, R12, 0x1, R13.reuse ;  /* 0x000000010c1a7819 */ /* 0x100fe2000000120d */
[----:B------:R-:W-:Y:S01]  /*4000*/  BSSY.RECONVERGENT B0, `(.L_x_41) ;  /* 0x00001d1000007945 */ /* 0x000fe20003800200 */
[CC--:B------:R-:W-:Y:S01]  /*4010*/  LOP3.LUT R3, R5.reuse, R0.reuse, RZ, 0xc0, !PT ;  /* 0x0000000005037212 */ /* 0x0c0fe200078ec0ff */
[----:B------:R-:W-:Y:S01]  /*4020*/  UISETP.NE.AND UP0, UPT, UR4, URZ, UPT ;  /* 0x000000ff0400728c */ /* 0x000fe2000bf05270 */
[----:B------:R-:W-:Y:S01]  /*4030*/  LOP3.LUT R18, R5, R0, RZ, 0xfc, !PT ;  /* 0x0000000005127212 */ /* 0x000fe200078efcff */
[----:B------:R-:W-:Y:S01]  /*4040*/  IMAD.WIDE.U32 R26, R26, 0x1100, RZ ;  /* 0x000011001a1a7825 */ /* 0x000fe200078e00ff */
[----:B------:R-:W-:Y:S01]  /*4050*/  IADD3 R4, P0, PT, R0, -R3, RZ ;  /* 0x8000000300047210 */ /* 0x000fe20007f1e0ff */
[----:B------:R-:W-:Y:S01]  /*4060*/  ACQBULK ;  /* 0x000000000000782e */ /* 0x000fe20000000000 */
[--C-:B0-----:R-:W-:Y:S01]  /*4070*/  SHF.R.U32.HI R6, RZ, 0x1, R13.reuse ;  /* 0x00000001ff067819 */ /* 0x101fe2000001160d */
[----:B------:R-:W-:-:S02]  /*4080*/  IMAD.X R13, RZ, RZ, ~R13, P1 ;  /* 0x000000ffff0d7224 */ /* 0x000fc400008e0e0d */
[----:B------:R-:W-:Y:S01]  /*4090*/  IMAD.X R14, RZ, RZ, -0x1, P0 ;  /* 0xffffffffff0e7424 */ /* 0x000fe200000e06ff */
[----:B------:R-:W-:Y:S01]  /*40a0*/  ISETP.NE.U32.AND P0, PT, R18, -0x1, PT ;  /* 0xffffffff1200780c */ /* 0x000fe20003f05070 */
[----:B------:R-:W-:-:S03]  /*40b0*/  IMAD.WIDE.U32 R4, R4, 0x1100, RZ ;  /* 0x0000110004047825 */ /* 0x000fc600078e00ff */
[----:B------:R-:W-:Y:S01]  /*40c0*/  ISETP.NE.AND.EX P0, PT, R13, -0x1, PT, P0 ;  /* 0xffffffff0d00780c */ /* 0x000fe20003f05300 */
[----:B------:R-:W-:Y:S01]  /*40d0*/  IMAD R15, R14, 0x1100, RZ ;  /* 0x000011000e0f7824 */ /* 0x000fe200078e02ff */
[----:B------:R-:W-:Y:S01]  /*40e0*/  ISETP.GT.U32.AND P2, PT, R4, -0x1101, PT ;  /* 0xffffeeff0400780c */ /* 0x000fe20003f44070 */
[----:B---3--:R-:W-:-:S04]  /*40f0*/  IMAD.WIDE.U32 R8, R3, -0x1100, R8 ;  /* 0xffffef0003087825 */ /* 0x008fc800078e0008 */
[----:B------:R-:W-:Y:S01]  /*4100*/  IMAD.IADD R12, R5, 0x1, R15 ;  /* 0x00000001050c7824 */ /* 0x000fe200078e020f */
[----:B------:R-:W-:Y:S01]  /*4110*/  ISETP.GT.U32.AND P1, PT, R8, R26, PT ;  /* 0x0000001a0800720c */ /* 0x000fe20003f24070 */
[----:B------:R-:W-:Y:S01]  /*4120*/  IMAD R5, R6, 0x1100, RZ ;  /* 0x0000110006057824 */ /* 0x000fe200078e02ff */
[----:B------:R-:W-:Y:S01]  /*4130*/  ISETP.LT.U32.AND P3, PT, R26, R8, PT ;  /* 0x000000081a00720c */ /* 0x000fe20003f61070 */
[----:B------:R-:W-:Y:S01]  /*4140*/  IMAD.IADD R15, R9, 0x1, -R3 ;  /* 0x00000001090f7824 */ /* 0x000fe200078e0a03 */
[----:B------:R-:W-:Y:S01]  /*4150*/  ISETP.GT.U32.AND.EX P2, PT, R12, -0x1, PT, P2 ;  /* 0xffffffff0c00780c */ /* 0x000fe20003f44120 */
[----:B------:R-:W-:-:S03]  /*4160*/  IMAD.IADD R5, R27, 0x1, R5 ;  /* 0x000000011b057824 */ /* 0x000fc600078e0205 */
[----:B------:R-:W-:Y:S02]  /*4170*/  SEL R13, R4, 0xffffeeff, P2 ;  /* 0xffffeeff040d7807 */ /* 0x000fe40001000000 */
[----:B------:R-:W-:Y:S02]  /*4180*/  ISETP.GT.U32.AND.EX P1, PT, R15, R5, PT, P1 ;  /* 0x000000050f00720c */ /* 0x000fe40003f24110 */
[----:B------:R-:W-:Y:S02]  /*4190*/  LOP3.LUT R19, RZ, R13, RZ, 0x33, !PT ;  /* 0x0000000dff137212 */ /* 0x000fe400078e33ff */
[----:B------:R-:W-:Y:S02]  /*41a0*/  SEL R14, R12, 0xffffffff, P2 ;  /* 0xffffffff0c0e7807 */ /* 0x000fe40001000000 */
[----:B------:R-:W-:Y:S02]  /*41b0*/  ISETP.LT.U32.AND.EX P3, PT, R5, R15, PT, P3 ;  /* 0x0000000f0500720c */ /* 0x000fe40003f61130 */
[----:B------:R-:W-:-:S02]  /*41c0*/  LOP3.LUT R18, RZ, R14, RZ, 0x33, !PT ;  /* 0x0000000eff127212 */ /* 0x000fc400078e33ff */
[----:B------:R-:W-:Y:S02]  /*41d0*/  SEL R15, R15, R5, P1 ;  /* 0x000000050f0f7207 */ /* 0x000fe40000800000 */
[----:B------:R-:W-:Y:S01]  /*41e0*/  SEL R25, R26, R8, P3 ;  /* 0x000000081a197207 */ /* 0x000fe20001800000 */
[----:B----4-:R-:W-:-:S04]  /*41f0*/  IMAD.WIDE.U32 R6, R3, -0x1100, R16 ;  /* 0xffffef0003067825 */ /* 0x010fc800078e0010 */
[----:B-----5:R-:W-:Y:S01]  /*4200*/  IMAD.WIDE.U32 R10, R3, -0x1100, R10 ;  /* 0xffffef00030a7825 */ /* 0x020fe200078e000a */
[----:B------:R-:W-:-:S03]  /*4210*/  IADD3 R13, P4, PT, R4, -R6, RZ ;  /* 0x80000006040d7210 */ /* 0x000fc60007f9e0ff */
[----:B------:R-:W-:Y:S01]  /*4220*/  IMAD.IADD R21, R7, 0x1, -R3 ;  /* 0x0000000107157824 */ /* 0x000fe200078e0a03 */
[----:B------:R-:W-:Y:S01]  /*4230*/  IADD3 R9, P5, P6, -R10, R4, R19 ;  /* 0x000000040a097210 */ /* 0x000fe20007ebe113 */
[----:B------:R-:W-:Y:S01]  /*4240*/  IMAD.IADD R19, R11, 0x1, -R3 ;  /* 0x000000010b137824 */ /* 0x000fe200078e0a03 */
[-C--:B------:R-:W-:Y:S01]  /*4250*/  SEL R7, R8, R26.reuse, P1 ;  /* 0x0000001a08077207 */ /* 0x080fe20000800000 */
[----:B------:R-:W-:Y:S01]  /*4260*/  IMAD.X R11, R12, 0x1, ~R21, P4 ;  /* 0x000000010c0b7824 */ /* 0x000fe200020e0e15 */
[----:B------:R-:W-:Y:S02]  /*4270*/  SEL R22, R26, R9, !P0 ;  /* 0x000000091a167207 */ /* 0x000fe40004000000 */
[----:B------:R-:W-:Y:S02]  /*4280*/  IADD3 R14, P1, PT, R7, -R26, RZ ;  /* 0x8000001a070e7210 */ /* 0x000fe40007f3e0ff */
[----:B------:R-:W-:Y:S02]  /*4290*/  IADD3.X R7, PT, PT, ~R19, R12, R18, P5, P6 ;  /* 0x0000000c13077210 */ /* 0x000fe40002fec512 */
[-C--:B------:R-:W-:Y:S01]  /*42a0*/  ISETP.LT.U32.AND P2, PT, R22, R14.reuse, PT ;  /* 0x0000000e1600720c */ /* 0x080fe20003f41070 */
[----:B------:R-:W-:Y:S01]  /*42b0*/  IMAD.X R12, R15, 0x1, ~R5, P1 ;  /* 0x000000010f0c7824 */ /* 0x000fe200008e0e05 */
[----:B------:R-:W-:-:S02]  /*42c0*/  ISETP.LT.U32.AND P1, PT, R13, R14, PT ;  /* 0x0000000e0d00720c */ /* 0x000fc40003f21070 */
[----:B------:R-:W-:Y:S02]  /*42d0*/  SEL R7, R5, R7, !P0 ;  /* 0x0000000705077207 */ /* 0x000fe40004000000 */
[-C--:B------:R-:W-:Y:S02]  /*42e0*/  ISETP.LT.U32.AND.EX P1, PT, R11, R12.reuse, PT, P1 ;  /* 0x0000000c0b00720c */ /* 0x080fe40003f21110 */
[----:B------:R-:W-:Y:S02]  /*42f0*/  ISETP.LT.U32.AND.EX P2, PT, R7, R12, PT, P2 ;  /* 0x0000000c0700720c */ /* 0x000fe40003f41120 */
[----:B------:R-:W-:Y:S02]  /*4300*/  SEL R25, R25, R10, !P0 ;  /* 0x0000000a19197207 */ /* 0x000fe40004000000 */
[-C--:B------:R-:W-:Y:S02]  /*4310*/  SEL R7, R13, R14.reuse, P1 ;  /* 0x0000000e0d077207 */ /* 0x080fe40000800000 */
[----:B------:R-:W-:Y:S01]  /*4320*/  SEL R22, R22, R14, P2 ;  /* 0x0000000e16167207 */ /* 0x000fe20001000000 */
[----:B------:R-:W-:Y:S01]  /*4330*/  IMAD.IADD R25, R25, 0x1, -R6 ;  /* 0x0000000119197824 */ /* 0x000fe200078e0a06 */
[----:B------:R-:W-:-:S03]  /*4340*/  SEL R9, R11, R12, P1 ;  /* 0x0000000c0b097207 */ /* 0x000fc60000800000 */
[----:B------:R-:W-:Y:S01]  /*4350*/  IMAD.IADD R22, R22, 0x1, -R7 ;  /* 0x0000000116167824 */ /* 0x000fe200078e0a07 */
[----:B------:R-:W-:Y:S06]  /*4360*/  BRA.U !UP0, `(.L_x_42) ;  /* 0x0000000908587547 */ /* 0x000fec000b800000 */
[----:B------:R-:W0:Y:S01]  /*4370*/  LDCU.64 UR8, c[0x0][0x388] ;  /* 0x00007100ff0877ac */ /* 0x000e220008000a00 */
[----:B------:R-:W-:Y:S01]  /*4380*/  IMAD.MOV.U32 R4, RZ, RZ, R26 ;  /* 0x000000ffff047224 */ /* 0x000fe200078e001a */
[----:B------:R-:W-:Y:S01]  /*4390*/  IADD3 R6, P0, PT, R16, R2, RZ ;  /* 0x0000000210067210 */ /* 0x000fe20007f1e0ff */
[----:B------:R-:W-:Y:S01]  /*43a0*/  IMAD.IADD R23, R25, 0x1, R22 ;  /* 0x0000000119177824 */ /* 0x000fe200078e0216 */
[----:B------:R-:W-:Y:S01]  /*43b0*/  UMOV UR4, URZ ;  /* 0x000000ff00047c82 */ /* 0x000fe20008000000 */
[----:B------:R-:W-:Y:S01]  /*43c0*/  IMAD.WIDE.U32 R4, R3, 0x1100, R4 ;  /* 0x0000110003047825 */ /* 0x000fe200078e0004 */
[----:B------:R-:W-:Y:S03]  /*43d0*/  BSSY.RECONVERGENT B1, `(.L_x_43) ;  /* 0x0000016000017945 */ /* 0x000fe60003800200 */
[C---:B------:R-:W-:Y:S02]  /*43e0*/  IMAD.IADD R3, R2.reuse, 0x1, -R25 ;  /* 0x0000000102037824 */ /* 0x040fe400078e0a19 */
[----:B------:R-:W-:Y:S01]  /*43f0*/  IMAD.X R17, RZ, RZ, R17, P0 ;  /* 0x000000ffff117224 */ /* 0x000fe200000e0611 */
[C---:B------:R-:W-:Y:S01]  /*4400*/  ISETP.GE.AND P0, PT, R2.reuse, R23, PT ;  /* 0x000000170200720c */ /* 0x040fe20003f06270 */
[----:B------:R-:W-:Y:S01]  /*4410*/  VIADD R8, R5, UR4 ;  /* 0x0000000405087c36 */ /* 0x000fe20008000000 */
[----:B------:R-:W-:Y:S01]  /*4420*/  IADD3 R4, P1, P2, R3, R4, R7 ;  /* 0x0000000403047210 */ /* 0x000fe20007a3e007 */
[----:B------:R-:W-:Y:S01]  /*4430*/  VIADD R10, R2, 0x200 ;  /* 0x00000200020a7836 */ /* 0x000fe20000000000 */
[----:B------:R-:W-:-:S02]  /*4440*/  SHF.R.S32.HI R3, RZ, 0x1f, R3 ;  /* 0x0000001fff037819 */ /* 0x000fc40000011403 */
[----:B0-----:R-:W-:Y:S02]  /*4450*/  LEA R18, P3, R6, UR8, 0x2 ;  /* 0x0000000806127c11 */ /* 0x001fe4000f8610ff */
[----:B------:R-:W-:Y:S01]  /*4460*/  IADD3.X R3, PT, PT, R3, R8, R9, P1, P2 ;  /* 0x0000000803037210 */ /* 0x000fe20000fe4409 */
[----:B------:R-:W-:Y:S01]  /*4470*/  VIADD R8, R2, 0x100 ;  /* 0x0000010002087836 */ /* 0x000fe20000000000 */
[----:B------:R-:W-:Y:S02]  /*4480*/  LEA R26, P4, R4, UR8, 0x2 ;  /* 0x00000008041a7c11 */ /* 0x000fe4000f8810ff */
[----:B------:R-:W-:Y:S02]  /*4490*/  LEA.HI.X R19, R6, UR9, R17, 0x2, P3 ;  /* 0x0000000906137c11 */ /* 0x000fe400098f1411 */
[----:B------:R-:W-:Y:S01]  /*44a0*/  LEA.HI.X R27, R4, UR9, R3, 0x2, P4 ;  /* 0x00000009041b7c11 */ /* 0x000fe2000a0f1403 */
[----:B------:R-:W-:Y:S01]  /*44b0*/  VIADD R4, R2, 0x300 ;  /* 0x0000030002047836 */ /* 0x000fe20000000000 */
[----:B------:R-:W-:-:S02]  /*44c0*/  ISETP.GE.AND P1, PT, R8, R23, PT ;  /* 0x000000170800720c */ /* 0x000fc40003f26270 */
[----:B------:R-:W-:Y:S02]  /*44d0*/  ISETP.GE.AND P2, PT, R10, R23, PT ;  /* 0x000000170a00720c */ /* 0x000fe40003f46270 */
[----:B------:R-:W-:Y:S01]  /*44e0*/  LOP3.LUT R6, R2, 0x400, RZ, 0xfc, !PT ;  /* 0x0000040002067812 */ /* 0x000fe200078efcff */
[----:B------:R-:W-:Y:S10]  /*44f0*/  @P0 BRA `(.L_x_44) ;  /* 0x00000000000c0947 */ /* 0x000ff40003800000 */
[----:B------:R-:W-:-:S13]  /*4500*/  ISETP.GE.AND P0, PT, R2, R25, PT ;  /* 0x000000190200720c */ /* 0x000fda0003f06270 */
[----:B------:R0:W5:Y:S04]  /*4510*/  @!P0 LDG.E R21, desc[UR6][R18.64] ;  /* 0x0000000612158981 */ /* 0x000168000c1e1900 */
[----:B------:R0:W5:Y:S02]  /*4520*/  @P0 LDG.E R21, desc[UR6][R26.64] ;  /* 0x000000061a150981 */ /* 0x000164000c1e1900 */
.L_x_44:
[----:B------:R-:W-:Y:S05]  /*4530*/  BSYNC.RECONVERGENT B1 ;  /* 0x0000000000017941 */ /* 0x000fea0003800200 */
.L_x_43:
[----:B------:R-:W-:Y:S04]  /*4540*/  BSSY.RECONVERGENT B1, `(.L_x_45) ;  /* 0x0000005000017945 */ /* 0x000fe80003800200 */
[----:B------:R-:W-:Y:S05]  /*4550*/  @P1 BRA `(.L_x_46) ;  /* 0x00000000000c1947 */ /* 0x000fea0003800000 */
[----:B------:R-:W-:-:S13]  /*4560*/  ISETP.GE.AND P0, PT, R8, R25, PT ;  /* 0x000000190800720c */ /* 0x000fda0003f06270 */
[----:B------:R1:W5:Y:S04]  /*4570*/  @P0 LDG.E R20, desc[UR6][R26.64+0x400] ;  /* 0x000400061a140981 */ /* 0x000368000c1e1900 */
[----:B------:R1:W5:Y:S02]  /*4580*/  @!P0 LDG.E R20, desc[UR6][R18.64+0x400] ;  /* 0x0004000612148981 */ /* 0x000364000c1e1900 */
.L_x_46:
[----:B------:R-:W-:Y:S05]  /*4590*/  BSYNC.RECONVERGENT B1 ;  /* 0x0000000000017941 */ /* 0x000fea0003800200 */
.L_x_45:
[----:B------:R-:W-:Y:S04]  /*45a0*/  BSSY.RECONVERGENT B1, `(.L_x_47) ;  /* 0x0000005000017945 */ /* 0x000fe80003800200 */
[----:B------:R-:W-:Y:S05]  /*45b0*/  @P2 BRA `(.L_x_48) ;  /* 0x00000000000c2947 */ /* 0x000fea0003800000 */
[----:B------:R-:W-:-:S13]  /*45c0*/  ISETP.GE.AND P0, PT, R10, R25, PT ;  /* 0x000000190a00720c */ /* 0x000fda0003f06270 */
[----:B------:R2:W5:Y:S04]  /*45d0*/  @P0 LDG.E R3, desc[UR6][R26.64+0x800] ;  /* 0x000800061a030981 */ /* 0x000568000c1e1900 */
[----:B------:R2:W5:Y:S02]  /*45e0*/  @!P0 LDG.E R3, desc[UR6][R18.64+0x800] ;  /* 0x0008000612038981 */ /* 0x000564000c1e1900 */
.L_x_48:
[----:B------:R-:W-:Y:S05]  /*45f0*/  BSYNC.RECONVERGENT B1 ;  /* 0x0000000000017941 */ /* 0x000fea0003800200 */
.L_x_47:
[-C--:B------:R-:W-:Y:S01]  /*4600*/  ISETP.GE.AND P6, PT, R4, R23.reuse, PT ;  /* 0x000000170400720c */ /* 0x080fe20003fc6270 */
[C---:B------:R-:W-:Y:S01]  /*4610*/  VIADD R8, R2.reuse, 0x500 ;  /* 0x0000050002087836 */ /* 0x040fe20000000000 */
[C---:B------:R-:W-:Y:S01]  /*4620*/  LOP3.LUT R14, R2.reuse, 0x800, RZ, 0xfc, !PT ;  /* 0x00000800020e7812 */ /* 0x040fe200078efcff */
[C---:B------:R-:W-:Y:S01]  /*4630*/  VIADD R10, R2.reuse, 0x600 ;  /* 0x00000600020a7836 */ /* 0x040fe20000000000 */
[----:B------:R-:W-:Y:S01]  /*4640*/  BSSY.RECONVERGENT B1, `(.L_x_49) ;  /* 0x000000d000017945 */ /* 0x000fe20003800200 */
[----:B------:R-:W-:Y:S01]  /*4650*/  VIADD R12, R2, 0x700 ;  /* 0x00000700020c7836 */ /* 0x000fe20000000000 */
[-C--:B------:R-:W-:Y:S01]  /*4660*/  ISETP.GE.AND P0, PT, R6, R23.reuse, PT ;  /* 0x000000170600720c */ /* 0x080fe20003f06270 */
[----:B------:R-:W-:Y:S01]  /*4670*/  VIADD R16, R2, 0x900 ;  /* 0x0000090002107836 */ /* 0x000fe20000000000 */
[-C--:B------:R-:W-:Y:S02]  /*4680*/  ISETP.GE.AND P1, PT, R8, R23.reuse, PT ;  /* 0x000000170800720c */ /* 0x080fe40003f26270 */
[----:B------:R-:W-:-:S02]  /*4690*/  ISETP.GE.AND P2, PT, R10, R23, PT ;  /* 0x000000170a00720c */ /* 0x000fc40003f46270 */
[-C--:B------:R-:W-:Y:S02]  /*46a0*/  ISETP.GE.AND P3, PT, R12, R23.reuse, PT ;  /* 0x000000170c00720c */ /* 0x080fe40003f66270 */
[-C--:B------:R-:W-:Y:S02]  /*46b0*/  ISETP.GE.AND P4, PT, R14, R23.reuse, PT ;  /* 0x000000170e00720c */ /* 0x080fe40003f86270 */
[----:B------:R-:W-:Y:S01]  /*46c0*/  ISETP.GE.AND P5, PT, R16, R23, PT ;  /* 0x000000171000720c */ /* 0x000fe20003fa6270 */
[----:B------:R-:W-:-:S12]  /*46d0*/  @P6 BRA `(.L_x_50) ;  /* 0x00000000000c6947 */ /* 0x000fd80003800000 */
[----:B------:R-:W-:-:S13]  /*46e0*/  ISETP.GE.AND P6, PT, R4, R25, PT ;  /* 0x000000190400720c */ /* 0x000fda0003fc6270 */
[----:B------:R3:W5:Y:S04]  /*46f0*/  @P6 LDG.E R4, desc[UR6][R26.64+0xc00] ;  /* 0x000c00061a046981 */ /* 0x000768000c1e1900 */
[----:B------:R3:W5:Y:S02]  /*4700*/  @!P6 LDG.E R4, desc[UR6][R18.64+0xc00] ;  /* 0x000c00061204e981 */ /* 0x000764000c1e1900 */
.L_x_50:
[----:B------:R-:W-:Y:S05]  /*4710*/  BSYNC.RECONVERGENT B1 ;  /* 0x0000000000017941 */ /* 0x000fea0003800200 */
.L_x_49:
[----:B------:R-:W-:Y:S04]  /*4720*/  BSSY.RECONVERGENT B1, `(.L_x_51) ;  /* 0x0000005000017945 */ /* 0x000fe80003800200 */
[----:B------:R-:W-:Y:S05]  /*4730*/  @P0 BRA `(.L_x_52) ;  /* 0x00000000000c0947 */ /* 0x000fea0003800000 */
[----:B------:R-:W-:-:S13]  /*4740*/  ISETP.GE.AND P0, PT, R6, R25, PT ;  /* 0x000000190600720c */ /* 0x000fda0003f06270 */
[----:B------:R4:W5:Y:S04]  /*4750*/  @P0 LDG.E R5, desc[UR6][R26.64+0x1000] ;  /* 0x001000061a050981 */ /* 0x000968000c1e1900 */
[----:B------:R4:W5:Y:S02]  /*4760*/  @!P0 LDG.E R5, desc[UR6][R18.64+0x1000] ;  /* 0x0010000612058981 */ /* 0x000964000c1e1900 */
.L_x_52:
[----:B------:R-:W-:Y:S05]  /*4770*/  BSYNC.RECONVERGENT B1 ;  /* 0x0000000000017941 */ /* 0x000fea0003800200 */
.L_x_51:
[----:B------:R-:W-:Y:S04]  /*4780*/  BSSY.RECONVERGENT B1, `(.L_x_53) ;  /* 0x0000005000017945 */ /* 0x000fe80003800200 */
[----:B------:R-:W-:Y:S05]  /*4790*/  @P1 BRA `(.L_x_54) ;  /* 0x00000000000c1947 */ /* 0x000fea0003800000 */
[----:B------:R-:W-:-:S13]  /*47a0*/  ISETP.GE.AND P0, PT, R8, R25, PT ;  /* 0x000000190800720c */ /* 0x000fda0003f06270 */
[----:B------:R0:W5:Y:S04]  /*47b0*/  @P0 LDG.E R6, desc[UR6][R26.64+0x1400] ;  /* 0x001400061a060981 */ /* 0x000168000c1e1900 */
[----:B------:R0:W5:Y:S02]  /*47c0*/  @!P0 LDG.E R6, desc[UR6][R18.64+0x1400] ;  /* 0x0014000612068981 */ /* 0x000164000c1e1900 */
.L_x_54:
[----:B------:R-:W-:Y:S05]  /*47d0*/  BSYNC.RECONVERGENT B1 ;  /* 0x0000000000017941 */ /* 0x000fea0003800200 */
.L_x_53:
[----:B------:R-:W-:Y:S01]  /*47e0*/  BSSY.RECONVERGENT B1, `(.L_x_55) ;  /* 0x0000007000017945 */ /* 0x000fe20003800200 */
[C---:B------:R-:W-:Y:S02]  /*47f0*/  VIADD R24, R2.reuse, 0xa00 ;  /* 0x00000a0002187836 */ /* 0x040fe40000000000 */
[----:B------:R-:W-:Y:S01]  /*4800*/  VIADD R28, R2, 0xb00 ;  /* 0x00000b00021c7836 */ /* 0x000fe20000000000 */
[----:B------:R-:W-:Y:S06]  /*4810*/  @P2 BRA `(.L_x_56) ;  /* 0x00000000000c2947 */ /* 0x000fec0003800000 */
[----:B------:R-:W-:-:S13]  /*4820*/  ISETP.GE.AND P0, PT, R10, R25, PT ;  /* 0x000000190a00720c */ /* 0x000fda0003f06270 */
[----:B------:R0:W5:Y:S04]  /*4830*/  @P0 LDG.E R7, desc[UR6][R26.64+0x1800] ;  /* 0x001800061a070981 */ /* 0x000168000c1e1900 */
[----:B------:R0:W5:Y:S02]  /*4840*/  @!P0 LDG.E R7, desc[UR6][R18.64+0x1800] ;  /* 0x0018000612078981 */ /* 0x000164000c1e1900 */
.L_x_56:
[----:B------:R-:W-:Y:S05]  /*4850*/  BSYNC.RECONVERGENT B1 ;  /* 0x0000000000017941 */ /* 0x000fea0003800200 */
.L_x_55:
[----:B------:R-:W-:Y:S04]  /*4860*/  BSSY.RECONVERGENT B1, `(.L_x_57) ;  /* 0x0000005000017945 */ /* 0x000fe80003800200 */
[----:B------:R-:W-:Y:S05]  /*4870*/  @P3 BRA `(.L_x_58) ;  /* 0x00000000000c3947 */ /* 0x000fea0003800000 */
[----:B------:R-:W-:-:S13]  /*4880*/  ISETP.GE.AND P0, PT, R12, R25, PT ;  /* 0x000000190c00720c */ /* 0x000fda0003f06270 */
[----:B------:R0:W5:Y:S04]  /*4890*/  @P0 LDG.E R8, desc[UR6][R26.64+0x1c00] ;  /* 0x001c00061a080981 */ /* 0x000168000c1e1900 */
[----:B------:R0:W5:Y:S02]  /*48a0*/  @!P0 LDG.E R8, desc[UR6][R18.64+0x1c00] ;  /* 0x001c000612088981 */ /* 0x000164000c1e1900 */
.L_x_58:
[----:B------:R-:W-:Y:S05]  /*48b0*/  BSYNC.RECONVERGENT B1 ;  /* 0x0000000000017941 */ /* 0x000fea0003800200 */
.L_x_57:
[----:B------:R-:W-:Y:S04]  /*48c0*/  BSSY.RECONVERGENT B1, `(.L_x_59) ;  /* 0x0000005000017945 */ /* 0x000fe80003800200 */
[----:B------:R-:W-:Y:S05]  /*48d0*/  @P4 BRA `(.L_x_60) ;  /* 0x00000000000c4947 */ /* 0x000fea0003800000 */
[----:B------:R-:W-:-:S13]  /*48e0*/  ISETP.GE.AND P0, PT, R14, R25, PT ;  /* 0x000000190e00720c */ /* 0x000fda0003f06270 */
[----:B------:R0:W5:Y:S04]  /*48f0*/  @P0 LDG.E R9, desc[UR6][R26.64+0x2000] ;  /* 0x002000061a090981 */ /* 0x000168000c1e1900 */
[----:B------:R0:W5:Y:S02]  /*4900*/  @!P0 LDG.E R9, desc[UR6][R18.64+0x2000] ;  /* 0x0020000612098981 */ /* 0x000164000c1e1900 */
.L_x_60:
[----:B------:R-:W-:Y:S05]  /*4910*/  BSYNC.RECONVERGENT B1 ;  /* 0x0000000000017941 */ /* 0x000fea0003800200 */
.L_x_59:
[----:B------:R-:W-:Y:S04]  /*4920*/  BSSY.RECONVERGENT B1, `(.L_x_61) ;  /* 0x0000005000017945 */ /* 0x000fe80003800200 */
[----:B------:R-:W-:Y:S05]  /*4930*/  @P5 BRA `(.L_x_62) ;  /* 0x00000000000c5947 */ /* 0x000fea0003800000 */
[----:B------:R-:W-:-:S13]  /*4940*/  ISETP.GE.AND P0, PT, R16, R25, PT ;  /* 0x000000191000720c */ /* 0x000fda0003f06270 */
[----:B------:R0:W5:Y:S04]  /*4950*/  @P0 LDG.E R10, desc[UR6][R26.64+0x2400] ;  /* 0x002400061a0a0981 */ /* 0x000168000c1e1900 */
[----:B------:R0:W5:Y:S02]  /*4960*/  @!P0 LDG.E R10, desc[UR6][R18.64+0x2400] ;  /* 0x00240006120a8981 */ /* 0x000164000c1e1900 */
.L_x_62:
[----:B------:R-:W-:Y:S05]  /*4970*/  BSYNC.RECONVERGENT B1 ;  /* 0x0000000000017941 */ /* 0x000fea0003800200 */
.L_x_61:
[-C--:B------:R-:W-:Y:S01]  /*4980*/  ISETP.GE.AND P6, PT, R24, R23.reuse, PT ;  /* 0x000000171800720c */ /* 0x080fe20003fc6270 */
[C---:B------:R-:W-:Y:S01]  /*4990*/  VIADD R16, R2.reuse, 0xd00 ;  /* 0x00000d0002107836 */ /* 0x040fe20000000000 */
[C---:B------:R-:W-:Y:S01]  /*49a0*/  LOP3.LUT R14, R2.reuse, 0xc00, RZ, 0xfc, !PT ;  /* 0x00000c00020e7812 */ /* 0x040fe200078efcff */
[C---:B------:R-:W-:Y:S01]  /*49b0*/  VIADD R30, R2.reuse, 0xe00 ;  /* 0x00000e00021e7836 */ /* 0x040fe20000000000 */
[C---:B------:R-:W-:Y:S01]  /*49c0*/  LOP3.LUT R34, R2.reuse, 0x1000, RZ, 0xfc, !PT ;  /* 0x0000100002227812 */ /* 0x040fe200078efcff */
[----:B------:R-:W-:Y:S01]  /*49d0*/  VIADD R32, R2, 0xf00 ;  /* 0x00000f0002207836 */ /* 0x000fe20000000000 */
[----:B------:R-:W-:Y:S01]  /*49e0*/  BSSY.RECONVERGENT B1, `(.L_x_63) ;  /* 0x000000b000017945 */ /* 0x000fe20003800200 */
[-C--:B------:R-:W-:Y:S02]  /*49f0*/  ISETP.GE.AND P0, PT, R28, R23.reuse, PT ;  /* 0x000000171c00720c */ /* 0x080fe40003f06270 */
        /* <DEDUP_REMOVED lines=9> */
.L_x_64:
[----:B------:R-:W-:Y:S05]  /*4a90*/  BSYNC.RECONVERGENT B1 ;  /* 0x0000000000017941 */ /* 0x000fea0003800200 */
.L_x_63:
[----:B------:R-:W-:Y:S04]  /*4aa0*/  BSSY.RECONVERGENT B1, `(.L_x_65) ;  /* 0x0000005000017945 */ /* 0x000fe80003800200 */
[----:B------:R-:W-:Y:S05]  /*4ab0*/  @P0 BRA `(.L_x_66) ;  /* 0x00000000000c0947 */ /* 0x000fea0003800000 */
[----:B------:R-:W-:-:S13]  /*4ac0*/  ISETP.GE.AND P0, PT, R28, R25, PT ;  /* 0x000000191c00720c */ /* 0x000fda0003f06270 */
[----:B------:R0:W5:Y:S04]  /*4ad0*/  @P0 LDG.E R12, desc[UR6][R26.64+0x2c00] ;  /* 0x002c00061a0c0981 */ /* 0x000168000c1e1900 */
[----:B------:R0:W5:Y:S02]  /*4ae0*/  @!P0 LDG.E R12, desc[UR6][R18.64+0x2c00] ;  /* 0x002c0006120c8981 */ /* 0x000164000c1e1900 */
.L_x_66:
[----:B------:R-:W-:Y:S05]  /*4af0*/  BSYNC.RECONVERGENT B1 ;  /* 0x0000000000017941 */ /* 0x000fea0003800200 */
.L_x_65:
[----:B------:R-:W-:Y:S04]  /*4b00*/  BSSY.RECONVERGENT B1, `(.L_x_67) ;  /* 0x0000005000017945 */ /* 0x000fe80003800200 */
[----:B------:R-:W-:Y:S05]  /*4b10*/  @P1 BRA `(.L_x_68) ;  /* 0x00000000000c1947 */ /* 0x000fea0003800000 */
[----:B------:R-:W-:-:S13]  /*4b20*/  ISETP.GE.AND P0, PT, R14, R25, PT ;  /* 0x000000190e00720c */ /* 0x000fda0003f06270 */
[----:B------:R0:W5:Y:S04]  /*4b30*/  @P0 LDG.E R13, desc[UR6][R26.64+0x3000] ;  /* 0x003000061a0d0981 */ /* 0x000168000c1e1900 */
[----:B------:R0:W5:Y:S02]  /*4b40*/  @!P0 LDG.E R13, desc[UR6][R18.64+0x3000] ;  /* 0x00300006120d8981 */ /* 0x000164000c1e1900 */
.L_x_68:
[----:B------:R-:W-:Y:S05]  /*4b50*/  BSYNC.RECONVERGENT B1 ;  /* 0x0000000000017941 */ /* 0x000fea0003800200 */
.L_x_67:
[----:B------:R-:W-:Y:S04]  /*4b60*/  BSSY.RECONVERGENT B1, `(.L_x_69) ;  /* 0x0000005000017945 */ /* 0x000fe80003800200 */
[----:B------:R-:W-:Y:S05]  /*4b70*/  @P2 BRA `(.L_x_70) ;  /* 0x00000000000c2947 */ /* 0x000fea0003800000 */
[----:B------:R-:W-:-:S13]  /*4b80*/  ISETP.GE.AND P0, PT, R16, R25, PT ;  /* 0x000000191000720c */ /* 0x000fda0003f06270 */
[----:B------:R0:W5:Y:S04]  /*4b90*/  @P0 LDG.E R14, desc[UR6][R26.64+0x3400] ;  /* 0x003400061a0e0981 */ /* 0x000168000c1e1900 */
[----:B------:R0:W5:Y:S02]  /*4ba0*/  @!P0 LDG.E R14, desc[UR6][R18.64+0x3400] ;  /* 0x00340006120e8981 */ /* 0x000164000c1e1900 */
.L_x_70:
[----:B------:R-:W-:Y:S05]  /*4bb0*/  BSYNC.RECONVERGENT B1 ;  /* 0x0000000000017941 */ /* 0x000fea0003800200 */
.L_x_69:
[----:B------:R-:W-:Y:S04]  /*4bc0*/  BSSY.RECONVERGENT B1, `(.L_x_71) ;  /* 0x0000005000017945 */ /* 0x000fe80003800200 */
[----:B------:R-:W-:Y:S05]  /*4bd0*/  @P3 BRA `(.L_x_72) ;  /* 0x00000000000c3947 */ /* 0x000fea0003800000 */
[----:B------:R-:W-:-:S13]  /*4be0*/  ISETP.GE.AND P0, PT, R30, R25, PT ;  /* 0x000000191e00720c */ /* 0x000fda0003f06270 */
[----:B------:R0:W5:Y:S04]  /*4bf0*/  @P0 LDG.E R15, desc[UR6][R26.64+0x3800] ;  /* 0x003800061a0f0981 */ /* 0x000168000c1e1900 */
[----:B------:R0:W5:Y:S02]  /*4c00*/  @!P0 LDG.E R15, desc[UR6][R18.64+0x3800] ;  /* 0x00380006120f8981 */ /* 0x000164000c1e1900 */
.L_x_72:
[----:B------:R-:W-:Y:S05]  /*4c10*/  BSYNC.RECONVERGENT B1 ;  /* 0x0000000000017941 */ /* 0x000fea0003800200 */
.L_x_71:
[----:B------:R-:W-:Y:S04]  /*4c20*/  BSSY.RECONVERGENT B1, `(.L_x_73) ;  /* 0x0000005000017945 */ /* 0x000fe80003800200 */
[----:B------:R-:W-:Y:S05]  /*4c30*/  @P4 BRA `(.L_x_74) ;  /* 0x00000000000c4947 */ /* 0x000fea0003800000 */
[----:B------:R-:W-:-:S13]  /*4c40*/  ISETP.GE.AND P0, PT, R32, R25, PT ;  /* 0x000000192000720c */ /* 0x000fda0003f06270 */
[----:B------:R0:W5:Y:S04]  /*4c50*/  @P0 LDG.E R16, desc[UR6][R26.64+0x3c00] ;  /* 0x003c00061a100981 */ /* 0x000168000c1e1900 */
[----:B------:R0:W5:Y:S02]  /*4c60*/  @!P0 LDG.E R16, desc[UR6][R18.64+0x3c00] ;  /* 0x003c000612108981 */ /* 0x000164000c1e1900 */
.L_x_74:
[----:B------:R-:W-:Y:S05]  /*4c70*/  BSYNC.RECONVERGENT B1 ;  /* 0x0000000000017941 */ /* 0x000fea0003800200 */
.L_x_73:
[----:B------:R-:W-:Y:S05]  /*4c80*/  @P5 BRA `(.L_x_75) ;  /* 0x0000001000205947 */ /* 0x000fea0003800000 */
[----:B------:R-:W-:-:S13]  /*4c90*/  ISETP.GE.AND P0, PT, R34, R25, PT ;  /* 0x000000192200720c */ /* 0x000fda0003f06270 */
[----:B------:R0:W5:Y:S04]  /*4ca0*/  @P0 LDG.E R17, desc[UR6][R26.64+0x4000] ;  /* 0x004000061a110981 */ /* 0x000168000c1e1900 */
[----:B------:R0:W5:Y:S01]  /*4cb0*/  @!P0 LDG.E R17, desc[UR6][R18.64+0x4000] ;  /* 0x0040000612118981 */ /* 0x000162000c1e1900 */
[----:B------:R-:W-:Y:S05]  /*4cc0*/  BRA `(.L_x_75) ;  /* 0x0000001000107947 */ /* 0x000fea0003800000 */
.L_x_42:
[----:B------:R-:W-:Y:S02]  /*4cd0*/  IMAD.IADD R23, R25, 0x1, R22 ;  /* 0x0000000119177824 */ /* 0x000fe400078e0216 */
[----:B------:R-:W-:Y:S02]  /*4ce0*/  VIADD R28, R2, 0x100 ;  /* 0x00000100021c7836 */ /* 0x000fe40000000000 */
[----:B------:R-:W-:Y:S02]  /*4cf0*/  IMAD.MOV.U32 R27, RZ, RZ, R5 ;  /* 0x000000ffff1b7224 */ /* 0x000fe400078e0005 */
[----:B------:R-:W-:Y:S01]  /*4d00*/  IMAD.MOV.U32 R24, RZ, RZ, RZ ;  /* 0x000000ffff187224 */ /* 0x000fe200078e00ff */
[----:B------:R-:W-:Y:S01]  /*4d10*/  ISETP.GE.AND P1, PT, R28, R23, PT ;  /* 0x000000171c00720c */ /* 0x000fe20003f26270 */
[----:B------:R-:W-:-:S04]  /*4d20*/  IMAD.WIDE.U32 R26, R3, 0x1100, R26 ;  /* 0x00001100031a7825 */ /* 0x000fc800078e001a */
[----:B------:R-:W-:Y:S01]  /*4d30*/  VIADD R32, R2, 0x200 ;  /* 0x0000020002207836 */ /* 0x000fe20000000000 */
[----:B------:R-:W-:-:S04]  /*4d40*/  IADD3 R26, P0, PT, R7, R26, RZ ;  /* 0x0000001a071a7210 */ /* 0x000fc80007f1e0ff */
[----:B------:R-:W-:Y:S02]  /*4d50*/  IADD3.X R24, PT, PT, R9, R24, R27, P0, !PT ;  /* 0x0000001809187210 */ /* 0x000fe400007fe41b */
[----:B------:R-:W-:Y:S01]  /*4d60*/  ISETP.GE.AND P0, PT, R32, R23, PT ;  /* 0x000000172000720c */ /* 0x000fe20003f06270 */
[----:B------:R-:W0:Y:S01]  /*4d70*/  @!P1 LDC.64 R18, c[0x0][0x3a0] ;  /* 0x0000e800ff129b82 */ /* 0x000e220000000a00 */
[C---:B------:R-:W-:Y:S01]  /*4d80*/  @!P1 IMAD.IADD R27, R28.reuse, 0x1, -R25 ;  /* 0x000000011c1b9824 */ /* 0x040fe200078e0a19 */
[----:B------:R-:W-:-:S04]  /*4d90*/  @!P1 ISETP.GE.AND P3, PT, R28, R25, PT ;  /* 0x000000191c00920c */ /* 0x000fc80003f66270 */
[----:B------:R-:W-:Y:S02]  /*4da0*/  @!P1 SEL R28, R28, R27, !P3 ;  /* 0x0000001b1c1c9207 */ /* 0x000fe40005800000 */
[----:B------:R-:W-:Y:S02]  /*4db0*/  @!P1 SEL R29, R16, R26, !P3 ;  /* 0x0000001a101d9207 */ /* 0x000fe40005800000 */
[----:B------:R-:W-:Y:S02]  /*4dc0*/  @!P1 SHF.R.S32.HI R27, RZ, 0x1f, R27 ;  /* 0x0000001fff1b9819 */ /* 0x000fe4000001141b */
[----:B------:R-:W-:Y:S01]  /*4dd0*/  @!P1 IADD3 R28, P2, PT, R28, R29, RZ ;  /* 0x0000001d1c1c9210 */ /* 0x000fe20007f5e0ff */
[----:B------:R-:W-:Y:S01]  /*4de0*/  @!P0 IMAD.IADD R29, R32, 0x1, -R25 ;  /* 0x00000001201d8824 */ /* 0x000fe200078e0a19 */
[----:B------:R-:W-:Y:S02]  /*4df0*/  @!P1 SEL R27, R27, RZ, P3 ;  /* 0x000000ff1b1b9207 */ /* 0x000fe40001800000 */
[----:B------:R-:W-:-:S02]  /*4e00*/  @!P1 SEL R30, R17, R24, !P3 ;  /* 0x00000018111e9207 */ /* 0x000fc40005800000 */
[----:B------:R-:W-:-:S03]  /*4e10*/  @!P0 ISETP.GE.AND P4, PT, R32, R25, PT ;  /* 0x000000192000820c */ /* 0x000fc60003f86270 */
[----:B------:R-:W-:Y:S01]  /*4e20*/  @!P1 IMAD.X R27, R27, 0x1, R30, P2 ;  /* 0x000000011b1b9824 */ /* 0x000fe200010e061e */
[----:B------:R-:W-:Y:S02]  /*4e30*/  @!P0 SEL R34, R17, R24, !P4 ;  /* 0x0000001811228207 */ /* 0x000fe40006000000 */
[----:B0-----:R-:W-:-:S04]  /*4e40*/  @!P1 LEA R30, P2, R28, R18, 0x2 ;  /* 0x000000121c1e9211 */ /* 0x001fc800078410ff */
[----:B------:R-:W-:Y:S02]  /*4e50*/  @!P1 LEA.HI.X R31, R28, R19, R27, 0x2, P2 ;  /* 0x000000131c1f9211 */ /* 0x000fe400010f141b */
[----:B------:R-:W0:Y:S01]  /*4e60*/  @!P0 LDC.64 R18, c[0x0][0x3a0] ;  /* 0x0000e800ff128b82 */ /* 0x000e220000000a00 */
[----:B------:R-:W-:Y:S01]  /*4e70*/  @!P0 SEL R27, R32, R29, !P4 ;  /* 0x0000001d201b8207 */ /* 0x000fe20006000000 */
[----:B------:R-:W-:Y:S01]  /*4e80*/  VIADD R32, R2, 0x300 ;  /* 0x0000030002207836 */ /* 0x000fe20000000000 */
[----:B------:R-:W-:Y:S01]  /*4e90*/  @!P0 SEL R28, R16, R26, !P4 ;  /* 0x0000001a101c8207 */ /* 0x000fe20006000000 */
[----:B------:R1:W5:Y:S01]  /*4ea0*/  @!P1 LDG.E R20, desc[UR6][R30.64] ;  /* 0x000000061e149981 */ /* 0x000362000c1e1900 */
[----:B------:R-:W-:Y:S02]  /*4eb0*/  @!P0 SHF.R.S32.HI R29, RZ, 0x1f, R29 ;  /* 0x0000001fff1d8819 */ /* 0x000fe4000001141d */
[----:B------:R-:W-:Y:S02]  /*4ec0*/  ISETP.GE.AND P2, PT, R32, R23, PT ;  /* 0x000000172000720c */ /* 0x000fe40003f46270 */
[----:B------:R-:W-:-:S02]  /*4ed0*/  @!P0 IADD3 R27, P3, PT, R27, R28, RZ ;  /* 0x0000001c1b1b8210 */ /* 0x000fc40007f7e0ff */
[----:B------:R-:W-:-:S05]  /*4ee0*/  @!P0 SEL R29, R29, RZ, P4 ;  /* 0x000000ff1d1d8207 */ /* 0x000fca0002000000 */
[----:B------:R-:W-:Y:S01]  /*4ef0*/  @!P0 IMAD.X R34, R29, 0x1, R34, P3 ;  /* 0x000000011d228824 */ /* 0x000fe200018e0622 */
[----:B0-----:R-:W-:-:S03]  /*4f00*/  @!P0 LEA R28, P3, R27, R18, 0x2 ;  /* 0x000000121b1c8211 */ /* 0x001fc600078610ff */
[C---:B------:R-:W-:Y:S01]  /*4f10*/  @!P2 IMAD.IADD R33, R32.reuse, 0x1, -R25 ;  /* 0x000000012021a824 */ /* 0x040fe200078e0a19 */
[----:B------:R-:W-:Y:S02]  /*4f20*/  @!P0 LEA.HI.X R29, R27, R19, R34, 0x2, P3 ;  /* 0x000000131b1d8211 */ /* 0x000fe400018f1422 */
[----:B------:R-:W1:Y:S01]  /*4f30*/  @!P2 LDC.64 R18, c[0x0][0x3a0] ;  /* 0x0000e800ff12ab82 */ /* 0x000e620000000a00 */
[C---:B------:R-:W-:Y:S02]  /*4f40*/  @!P2 ISETP.GE.AND P4, PT, R32.reuse, R25, PT ;  /* 0x000000192000a20c */ /* 0x040fe40003f86270 */
[----:B------:R0:W5:Y:S02]  /*4f50*/  @!P0 LDG.E R3, desc[UR6][R28.64] ;  /* 0x000000061c038981 */ /* 0x000164000c1e1900 */
[----:B------:R-:W-:Y:S02]  /*4f60*/  @!P2 SEL R27, R32, R33, !P4 ;  /* 0x00000021201ba207 */ /* 0x000fe40006000000 */
[----:B------:R-:W-:-:S04]  /*4f70*/  @!P2 SEL R32, R16, R26, !P4 ;  /* 0x0000001a1020a207 */ /* 0x000fc80006000000 */
[----:B------:R-:W-:Y:S02]  /*4f80*/  @!P2 IADD3 R27, P3, PT, R27, R32, RZ ;  /* 0x000000201b1ba210 */ /* 0x000fe40007f7e0ff */
[----:B------:R-:W-:Y:S02]  /*4f90*/  LOP3.LUT R32, R2, 0x400, RZ, 0xfc, !PT ;  /* 0x0000040002207812 */ /* 0x000fe400078efcff */
[----:B------:R-:W-:Y:S02]  /*4fa0*/  @!P2 SHF.R.S32.HI R33, RZ, 0x1f, R33 ;  /* 0x0000001fff21a819 */ /* 0x000fe40000011421 */
[----:B------:R-:W-:Y:S02]  /*4fb0*/  ISETP.GE.AND P1, PT, R32, R23, PT ;  /* 0x000000172000720c */ /* 0x000fe40003f26270 */
[----:B------:R-:W-:Y:S02]  /*4fc0*/  @!P2 SEL R33, R33, RZ, P4 ;  /* 0x000000ff2121a207 */ /* 0x000fe40002000000 */
[----:B------:R-:W-:-:S05]  /*4fd0*/  @!P2 SEL R34, R17, R24, !P4 ;  /* 0x000000181122a207 */ /* 0x000fca0006000000 */
[----:B------:R-:W-:Y:S01]  /*4fe0*/  @!P2 IMAD.X R34, R33, 0x1, R34, P3 ;  /* 0x000000012122a824 */ /* 0x000fe200018e0622 */
[----:B-1----:R-:W-:-:S04]  /*4ff0*/  @!P2 LEA R30, P3, R27, R18, 0x2 ;  /* 0x000000121b1ea211 */ /* 0x002fc800078610ff */
[----:B------:R-:W-:Y:S02]  /*5000*/  @!P2 LEA.HI.X R31, R27, R19, R34, 0x2, P3 ;  /* 0x000000131b1fa211 */ /* 0x000fe400018f1422 */
[----:B------:R-:W1:Y:S01]  /*5010*/  @!P1 LDC.64 R18, c[0x0][0x3a0] ;  /* 0x0000e800ff129b82 */ /* 0x000e620000000a00 */
[C---:B------:R-:W-:Y:S01]  /*5020*/  @!P1 IMAD.IADD R27, R32.reuse, 0x1, -R25 ;  /* 0x00000001201b9824 */ /* 0x040fe200078e0a19 */
[----:B------:R-:W-:Y:S01]  /*5030*/  @!P1 ISETP.GE.AND P3, PT, R32, R25, PT ;  /* 0x000000192000920c */ /* 0x000fe20003f66270 */
[----:B------:R-:W-:Y:S01]  /*5040*/  VIADD R34, R2, 0x500 ;  /* 0x0000050002227836 */ /* 0x000fe20000000000 */
[----:B------:R2:W5:Y:S02]  /*5050*/  @!P2 LDG.E R4, desc[UR6][R30.64] ;  /* 0x000000061e04a981 */ /* 0x000564000c1e1900 */
[----:B------:R-:W-:Y:S02]  /*5060*/  @!P1 SEL R32, R32, R27, !P3 ;  /* 0x0000001b20209207 */ /* 0x000fe40005800000 */
[----:B------:R-:W-:-:S02]  /*5070*/  @!P1 SEL R33, R16, R26, !P3 ;  /* 0x0000001a10219207 */ /* 0x000fc40005800000 */
[----:B------:R-:W-:Y:S02]  /*5080*/  @!P1 SHF.R.S32.HI R27, RZ, 0x1f, R27 ;  /* 0x0000001fff1b9819 */ /* 0x000fe4000001141b */
[----:B------:R-:W-:Y:S02]  /*5090*/  ISETP.GE.AND P2, PT, R34, R23, PT ;  /* 0x000000172200720c */ /* 0x000fe40003f46270 */
[----:B------:R-:W-:Y:S02]  /*50a0*/  @!P1 IADD3 R32, P0, PT, R32, R33, RZ ;  /* 0x0000002120209210 */ /* 0x000fe40007f1e0ff */
[----:B------:R-:W-:Y:S02]  /*50b0*/  @!P1 SEL R27, R27, RZ, P3 ;  /* 0x000000ff1b1b9207 */ /* 0x000fe40001800000 */
[----:B0-----:R-:W-:-:S05]  /*50c0*/  @!P1 SEL R28, R17, R24, !P3 ;  /* 0x00000018111c9207 */ /* 0x001fca0005800000 */
[----:B------:R-:W-:Y:S01]  /*50d0*/  @!P1 IMAD.X R27, R27, 0x1, R28, P0 ;  /* 0x000000011b1b9824 */ /* 0x000fe200000e061c */
[----:B-1----:R-:W-:-:S04]  /*50e0*/  @!P1 LEA R28, P0, R32, R18, 0x2 ;  /* 0x00000012201c9211 */ /* 0x002fc800078010ff */
[----:B------:R-:W-:Y:S02]  /*50f0*/  @!P1 LEA.HI.X R29, R32, R19, R27, 0x2, P0 ;  /* 0x00000013201d9211 */ /* 0x000fe400000f141b */
[----:B------:R-:W0:Y:S01]  /*5100*/  @!P2 LDC.64 R18, c[0x0][0x3a0] ;  /* 0x0000e800ff12ab82 */ /* 0x000e220000000a00 */
[C---:B--2---:R-:W-:Y:S01]  /*5110*/  @!P2 IMAD.IADD R31, R34.reuse, 0x1, -R25 ;  /* 0x00000001221fa824 */ /* 0x044fe200078e0a19 */
        /* <DEDUP_REMOVED lines=9> */
[----:B------:R-:W-:-:S05]  /*51b0*/  @!P2 SEL R34, R17, R24, !P4 ;  /* 0x000000181122a207 */ /* 0x000fca0006000000 */
[----:B------:R-:W-:Y:S01]  /*51c0*/  @!P2 IMAD.X R34, R31, 0x1, R34, P3 ;  /* 0x000000011f22a824 */ /* 0x000fe200018e0622 */
[----:B0-----:R-:W-:-:S04]  /*51d0*/  @!P2 LEA R30, P3, R27, R18, 0x2 ;  /* 0x000000121b1ea211 */ /* 0x001fc800078610ff */
[----:B------:R-:W-:Y:S02]  /*51e0*/  @!P2 LEA.HI.X R31, R27, R19, R34, 0x2, P3 ;  /* 0x000000131b1fa211 */ /* 0x000fe400018f1422 */
[----:B------:R-:W0:Y:S01]  /*51f0*/  @!P0 LDC.64 R18, c[0x0][0x3a0] ;  /* 0x0000e800ff128b82 */ /* 0x000e220000000a00 */
        /* <DEDUP_REMOVED lines=10> */
[----:B-1----:R-:W-:-:S05]  /*52a0*/  @!P0 SEL R28, R17, R24, !P3 ;  /* 0x00000018111c8207 */ /* 0x002fca0005800000 */
[----:B------:R-:W-:Y:S01]  /*52b0*/  @!P0 IMAD.X R27, R27, 0x1, R28, P1 ;  /* 0x000000011b1b8824 */ /* 0x000fe200008e061c */
[----:B0-----:R-:W-:-:S04]  /*52c0*/  @!P0 LEA R28, P1, R32, R18, 0x2 ;  /* 0x00000012201c8211 */ /* 0x001fc800078210ff */
[----:B------:R-:W-:Y:S02]  /*52d0*/  @!P0 LEA.HI.X R29, R32, R19, R27, 0x2, P1 ;  /* 0x00000013201d8211 */ /* 0x000fe400008f141b */
[----:B------:R-:W0:Y:S01]  /*52e0*/  @!P2 LDC.64 R18, c[0x0][0x3a0] ;  /* 0x0000e800ff12ab82 */ /* 0x000e220000000a00 */
[C---:B--2---:R-:W-:Y:S01]  /*52f0*/  @!P2 IMAD.IADD R31, R34.reuse, 0x1, -R25 ;  /* 0x00000001221fa824 */ /* 0x044fe200078e0a19 */
[----:B------:R-:W-:Y:S01]  /*5300*/  @!P2 ISETP.GE.AND P4, PT, R34, R25, PT ;  /* 0x000000192200a20c */ /* 0x000fe20003f86270 */
[----:B------:R1:W5:Y:S01]  /*5310*/  @!P0 LDG.E R7, desc[UR6][R28.64] ;  /* 0x000000061c078981 */ /* 0x000362000c1e1900 */
[----:B------:R-:W-:Y:S02]  /*5320*/  LOP3.LUT R32, R2, 0x800, RZ, 0xfc, !PT ;  /* 0x0000080002207812 */ /* 0x000fe400078efcff */
        /* <DEDUP_REMOVED lines=117> */
[C---:B------:R-:W-:Y:S01]  /*5a80*/  @!P1 ISETP.GE.AND P4, PT, R34.reuse, R25, PT ;  /* 0x000000192200920c */ /* 0x040fe20003f86270 */
[----:B------:R1:W5:Y:S03]  /*5a90*/  @!P0 LDG.E R15, desc[UR6][R28.64] ;  /* 0x000000061c0f8981 */ /* 0x000366000c1e1900 */
        /* <DEDUP_REMOVED lines=9> */
[----:B------:R-:W-:Y:S01]  /*5b30*/  @!P1 LEA.HI.X R31, R27, R19, R32, 0x2, P3 ;  /* 0x000000131b1f9211 */ /* 0x000fe200018f1420 */
[C---:B------:R-:W-:Y:S01]  /*5b40*/  @!P2 IMAD.IADD R27, R2.reuse, 0x1, -R25 ;  /* 0x00000001021ba824 */ /* 0x040fe200078e0a19 */
[----:B------:R-:W-:-:S04]  /*5b50*/  @!P2 ISETP.GE.AND P3, PT, R2, R25, PT ;  /* 0x000000190200a20c */ /* 0x000fc80003f66270 */
[----:B------:R-:W-:Y:S02]  /*5b60*/  @!P2 SHF.R.S32.HI R34, RZ, 0x1f, R27 ;  /* 0x0000001fff22a819 */ /* 0x000fe4000001141b */
[----:B------:R-:W-:Y:S02]  /*5b70*/  @!P2 SEL R27, R2, R27, !P3 ;  /* 0x0000001b021ba207 */ /* 0x000fe40005800000 */
[----:B------:R-:W-:Y:S02]  /*5b80*/  @!P2 SEL R18, R16, R26, !P3 ;  /* 0x0000001a1012a207 */ /* 0x000fe40005800000 */
[----:B------:R-:W-:Y:S02]  /*5b90*/  @!P2 SEL R34, R34, RZ, P3 ;  /* 0x000000ff2222a207 */ /* 0x000fe40001800000 */
[----:B------:R-:W-:Y:S02]  /*5ba0*/  @!P2 IADD3 R27, P4, PT, R27, R18, RZ ;  /* 0x000000121b1ba210 */ /* 0x000fe40007f9e0ff */
[----:B------:R-:W-:-:S05]  /*5bb0*/  @!P2 SEL R19, R17, R24, !P3 ;  /* 0x000000181113a207 */ /* 0x000fca0005800000 */
[----:B------:R-:W-:Y:S02]  /*5bc0*/  @!P2 IMAD.X R34, R34, 0x1, R19, P4 ;  /* 0x000000012222a824 */ /* 0x000fe400020e0613 */
[----:B------:R-:W0:Y:S02]  /*5bd0*/  @!P2 LDC.64 R18, c[0x0][0x3a0] ;  /* 0x0000e800ff12ab82 */ /* 0x000e240000000a00 */
[----:B0-----:R-:W-:-:S04]  /*5be0*/  @!P2 LEA R32, P3, R27, R18, 0x2 ;  /* 0x000000121b20a211 */ /* 0x001fc800078610ff */
[----:B------:R-:W-:Y:S02]  /*5bf0*/  @!P2 LEA.HI.X R33, R27, R19, R34, 0x2, P3 ;  /* 0x000000131b21a211 */ /* 0x000fe400018f1422 */
[----:B------:R-:W-:-:S03]  /*5c00*/  LOP3.LUT R34, R2, 0x1000, RZ, 0xfc, !PT ;  /* 0x0000100002227812 */ /* 0x000fc600078efcff */
[----:B------:R1:W5:Y:S01]  /*5c10*/  @!P2 LDG.E R21, desc[UR6][R32.64] ;  /* 0x000000062015a981 */ /* 0x000362000c1e1900 */
[----:B------:R-:W-:-:S13]  /*5c20*/  ISETP.GE.AND P4, PT, R34, R23, PT ;  /* 0x000000172200720c */ /* 0x000fda0003f86270 */
[----:B------:R-:W0:Y:S01]  /*5c30*/  @!P4 LDC.64 R18, c[0x0][0x3a0] ;  /* 0x0000e800ff12cb82 */ /* 0x000e220000000a00 */
[C---:B------:R-:W-:Y:S01]  /*5c40*/  @!P4 IMAD.IADD R27, R34.reuse, 0x1, -R25 ;  /* 0x00000001221bc824 */ /* 0x040fe200078e0a19 */
[----:B------:R-:W-:-:S04]  /*5c50*/  @!P4 ISETP.GE.AND P5, PT, R34, R25, PT ;  /* 0x000000192200c20c */ /* 0x000fc80003fa6270 */
[----:B------:R-:W-:Y:S02]  /*5c60*/  @!P4 SEL R35, R34, R27, !P5 ;  /* 0x0000001b2223c207 */ /* 0x000fe40006800000 */
[----:B------:R-:W-:Y:S02]  /*5c70*/  @!P4 SEL R26, R16, R26, !P5 ;  /* 0x0000001a101ac207 */ /* 0x000fe40006800000 */
[----:B------:R-:W-:Y:S01]  /*5c80*/  @!P4 SHF.R.S32.HI R27, RZ, 0x1f, R27 ;  /* 0x0000001fff1bc819 */ /* 0x000fe2000001141b */
[----:B------:R1:W5:Y:S01]  /*5c90*/  @!P1 LDG.E R16, desc[UR6][R30.64] ;  /* 0x000000061e109981 */ /* 0x000362000c1e1900 */
[----:B------:R-:W-:Y:S02]  /*5ca0*/  @!P4 SEL R24, R17, R24, !P5 ;  /* 0x000000181118c207 */ /* 0x000fe40006800000 */
[----:B------:R-:W-:Y:S02]  /*5cb0*/  @!P4 IADD3 R26, P3, PT, R35, R26, RZ ;  /* 0x0000001a231ac210 */ /* 0x000fe40007f7e0ff */
[----:B------:R-:W-:-:S05]  /*5cc0*/  @!P4 SEL R27, R27, RZ, P5 ;  /* 0x000000ff1b1bc207 */ /* 0x000fca0002800000 */
[----:B------:R-:W-:Y:S01]  /*5cd0*/  @!P4 IMAD.X R24, R27, 0x1, R24, P3 ;  /* 0x000000011b18c824 */ /* 0x000fe200018e0618 */
[----:B0-----:R-:W-:-:S04]  /*5ce0*/  @!P4 LEA R18, P3, R26, R18, 0x2 ;  /* 0x000000121a12c211 */ /* 0x001fc800078610ff */
[----:B------:R-:W-:-:S05]  /*5cf0*/  @!P4 LEA.HI.X R19, R26, R19, R24, 0x2, P3 ;  /* 0x000000131a13c211 */ /* 0x000fca00018f1418 */
[----:B------:R1:W5:Y:S04]  /*5d00*/  @!P4 LDG.E R17, desc[UR6][R18.64] ;  /* 0x000000061211c981 */ /* 0x000368000c1e1900 */
.L_x_75:
[----:B------:R-:W-:Y:S05]  /*5d10*/  BSYNC.RECONVERGENT B0 ;  /* 0x0000000000007941 */ /* 0x000fea0003800200 */
.L_x_41:
[----:B01234-:R-:W0:Y:S01]  /*5d20*/  S2R R19, SR_CgaCtaId ;  /* 0x0000000000137919 */ /* 0x01fe220000008800 */
[----:B------:R-:W-:-:S04]  /*5d30*/  MOV R18, 0x400 ;  /* 0x0000040000127802 */ /* 0x000fc80000000f00 */
[----:B0-----:R-:W-:-:S05]  /*5d40*/  LEA R18, R19, R18, 0x18 ;  /* 0x0000001213127211 */ /* 0x001fca00078ec0ff */
[----:B------:R-:W-:-:S05]  /*5d50*/  IMAD R24, R2, 0x4, R18 ;  /* 0x0000000402187824 */ /* 0x000fca00078e0212 */
[----:B-----5:R-:W-:Y:S04]  /*5d60*/  STS [R24], R21 ;  /* 0x0000001518007388 */ /* 0x020fe80000000800 */
[----:B------:R-:W-:Y:S04]  /*5d70*/  STS [R24+0x400], R20 ;  /* 0x0004001418007388 */ /* 0x000fe80000000800 */
[----:B------:R-:W-:Y:S04]  /*5d80*/  STS [R24+0x800], R3 ;  /* 0x0008000318007388 */ /* 0x000fe80000000800 */
[----:B------:R0:W-:Y:S04]  /*5d90*/  STS [R24+0xc00], R4 ;  /* 0x000c000418007388 */ /* 0x0001e80000000800 */
[----:B------:R-:W-:Y:S04]  /*5da0*/  STS [R24+0x1000], R5 ;  /* 0x0010000518007388 */ /* 0x000fe80000000800 */
[----:B------:R-:W-:Y:S04]  /*5db0*/  STS [R24+0x1400], R6 ;  /* 0x0014000618007388 */ /* 0x000fe80000000800 */
[----:B------:R1:W-:Y:S04]  /*5dc0*/  STS [R24+0x1800], R7 ;  /* 0x0018000718007388 */ /* 0x0003e80000000800 */
[----:B------:R-:W-:Y:S04]  /*5dd0*/  STS [R24+0x1c00], R8 ;  /* 0x001c000818007388 */ /* 0x000fe80000000800 */
[----:B------:R2:W-:Y:S04]  /*5de0*/  STS [R24+0x2000], R9 ;  /* 0x0020000918007388 */ /* 0x0005e80000000800 */
[----:B------:R3:W-:Y:S04]  /*5df0*/  STS [R24+0x2400], R10 ;  /* 0x0024000a18007388 */ /* 0x0007e80000000800 */
[----:B------:R3:W-:Y:S04]  /*5e00*/  STS [R24+0x2800], R11 ;  /* 0x0028000b18007388 */ /* 0x0007e80000000800 */
[----:B------:R3:W-:Y:S04]  /*5e10*/  STS [R24+0x2c00], R12 ;  /* 0x002c000c18007388 */ /* 0x0007e80000000800 */
[----:B------:R3:W-:Y:S04]  /*5e20*/  STS [R24+0x3000], R13 ;  /* 0x0030000d18007388 */ /* 0x0007e80000000800 */
[----:B------:R3:W-:Y:S04]  /*5e30*/  STS [R24+0x3400], R14 ;  /* 0x0034000e18007388 */ /* 0x0007e80000000800 */
[----:B------:R3:W-:Y:S04]  /*5e40*/  STS [R24+0x3800], R15 ;  /* 0x0038000f18007388 */ /* 0x0007e80000000800 */
[----:B------:R3:W-:Y:S04]  /*5e50*/  STS [R24+0x3c00], R16 ;  /* 0x003c001018007388 */ /* 0x0007e80000000800 */
[----:B------:R3:W-:Y:S01]  /*5e60*/  STS [R24+0x4000], R17 ;  /* 0x0040001118007388 */ /* 0x0007e20000000800 */
[----:B------:R-:W-:Y:S01]  /*5e70*/  BAR.SYNC.DEFER_BLOCKING 0x0 ;  /* 0x0000000000007b1d */ /* 0x000fe20000010000 */
[----:B0-----:R-:W-:-:S07]  /*5e80*/  IMAD R4, R2, 0x11, RZ ;  /* 0x0000001102047824 */ /* 0x001fce00078e02ff */
[----:B------:R-:W-:Y:S01]  /*5e90*/  PREEXIT ;  /* 0x000000000000782d */ /* 0x000fe20000000000 */
[----:B------:R-:W0:Y:S01]  /*5ea0*/  LDCU UR4, c[0x0][0x3b0] ;  /* 0x00007600ff0477ac */ /* 0x000e220008000800 */
[----:B------:R-:W-:Y:S01]  /*5eb0*/  BSSY.RECONVERGENT B0, `(.L_x_76) ;  /* 0x000001f000007945 */ /* 0x000fe20003800200 */
[----:B-1----:R-:W-:Y:S01]  /*5ec0*/  IMAD R7, R25, 0x4, R18 ;  /* 0x0000000419077824 */ /* 0x002fe200078e0212 */
[----:B------:R-:W-:-:S04]  /*5ed0*/  VIMNMX R3, PT, PT, R4, R23, PT ;  /* 0x0000001704037248 */ /* 0x000fc80003fe0100 */
[C---:B------:R-:W-:Y:S01]  /*5ee0*/  ISETP.GE.AND P0, PT, R3.reuse, R22, PT ;  /* 0x000000160300720c */ /* 0x040fe20003f06270 */
[----:B------:R-:W-:Y:S01]  /*5ef0*/  IMAD.IADD R6, R3, 0x1, -R22 ;  /* 0x0000000103067824 */ /* 0x000fe200078e0a16 */
[----:B--2---:R-:W-:-:S04]  /*5f00*/  VIMNMX R9, PT, PT, R25, R3, PT ;  /* 0x0000000319097248 */ /* 0x004fc80003fe0100 */
[----:B------:R-:W-:-:S04]  /*5f10*/  SEL R6, R6, RZ, P0 ;  /* 0x000000ff06067207 */ /* 0x000fc80000000000 */
[----:B------:R-:W-:-:S13]  /*5f20*/  ISETP.GE.AND P0, PT, R6, R9, PT ;  /* 0x000000090600720c */ /* 0x000fda0003f06270 */
[----:B0--3--:R-:W-:Y:S05]  /*5f30*/  @P0 BRA `(.L_x_77) ;  /* 0x0000000000580947 */ /* 0x009fea0003800000 */
[----:B------:R-:W0:Y:S01]  /*5f40*/  LDC.64 R4, c[0x0][0x3b8] ;  /* 0x0000ee00ff047b82 */ /* 0x000e220000000a00 */
[----:B------:R-:W-:-:S07]  /*5f50*/  IMAD.MOV.U32 R13, RZ, RZ, R9 ;  /* 0x000000ffff0d7224 */ /* 0x000fce00078e0009 */
.L_x_78:
        /* <DEDUP_REMOVED lines=20> */
.L_x_77:
[----:B------:R-:W-:Y:S05]  /*60a0*/  BSYNC.RECONVERGENT B0 ;  /* 0x0000000000007941 */ /* 0x000fea0003800200 */
.L_x_76:
        /* <DEDUP_REMOVED lines=22> */
.L_x_80:
[----:B------:R-:W-:Y:S05]  /*6210*/  BSYNC.RECONVERGENT B0 ;  /* 0x0000000000007941 */ /* 0x000fea0003800200 */
.L_x_79:
        /* <DEDUP_REMOVED lines=25> */
.L_x_82:
[----:B------:R-:W-:Y:S05]  /*63b0*/  BSYNC.RECONVERGENT B0 ;  /* 0x0000000000007941 */ /* 0x000fea0003800200 */
.L_x_81:
        /* <DEDUP_REMOVED lines=25> */
.L_x_84:
[----:B------:R-:W-:Y:S05]  /*6550*/  BSYNC.RECONVERGENT B0 ;  /* 0x0000000000007941 */ /* 0x000fea0003800200 */
.L_x_83:
        /* <DEDUP_REMOVED lines=25> */
.L_x_86:
[----:B------:R-:W-:Y:S05]  /*66f0*/  BSYNC.RECONVERGENT B0 ;  /* 0x0000000000007941 */ /* 0x000fea0003800200 */
.L_x_85:
        /* <DEDUP_REMOVED lines=25> */
.L_x_88:
[----:B------:R-:W-:Y:S05]  /*6890*/  BSYNC.RECONVERGENT B0 ;  /* 0x0000000000007941 */ /* 0x000fea0003800200 */
.L_x_87:
        /* <DEDUP_REMOVED lines=25> */
.L_x_90:
[----:B------:R-:W-:Y:S05]  /*6a30*/  BSYNC.RECONVERGENT B0 ;  /* 0x0000000000007941 */ /* 0x000fea0003800200 */
.L_x_89:
        /* <DEDUP_REMOVED lines=25> */
.L_x_92:
[----:B------:R-:W-:Y:S05]  /*6bd0*/  BSYNC.RECONVERGENT B0 ;  /* 0x0000000000007941 */ /* 0x000fea0003800200 */
.L_x_91:
        /* <DEDUP_REMOVED lines=25> */
.L_x_94:
[----:B------:R-:W-:Y:S05]  /*6d70*/  BSYNC.RECONVERGENT B0 ;  /* 0x0000000000007941 */ /* 0x000fea0003800200 */
.L_x_93:
        /* <DEDUP_REMOVED lines=25> */
.L_x_96:
[----:B------:R-:W-:Y:S05]  /*6f10*/  BSYNC.RECONVERGENT B0 ;  /* 0x0000000000007941 */ /* 0x000fea0003800200 */
.L_x_95:
        /* <DEDUP_REMOVED lines=25> */
.L_x_98:
[----:B------:R-:W-:Y:S05]  /*70b0*/  BSYNC.RECONVERGENT B0 ;  /* 0x0000000000007941 */ /* 0x000fea0003800200 */
.L_x_97:
[----:B------:R-:W-:Y:S01]  /*70c0*/  @!P0 IMAD.MOV R20, RZ, RZ, R21 ;  /* 0x000000ffff148224 */ /* 0x000fe200078e0215 */
[----:B------:R-:W-:Y:S01]  /*70d0*/  BSSY.RECONVERGENT B0, `(.L_x_99) ;  /* 0x0000018000007945 */ /* 0x000fe20003800200 */
[----:B------:R-:W-:Y:S01]  /*70e0*/  @P0 IMAD.MOV R24, RZ, RZ, R22 ;  /* 0x000000ffff180224 */ /* 0x000fe200078e0216 */
[----:B-12---:R-:W-:Y:S01]  /*70f0*/  SEL R19, R4, R3, P0 ;  /* 0x0000000304137207 */ /* 0x006fe20000000000 */
[C-C-:B0-----:R-:W-:Y:S01]  /*7100*/  @P0 IMAD R15, R20.reuse, 0x4, R18.reuse ;  /* 0x00000004140f0824 */ /* 0x141fe200078e0212 */
        /* <DEDUP_REMOVED lines=20> */
.L_x_100:
[----:B------:R-:W-:Y:S05]  /*7250*/  BSYNC.RECONVERGENT B0 ;  /* 0x0000000000007941 */ /* 0x000fea0003800200 */
.L_x_99:
        /* <DEDUP_REMOVED lines=25> */
.L_x_102:
[----:B------:R-:W-:Y:S05]  /*73f0*/  BSYNC.RECONVERGENT B0 ;  /* 0x0000000000007941 */ /* 0x000fea0003800200 */
.L_x_101:
        /* <DEDUP_REMOVED lines=25> */
.L_x_104:
[----:B------:R-:W-:Y:S05]  /*7590*/  BSYNC.RECONVERGENT B0 ;  /* 0x0000000000007941 */ /* 0x000fea0003800200 */
.L_x_103:
        /* <DEDUP_REMOVED lines=25> */
.L_x_106:
[----:B------:R-:W-:Y:S05]  /*7730*/  BSYNC.RECONVERGENT B0 ;  /* 0x0000000000007941 */ /* 0x000fea0003800200 */
.L_x_105:
        /* <DEDUP_REMOVED lines=25> */
.L_x_108:
[----:B------:R-:W-:Y:S05]  /*78d0*/  BSYNC.RECONVERGENT B0 ;  /* 0x0000000000007941 */ /* 0x000fea0003800200 */
.L_x_107:
        /* <DEDUP_REMOVED lines=24> */
.L_x_110:
[----:B------:R-:W-:Y:S05]  /*7a60*/  BSYNC.RECONVERGENT B0 ;  /* 0x0000000000007941 */ /* 0x000fea0003800200 */
.L_x_109:
        /* <DEDUP_REMOVED lines=25> */
.L_x_112:
[----:B------:R-:W-:Y:S05]  /*7c00*/  BSYNC.RECONVERGENT B0 ;  /* 0x0000000000007941 */ /* 0x000fea0003800200 */
.L_x_111:
[----:B------:R-:W-:Y:S06]  /*7c10*/  BAR.SYNC.DEFER_BLOCKING 0x0 ;  /* 0x0000000000007b1d */ /* 0x000fec0000010000 */
[----:B------:R-:W-:Y:S05]  /*7c20*/  BRA.U !UP0, `(.L_x_113) ;  /* 0x0000000508a87547 */ /* 0x000fea000b800000 */
[----:B------:R-:W0:Y:S01]  /*7c30*/  S2R R3, SR_LANEID ;  /* 0x0000000000037919 */ /* 0x000e220000000000 */
[----:B--2---:R-:W-:Y:S01]  /*7c40*/  SHF.R.U32.HI R4, RZ, 0x5, R2 ;  /* 0x00000005ff047819 */ /* 0x004fe20000011602 */
[----:B------:R-:W1:Y:S01]  /*7c50*/  LDCU.64 UR4, c[0x0][0x3a0] ;  /* 0x00007400ff0477ac */ /* 0x000e620008000a00 */
[----:B------:R-:W-:-:S03]  /*7c60*/  ISETP.NE.AND P0, PT, R2, RZ, PT ;  /* 0x000000ff0200720c */ /* 0x000fc60003f05270 */
[----:B0-----:R-:W-:-:S04]  /*7c70*/  IMAD R4, R4, 0x20, R3 ;  /* 0x0000002004047824 */ /* 0x001fc800078e0203 */
[----:B------:R-:W-:-:S04]  /*7c80*/  IMAD R4, R4, 0x11, RZ ;  /* 0x0000001104047824 */ /* 0x000fc800078e02ff */
[----:B------:R-:W-:Y:S02]  /*7c90*/  IMAD R3, R3, -0x10, R4 ;  /* 0xfffffff003037824 */ /* 0x000fe400078e0204 */
[--C-:B------:R-:W-:Y:S02]  /*7ca0*/  IMAD R15, R4, 0x4, R18.reuse ;  /* 0x00000004040f7824 */ /* 0x100fe400078e0212 */
[----:B------:R-:W-:Y:S01]  /*7cb0*/  IMAD R16, R3, 0x4, R18 ;  /* 0x0000000403107824 */ /* 0x000fe200078e0212 */
[C---:B------:R-:W-:Y:S02]  /*7cc0*/  LOP3.LUT R3, R2.reuse, 0x3e0, RZ, 0xc0, !PT ;  /* 0x000003e002037812 */ /* 0x040fe400078ec0ff */
[----:B------:R-:W-:Y:S01]  /*7cd0*/  STS [R15], R5 ;  /* 0x000000050f007388 */ /* 0x000fe20000000800 */
[----:B------:R-:W-:-:S03]  /*7ce0*/  LOP3.LUT R2, R2, 0x1f, RZ, 0xc0, !PT ;  /* 0x0000001f02027812 */ /* 0x000fc600078ec0ff */
[----:B------:R-:W-:Y:S02]  /*7cf0*/  STS [R15+0x4], R6 ;  /* 0x000004060f007388 */ /* 0x000fe40000000800 */
[----:B------:R-:W-:Y:S02]  /*7d00*/  IMAD R2, R3, 0x11, R2 ;  /* 0x0000001103027824 */ /* 0x000fe400078e0202 */
[----:B------:R0:W-:Y:S01]  /*7d10*/  STS [R15+0x8], R7 ;  /* 0x000008070f007388 */ /* 0x0001e20000000800 */
[----:B------:R-:W-:-:S03]  /*7d20*/  IMAD.MOV.U32 R3, RZ, RZ, RZ ;  /* 0x000000ffff037224 */ /* 0x000fc600078e00ff */
[----:B------:R-:W-:Y:S04]  /*7d30*/  STS [R15+0xc], R8 ;  /* 0x00000c080f007388 */ /* 0x000fe80000000800 */
[----:B------:R-:W-:Y:S01]  /*7d40*/  STS [R15+0x10], R9 ;  /* 0x000010090f007388 */ /* 0x000fe20000000800 */
[----:B0-----:R-:W-:-:S03]  /*7d50*/  IMAD.WIDE.U32 R6, R0, 0x1100, R2 ;  /* 0x0000110000067825 */ /* 0x001fc600078e0002 */
[----:B------:R-:W-:Y:S01]  /*7d60*/  STS [R15+0x14], R10 ;  /* 0x0000140a0f007388 */ /* 0x000fe20000000800 */
[----:B------:R-:W-:-:S03]  /*7d70*/  VIADD R3, R2, 0x20 ;  /* 0x0000002002037836 */ /* 0x000fc60000000000 */
[----:B------:R-:W-:Y:S01]  /*7d80*/  STS [R15+0x18], R11 ;  /* 0x0000180b0f007388 */ /* 0x000fe20000000800 */
[----:B------:R-:W-:-:S03]  /*7d90*/  VIADD R0, R2, 0xc0 ;  /* 0x000000c002007836 */ /* 0x000fc60000000000 */
        /* <DEDUP_REMOVED lines=11> */
[----:B------:R-:W-:Y:S04]  /*7e50*/  LDS R14, [R16] ;  /* 0x00000000100e7984 */ /* 0x000fe80000000800 */
[----:B------:R-:W-:Y:S04]  /*7e60*/  LDS R12, [R16+0x80] ;  /* 0x00008000100c7984 */ /* 0x000fe80000000800 */
        /* <DEDUP_REMOVED lines=15> */
[----:B------:R0:W-:Y:S01]  /*7f60*/  @!P0 STS [R18+0x4400], R23 ;  /* 0x0044001712008388 */ /* 0x0001e20000000800 */
[----:B------:R-:W-:Y:S01]  /*7f70*/  BAR.SYNC.DEFER_BLOCKING 0x0 ;  /* 0x0000000000007b1d */ /* 0x000fe20000010000 */
[----:B-1----:R-:W-:-:S04]  /*7f80*/  LEA R4, P0, R6, UR4, 0x2 ;  /* 0x0000000406047c11 */ /* 0x002fc8000f8010ff */
[----:B------:R-:W-:Y:S01]  /*7f90*/  LEA.HI.X R5, R6, UR5, R7, 0x2, P0 ;  /* 0x0000000506057c11 */ /* 0x000fe200080f1407 */
[C---:B0-----:R-:W-:Y:S02]  /*7fa0*/  VIADD R23, R2.reuse, 0x40 ;  /* 0x0000004002177836 */ /* 0x041fe40000000000 */
[C---:B------:R-:W-:Y:S01]  /*7fb0*/  VIADD R7, R2.reuse, 0x80 ;  /* 0x0000008002077836 */ /* 0x040fe20000000000 */
[----:B------:R-:W0:Y:S02]  /*7fc0*/  LDS R8, [R18+0x4400] ;  /* 0x0044000012087984 */ /* 0x000e240000000800 */
[CC--:B0-----:R-:W-:Y:S02]  /*7fd0*/  ISETP.GE.AND P2, PT, R2.reuse, R8.reuse, PT ;  /* 0x000000080200720c */ /* 0x0c1fe40003f46270 */
[-C--:B------:R-:W-:Y:S01]  /*7fe0*/  ISETP.GE.AND P1, PT, R3, R8.reuse, PT ;  /* 0x000000080300720c */ /* 0x080fe20003f26270 */
[C---:B------:R-:W-:Y:S01]  /*7ff0*/  VIADD R3, R2.reuse, 0x60 ;  /* 0x0000006002037836 */ /* 0x040fe20000000000 */
[-C--:B------:R-:W-:Y:S01]  /*8000*/  ISETP.GE.AND P0, PT, R23, R8.reuse, PT ;  /* 0x000000081700720c */ /* 0x080fe20003f06270 */
[C---:B------:R-:W-:Y:S01]  /*8010*/  VIADD R23, R2.reuse, 0xa0 ;  /* 0x000000a002177836 */ /* 0x040fe20000000000 */
[-C--:B------:R-:W-:Y:S01]  /*8020*/  ISETP.GE.AND P6, PT, R7, R8.reuse, PT ;  /* 0x000000080700720c */ /* 0x080fe20003fc6270 */
[C---:B------:R-:W-:Y:S01]  /*8030*/  VIADD R7, R2.reuse, 0x100 ;  /* 0x0000010002077836 */ /* 0x040fe20000000000 */
[-C--:B------:R-:W-:Y:S01]  /*8040*/  ISETP.GE.AND P4, PT, R3, R8.reuse, PT ;  /* 0x000000080300720c */ /* 0x080fe20003f86270 */
[----:B------:R-:W-:Y:S01]  /*8050*/  VIADD R3, R2, 0xe0 ;  /* 0x000000e002037836 */ /* 0x000fe20000000000 */
[----:B------:R-:W-:-:S02]  /*8060*/  ISETP.GE.AND P3, PT, R0, R8, PT ;  /* 0x000000080000720c */ /* 0x000fc40003f66270 */
[-C--:B------:R-:W-:Y:S01]  /*8070*/  ISETP.GE.AND P5, PT, R23, R8.reuse, PT ;  /* 0x000000081700720c */ /* 0x080fe20003fa6270 */
[----:B------:R0:W-:Y:S01]  /*8080*/  @!P2 STG.E desc[UR6][R4.64], R14 ;  /* 0x0000000e0400a986 */ /* 0x0001e2000c101906 */
[-C--:B------:R-:W-:Y:S01]  /*8090*/  ISETP.GE.AND P2, PT, R3, R8.reuse, PT ;  /* 0x000000080300720c */ /* 0x080fe20003f46270 */
[C---:B------:R-:W-:Y:S02]  /*80a0*/  VIADD R3, R2.reuse, 0x120 ;  /* 0x0000012002037836 */ /* 0x040fe40000000000 */
[----:B------:R0:W-:Y:S03]  /*80b0*/  @!P0 STG.E desc[UR6][R4.64+0x100], R10 ;  /* 0x0001000a04008986 */ /* 0x0001e6000c101906 */
[-C--:B------:R-:W-:Y:S01]  /*80c0*/  ISETP.GE.AND P0, PT, R3, R8.reuse, PT ;  /* 0x000000080300720c */ /* 0x080fe20003f06270 */
[C---:B------:R-:W-:Y:S01]  /*80d0*/  VIADD R3, R2.reuse, 0x160 ;  /* 0x0000016002037836 */ /* 0x040fe20000000000 */
[----:B------:R0:W-:Y:S01]  /*80e0*/  @!P1 STG.E desc[UR6][R4.64+0x80], R12 ;  /* 0x0000800c04009986 */ /* 0x0001e2000c101906 */
[----:B------:R-:W-:Y:S01]  /*80f0*/  ISETP.GE.AND P1, PT, R7, R8, PT ;  /* 0x000000080700720c */ /* 0x000fe20003f26270 */
[----:B------:R-:W-:-:S02]  /*8100*/  VIADD R7, R2, 0x140 ;  /* 0x0000014002077836 */ /* 0x000fc40000000000 */
[----:B------:R0:W-:Y:S01]  /*8110*/  @!P6 STG.E desc[UR6][R4.64+0x200], R35 ;  /* 0x000200230400e986 */ /* 0x0001e2000c101906 */
[-C--:B------:R-:W-:Y:S01]  /*8120*/  ISETP.GE.AND P6, PT, R3, R8.reuse, PT ;  /* 0x000000080300720c */ /* 0x080fe20003fc6270 */
[C---:B------:R-:W-:Y:S02]  /*8130*/  VIADD R3, R2.reuse, 0x1a0 ;  /* 0x000001a002037836 */ /* 0x040fe40000000000 */
[----:B------:R0:W-:Y:S01]  /*8140*/  @!P4 STG.E desc[UR6][R4.64+0x180], R37 ;  /* 0x000180250400c986 */ /* 0x0001e2000c101906 */
[-C--:B------:R-:W-:Y:S01]  /*8150*/  ISETP.GE.AND P4, PT, R7, R8.reuse, PT ;  /* 0x000000080700720c */ /* 0x080fe20003f86270 */
[C---:B------:R-:W-:Y:S02]  /*8160*/  VIADD R7, R2.reuse, 0x180 ;  /* 0x0000018002077836 */ /* 0x040fe40000000000 */
        /* <DEDUP_REMOVED lines=8> */
[----:B------:R-:W-:Y:S02]  /*81f0*/  VIADD R3, R2, 0x200 ;  /* 0x0000020002037836 */ /* 0x000fe40000000000 */
[----:B------:R0:W-:Y:S01]  /*8200*/  @!P2 STG.E desc[UR6][R4.64+0x380], R27 ;  /* 0x0003801b0400a986 */ /* 0x0001e2000c101906 */
[----:B------:R-:W-:-:S03]  /*8210*/  ISETP.GE.AND P2, PT, R7, R8, PT ;  /* 0x000000080700720c */ /* 0x000fc60003f46270 */
[----:B------:R0:W-:Y:S01]  /*8220*/  @!P0 STG.E desc[UR6][R4.64+0x480], R25 ;  /* 0x0004801904008986 */ /* 0x0001e2000c101906 */
[----:B------:R-:W-:-:S03]  /*8230*/  ISETP.GE.AND P0, PT, R3, R8, PT ;  /* 0x000000080300720c */ /* 0x000fc60003f06270 */
[----:B------:R0:W-:Y:S04]  /*8240*/  @!P4 STG.E desc[UR6][R4.64+0x500], R21 ;  /* 0x000500150400c986 */ /* 0x0001e8000c101906 */
[----:B------:R0:W-:Y:S04]  /*8250*/  @!P6 STG.E desc[UR6][R4.64+0x580], R19 ;  /* 0x000580130400e986 */ /* 0x0001e8000c101906 */
[----:B------:R0:W-:Y:S04]  /*8260*/  @!P5 STG.E desc[UR6][R4.64+0x600], R17 ;  /* 0x000600110400d986 */ /* 0x0001e8000c101906 */
[----:B------:R0:W-:Y:S04]  /*8270*/  @!P3 STG.E desc[UR6][R4.64+0x680], R15 ;  /* 0x0006800f0400b986 */ /* 0x0001e8000c101906 */
[----:B------:R0:W-:Y:S04]  /*8280*/  @!P2 STG.E desc[UR6][R4.64+0x700], R13 ;  /* 0x0007000d0400a986 */ /* 0x0001e8000c101906 */
[----:B------:R0:W-:Y:S01]  /*8290*/  @!P1 STG.E desc[UR6][R4.64+0x780], R11 ;  /* 0x0007800b04009986 */ /* 0x0001e2000c101906 */
[----:B------:R-:W-:Y:S05]  /*82a0*/  @P0 EXIT ;  /* 0x000000000000094d */ /* 0x000fea0003800000 */
[----:B------:R-:W-:Y:S01]  /*82b0*/  STG.E desc[UR6][R4.64+0x800], R9 ;  /* 0x0008000904007986 */ /* 0x000fe2000c101906 */
[----:B------:R-:W-:Y:S05]  /*82c0*/  EXIT ;  /* 0x000000000000794d */ /* 0x000fea0003800000 */
.L_x_113:
[----:B------:R-:W0:Y:S01]  /*82d0*/  S2R R3, SR_LANEID ;  /* 0x0000000000037919 */ /* 0x000e220000000000 */
[----:B--2---:R-:W-:Y:S01]  /*82e0*/  SHF.R.U32.HI R4, RZ, 0x5, R2 ;  /* 0x00000005ff047819 */ /* 0x004fe20000011602 */
[----:B------:R-:W1:Y:S01]  /*82f0*/  LDCU.64 UR4, c[0x0][0x388] ;  /* 0x00007100ff0477ac */ /* 0x000e620008000a00 */
[C---:B------:R-:W-:Y:S02]  /*8300*/  ISETP.NE.AND P0, PT, R2.reuse, RZ, PT ;  /* 0x000000ff0200720c */ /* 0x040fe40003f05270 */
[----:B------:R-:W-:-:S05]  /*8310*/  LOP3.LUT R14, R2, 0x3e0, RZ, 0xc0, !PT ;  /* 0x000003e0020e7812 */ /* 0x000fca00078ec0ff */
[----:B------:R-:W-:Y:S02]  /*8320*/  IMAD R35, R14, 0x11, RZ ;  /* 0x000000110e237824 */ /* 0x000fe400078e02ff */
[----:B0-----:R-:W-:-:S04]  /*8330*/  IMAD R4, R4, 0x20, R3 ;  /* 0x0000002004047824 */ /* 0x001fc800078e0203 */
[----:B------:R-:W-:-:S04]  /*8340*/  IMAD R4, R4, 0x11, RZ ;  /* 0x0000001104047824 */ /* 0x000fc800078e02ff */
[----:B------:R-:W-:Y:S02]  /*8350*/  IMAD R3, R3, -0x10, R4 ;  /* 0xfffffff003037824 */ /* 0x000fe400078e0204 */
[--C-:B------:R-:W-:Y:S02]  /*8360*/  IMAD R15, R4, 0x4, R18.reuse ;  /* 0x00000004040f7824 */ /* 0x100fe400078e0212 */
[----:B------:R-:W-:-:S03]  /*8370*/  IMAD R3, R3, 0x4, R18 ;  /* 0x0000000403037824 */ /* 0x000fc600078e0212 */
[----:B------:R0:W-:Y:S04]  /*8380*/  STS [R15], R5 ;  /* 0x000000050f007388 */ /* 0x0001e80000000800 */
[----:B------:R-:W-:Y:S04]  /*8390*/  STS [R15+0x4], R6 ;  /* 0x000004060f007388 */ /* 0x000fe80000000800 */
[----:B------:R-:W-:Y:S01]  /*83a0*/  STS [R15+0x8], R7 ;  /* 0x000008070f007388 */ /* 0x000fe20000000800 */
[----:B0-----:R-:W-:-:S03]  /*83b0*/  IMAD.WIDE.U32 R4, R0, 0x1100, RZ ;  /* 0x0000110000047825 */ /* 0x001fc600078e00ff */
[----:B------:R-:W-:Y:S01]  /*83c0*/  STS [R15+0xc], R8 ;  /* 0x00000c080f007388 */ /* 0x000fe20000000800 */
[----:B------:R-:W-:-:S03]  /*83d0*/  LOP3.LUT R0, R4, 0x1f, R2, 0xf8, !PT ;  /* 0x0000001f04007812 */ /* 0x000fc600078ef802 */
        /* <DEDUP_REMOVED lines=30> */
[----:B------:R0:W-:Y:S04]  /*85c0*/  LDS R7, [R3+0x800] ;  /* 0x0008000003077984 */ /* 0x0001e80000000800 */
[----:B------:R2:W-:Y:S01]  /*85d0*/  @!P0 STS [R18+0x4400], R23 ;  /* 0x0044001712008388 */ /* 0x0005e20000000800 */
[----:B------:R-:W-:Y:S01]  /*85e0*/  BAR.SYNC.DEFER_BLOCKING 0x0 ;  /* 0x0000000000007b1d */ /* 0x000fe20000010000 */
[----:B------:R-:W-:-:S02]  /*85f0*/  IADD3 R0, P0, PT, R35, R0, RZ ;  /* 0x0000000023007210 */ /* 0x000fc40007f1e0ff */
[----:B------:R-:W-:-:S03]  /*8600*/  LOP3.LUT R35, R35, 0x1f, R2, 0xf8, !PT ;  /* 0x0000001f23237812 */ /* 0x000fc600078ef802 */
[----:B0-----:R-:W-:Y:S01]  /*8610*/  IMAD.X R3, RZ, RZ, R5, P0 ;  /* 0x000000ffff037224 */ /* 0x001fe200000e0605 */
[C---:B-1----:R-:W-:Y:S01]  /*8620*/  LEA R2, P0, R0.reuse, UR4, 0x2 ;  /* 0x0000000400027c11 */ /* 0x042fe2000f8010ff */
[C---:B------:R-:W-:Y:S02]  /*8630*/  VIADD R5, R35.reuse, 0x20 ;  /* 0x0000002023057836 */ /* 0x040fe40000000000 */
[C---:B--2---:R-:W-:Y:S01]  /*8640*/  VIADD R23, R35.reuse, 0x40 ;  /* 0x0000004023177836 */ /* 0x044fe20000000000 */
[----:B------:R-:W-:Y:S01]  /*8650*/  LEA.HI.X R3, R0, UR5, R3, 0x2, P0 ;  /* 0x0000000500037c11 */ /* 0x000fe200080f1403 */
[C---:B------:R-:W-:Y:S02]  /*8660*/  VIADD R0, R35.reuse, 0xa0 ;  /* 0x000000a023007836 */ /* 0x040fe40000000000 */
[C---:B------:R-:W-:Y:S01]  /*8670*/  VIADD R4, R35.reuse, 0xc0 ;  /* 0x000000c023047836 */ /* 0x040fe20000000000 */
[----:B------:R-:W0:Y:S02]  /*8680*/  LDS R6, [R18+0x4400] ;  /* 0x0044000012067984 */ /* 0x000e240000000800 */
[----:B0-----:R-:W-:-:S02]  /*8690*/  ISETP.GE.AND P2, PT, R35, R6, PT ;  /* 0x000000062300720c */ /* 0x001fc40003f46270 */
[-C--:B------:R-:W-:Y:S01]  /*86a0*/  ISETP.GE.AND P3, PT, R5, R6.reuse, PT ;  /* 0x000000060500720c */ /* 0x080fe20003f66270 */
[----:B------:R-:W-:Y:S01]  /*86b0*/  VIADD R5, R35, 0x60 ;  /* 0x0000006023057836 */ /* 0x000fe20000000000 */
[-C--:B------:R-:W-:Y:S01]  /*86c0*/  ISETP.GE.AND P4, PT, R23, R6.reuse, PT ;  /* 0x000000061700720c */ /* 0x080fe20003f86270 */
[----:B------:R-:W-:Y:S01]  /*86d0*/  VIADD R23, R35, 0x80 ;  /* 0x0000008023177836 */ /* 0x000fe20000000000 */
[-C--:B------:R-:W-:Y:S02]  /*86e0*/  ISETP.GE.AND P0, PT, R0, R6.reuse, PT ;  /* 0x000000060000720c */ /* 0x080fe40003f06270 */
[-C--:B------:R-:W-:Y:S01]  /*86f0*/  ISETP.GE.AND P5, PT, R5, R6.reuse, PT ;  /* 0x000000060500720c */ /* 0x080fe20003fa6270 */
[----:B------:R-:W-:Y:S01]  /*8700*/  VIADD R5, R35, 0xe0 ;  /* 0x000000e023057836 */ /* 0x000fe20000000000 */
[-C--:B------:R-:W-:Y:S01]  /*8710*/  ISETP.GE.AND P6, PT, R23, R6.reuse, PT ;  /* 0x000000061700720c */ /* 0x080fe20003fc6270 */
[----:B------:R-:W-:Y:S01]  /*8720*/  VIADD R23, R35, 0x100 ;  /* 0x0000010023177836 */ /* 0x000fe20000000000 */
[-C--:B------:R-:W-:Y:S01]  /*8730*/  ISETP.GE.AND P1, PT, R4, R6.reuse, PT ;  /* 0x000000060400720c */ /* 0x080fe20003f26270 */
[----:B------:R0:W-:Y:S01]  /*8740*/  @!P2 STG.E desc[UR6][R2.64], R12 ;  /* 0x0000000c0200a986 */ /* 0x0001e2000c101906 */
[----:B------:R-:W-:Y:S01]  /*8750*/  ISETP.GE.AND P2, PT, R5, R6, PT ;  /* 0x000000060500720c */ /* 0x000fe20003f46270 */
[----:B------:R-:W-:-:S02]  /*8760*/  VIADD R5, R35, 0x120 ;  /* 0x0000012023057836 */ /* 0x000fc40000000000 */
[----:B------:R0:W-:Y:S01]  /*8770*/  @!P3 STG.E desc[UR6][R2.64+0x80], R10 ;  /* 0x0000800a0200b986 */ /* 0x0001e2000c101906 */
[-C--:B------:R-:W-:Y:S01]  /*8780*/  ISETP.GE.AND P3, PT, R23, R6.reuse, PT ;  /* 0x000000061700720c */ /* 0x080fe20003f66270 */
[----:B------:R-:W-:Y:S02]  /*8790*/  VIADD R23, R35, 0x140 ;  /* 0x0000014023177836 */ /* 0x000fe40000000000 */
[----:B------:R0:W-:Y:S01]  /*87a0*/  @!P4 STG.E desc[UR6][R2.64+0x100], R8 ;  /* 0x000100080200c986 */ /* 0x0001e2000c101906 */
[-C--:B------:R-:W-:Y:S01]  /*87b0*/  ISETP.GE.AND P4, PT, R5, R6.reuse, PT ;  /* 0x000000060500720c */ /* 0x080fe20003f86270 */
[----:B------:R-:W-:Y:S02]  /*87c0*/  VIADD R5, R35, 0x160 ;  /* 0x0000016023057836 */ /* 0x000fe40000000000 */
        /* <DEDUP_REMOVED lines=12> */
[----:B------:R-:W-:Y:S01]  /*8890*/  VIADD R35, R35, 0x200 ;  /* 0x0000020023237836 */ /* 0x000fe20000000000 */
[----:B------:R0:W-:Y:S01]  /*88a0*/  @!P2 STG.E desc[UR6][R2.64+0x380], R25 ;  /* 0x000380190200a986 */ /* 0x0001e2000c101906 */
[----:B------:R-:W-:-:S03]  /*88b0*/  ISETP.GE.AND P2, PT, R23, R6, PT ;  /* 0x000000061700720c */ /* 0x000fc60003f46270 */
        /* <DEDUP_REMOVED lines=13> */
.L_x_114:
[----:B------:R-:W-:-:S00]  /*8990*/  BRA `(.L_x_114) ;  /* 0xfffffffc00fc7947 */ /* 0x000fc0000383ffff */
[----:B------:R-:W-:-:S00]  /*89a0*/  NOP ;  /* 0x0000000000007918 */ /* 0x000fc00000000000 */
        /* <DEDUP_REMOVED lines=13> */
.L_x_1827:


//--------------------- .text._ZN3cub18CUB_300001_SM_10006detail10merge_sort30DeviceMergeSortPartitionKernelIN6thrust24THRUST_300001_SM_1000_NS10device_ptrIiEEm12TupleLessColiEEvbT_PT2_T0_SC_PSC_T1_SC_i --------------------------
	.section	.text._ZN3cub18CUB_300001_SM_10006detail10merge_sort30DeviceMergeSortPartitionKernelIN6thrust24THRUST_300001_SM_1000_NS10device_ptrIiEEm12TupleLessColiEEvbT_PT2_T0_SC_PSC_T1_SC_i,"ax",@progbits
	.align	128
        .global         _ZN3cub18CUB_300001_SM_10006detail10merge_sort30DeviceMergeSortPartitionKernelIN6thrust24THRUST_300001_SM_1000_NS10device_ptrIiEEm12TupleLessColiEEvbT_PT2_T0_SC_PSC_T1_SC_i
        .type           _ZN3cub18CUB_300001_SM_10006detail10merge_sort30DeviceMergeSortPartitionKernelIN6thrust24THRUST_300001_SM_1000_NS10device_ptrIiEEm12TupleLessColiEEvbT_PT2_T0_SC_PSC_T1_SC_i,@function
        .size           _ZN3cub18CUB_300001_SM_10006detail10merge_sort30DeviceMergeSortPartitionKernelIN6thrust24THRUST_300001_SM_1000_NS10device_ptrIiEEm12TupleLessColiEEvbT_PT2_T0_SC_PSC_T1_SC_i,(.L_x_1828 - _ZN3cub18CUB_300001_SM_10006detail10merge_sort30DeviceMergeSortPartitionKernelIN6thrust24THRUST_300001_SM_1000_NS10device_ptrIiEEm12TupleLessColiEEvbT_PT2_T0_SC_PSC_T1_SC_i)
        .other          _ZN3cub18CUB_300001_SM_10006detail10merge_sort30DeviceMergeSortPartitionKernelIN6thrust24THRUST_300001_SM_1000_NS10device_ptrIiEEm12TupleLessColiEEvbT_PT2_T0_SC_PSC_T1_SC_i,@"STO_CUDA_ENTRY STV_DEFAULT"
_ZN3cub18CUB_300001_SM_10006detail10merge_sort30DeviceMergeSortPartitionKernelIN6thrust24THRUST_300001_SM_1000_NS10device_ptrIiEEm12TupleLessColiEEvbT_PT2_T0_SC_PSC_T1_SC_i:
.text._ZN3cub18CUB_300001_SM_10006detail10merge_sort30DeviceMergeSortPartitionKernelIN6thrust24THRUST_300001_SM_1000_NS10device_ptrIiEEm12TupleLessColiEEvbT_PT2_T0_SC_PSC_T1_SC_i:
[----:B------:R-:W-:Y:S01]  /*0000*/  LDC R1, c[0x0][0x37c] ;  /* 0x0000df00ff017b82 */ /* 0x000fe20000000800 */
[----:B------:R-:W0:Y:S01]  /*0010*/  S2R R3, SR_CTAID.X ;  /* 0x0000000000037919 */ /* 0x000e220000002500 */
[----:B------:R-:W0:Y:S01]  /*0020*/  LDCU UR4, c[0x0][0x360] ;  /* 0x00006c00ff0477ac */ /* 0x000e220008000800 */
[----:B------:R-:W0:Y:S01]  /*0030*/  S2R R0, SR_TID.X ;  /* 0x0000000000007919 */ /* 0x000e220000002100 */
[----:B------:R-:W1:Y:S01]  /*0040*/  LDCU.64 UR10, c[0x0][0x3a0] ;  /* 0x00007400ff0a77ac */ /* 0x000e620008000a00 */
[----:B0-----:R-:W-:-:S05]  /*0050*/  IMAD R3, R3, UR4, R0 ;  /* 0x0000000403037c24 */ /* 0x001fca000f8e0200 */
[----:B-1----:R-:W-:-:S04]  /*0060*/  ISETP.GE.U32.AND P0, PT, R3, UR10, PT ;  /* 0x0000000a03007c0c */ /* 0x002fc8000bf06070 */
[----:B------:R-:W-:-:S13]  /*0070*/  ISETP.GE.U32.AND.EX P0, PT, RZ, UR11, PT, P0 ;  /* 0x0000000bff007c0c */ /* 0x000fda000bf06100 */
[----:B------:R-:W-:Y:S05]  /*0080*/  @P0 EXIT ;  /* 0x000000000000094d */ /* 0x000fea0003800000 */
[----:B------:R-:W0:Y:S01]  /*0090*/  LDCU.64 UR6, c[0x0][0x3c0] ;  /* 0x00007800ff0677ac */ /* 0x000e220008000a00 */
[----:B------:R-:W1:Y:S01]  /*00a0*/  LDC R0, c[0x0][0x3c8] ;  /* 0x0000f200ff007b82 */ /* 0x000e620000000800 */
[----:B------:R-:W-:Y:S01]  /*00b0*/  IADD3 R6, P2, PT, R3, 0x1, RZ ;  /* 0x0000000103067810 */ /* 0x000fe20007f5e0ff */
[----:B------:R-:W-:Y:S01]  /*00c0*/  ACQBULK ;  /* 0x000000000000782e */ /* 0x000fe20000000000 */
[----:B------:R-:W2:Y:S02]  /*00d0*/  LDCU.64 UR8, c[0x0][0x358] ;  /* 0x00006b00ff0877ac */ /* 0x000ea40008000a00 */
[----:B------:R-:W-:Y:S01]  /*00e0*/  ISETP.NE.U32.AND P0, PT, R6, UR10, PT ;  /* 0x0000000a06007c0c */ /* 0x000fe2000bf05070 */
[----:B------:R-:W-:-:S05]  /*00f0*/  IMAD.X R6, RZ, RZ, RZ, P2 ;  /* 0x000000ffff067224 */ /* 0x000fca00010e06ff */
[----:B------:R-:W-:Y:S01]  /*0100*/  ISETP.NE.AND.EX P0, PT, R6, UR11, PT, P0 ;  /* 0x0000000b06007c0c */ /* 0x000fe2000bf05300 */
[----:B0-----:R-:W-:Y:S02]  /*0110*/  UIADD3 UR4, UPT, UPT, -UR6, URZ, URZ ;  /* 0x000000ff06047290 */ /* 0x001fe4000fffe1ff */
[----:B------:R-:W-:-:S04]  /*0120*/  USHF.R.U32.HI UR5, URZ, 0x1, UR7 ;  /* 0x00000001ff057899 */ /* 0x000fc80008011607 */
[----:B------:R-:W-:Y:S01]  /*0130*/  LOP3.LUT R7, R3, UR4, RZ, 0xc0, !PT ;  /* 0x0000000403077c12 */ /* 0x000fe2000f8ec0ff */
[----:B------:R-:W-:Y:S01]  /*0140*/  USHF.R.U64 UR4, UR6, 0x1, UR7 ;  /* 0x0000000106047899 */ /* 0x000fe20008001207 */
[----:B-1----:R-:W-:Y:S01]  /*0150*/  SHF.R.S32.HI R9, RZ, 0x1f, R0 ;  /* 0x0000001fff097819 */ /* 0x002fe20000011400 */
[----:B------:R-:W-:Y:S02]  /*0160*/  IMAD R2, R0, UR5, RZ ;  /* 0x0000000500027c24 */ /* 0x000fe4000f8e02ff */
[----:B------:R-:W-:-:S04]  /*0170*/  IMAD.WIDE.U32 R4, R7, R0, RZ ;  /* 0x0000000007047225 */ /* 0x000fc800078e00ff */
[C---:B------:R-:W-:Y:S02]  /*0180*/  IMAD R11, R9.reuse, UR4, R2 ;  /* 0x00000004090b7c24 */ /* 0x040fe4000f8e0202 */
[----:B------:R-:W-:Y:S01]  /*0190*/  IMAD.WIDE.U32 R12, R0, UR4, RZ ;  /* 0x00000004000c7c25 */ /* 0x000fe2000f8e00ff */
[----:B------:R-:W0:Y:S03]  /*01a0*/  LDCU.64 UR4, c[0x0][0x398] ;  /* 0x00007300ff0477ac */ /* 0x000e260008000a00 */
[----:B------:R-:W-:Y:S01]  /*01b0*/  IMAD R2, R9, R7, R5 ;  /* 0x0000000709027224 */ /* 0x000fe200078e0205 */
[----:B------:R-:W-:Y:S01]  /*01c0*/  LOP3.LUT R5, RZ, R4, RZ, 0x33, !PT ;  /* 0x00000004ff057212 */ /* 0x000fe200078e33ff */
[----:B------:R-:W-:-:S03]  /*01d0*/  IMAD.IADD R8, R13, 0x1, R11 ;  /* 0x000000010d087824 */ /* 0x000fc600078e020b */
[----:B------:R-:W-:Y:S02]  /*01e0*/  ISETP.LT.U32.AND P1, PT, R12, R5, PT ;  /* 0x000000050c00720c */ /* 0x000fe40003f21070 */
[----:B------:R-:W-:-:S04]  /*01f0*/  LOP3.LUT R7, RZ, R2, RZ, 0x33, !PT ;  /* 0x00000002ff077212 */ /* 0x000fc800078e33ff */
[----:B------:R-:W-:-:S04]  /*0200*/  ISETP.LT.U32.AND.EX P1, PT, R8, R7, PT, P1 ;  /* 0x000000070800720c */ /* 0x000fc80003f21110 */
[----:B------:R-:W-:Y:S02]  /*0210*/  SEL R5, R12, R5, P1 ;  /* 0x000000050c057207 */ /* 0x000fe40000800000 */
[----:B------:R-:W-:Y:S02]  /*0220*/  SEL R7, R8, R7, P1 ;  /* 0x0000000708077207 */ /* 0x000fe40000800000 */
[----:B------:R-:W-:-:S05]  /*0230*/  IADD3 R10, P1, PT, R5, R4, RZ ;  /* 0x00000004050a7210 */ /* 0x000fca0007f3e0ff */
[----:B------:R-:W-:Y:S01]  /*0240*/  IMAD.X R5, R7, 0x1, R2, P1 ;  /* 0x0000000107057824 */ /* 0x000fe200008e0602 */
[----:B0-----:R-:W-:Y:S01]  /*0250*/  ISETP.LT.U32.AND P1, PT, R10, UR4, PT ;  /* 0x000000040a007c0c */ /* 0x001fe2000bf21070 */
[----:B------:R-:W0:Y:S03]  /*0260*/  @!P0 LDC.64 R6, c[0x0][0x3a8] ;  /* 0x0000ea00ff068b82 */ /* 0x000e260000000a00 */
[----:B------:R-:W-:-:S04]  /*0270*/  ISETP.LT.U32.AND.EX P1, PT, R5, UR5, PT, P1 ;  /* 0x0000000505007c0c */ /* 0x000fc8000bf21110 */
[----:B------:R-:W-:Y:S02]  /*0280*/  SEL R10, R10, UR4, P1 ;  /* 0x000000040a0a7c07 */ /* 0x000fe40008800000 */
[----:B------:R-:W-:Y:S02]  /*0290*/  SEL R11, R5, UR5, P1 ;  /* 0x00000005050b7c07 */ /* 0x000fe40008800000 */
[----:B------:R-:W-:Y:S02]  /*02a0*/  LOP3.LUT R19, RZ, R10, RZ, 0x33, !PT ;  /* 0x0000000aff137212 */ /* 0x000fe400078e33ff */
[----:B------:R-:W-:Y:S02]  /*02b0*/  LOP3.LUT R21, RZ, R11, RZ, 0x33, !PT ;  /* 0x0000000bff157212 */ /* 0x000fe400078e33ff */
[----:B------:R-:W-:-:S04]  /*02c0*/  ISETP.LT.U32.AND P1, PT, R12, R19, PT ;  /* 0x000000130c00720c */ /* 0x000fc80003f21070 */
[----:B------:R-:W-:-:S04]  /*02d0*/  ISETP.LT.U32.AND.EX P1, PT, R8, R21, PT, P1 ;  /* 0x000000150800720c */ /* 0x000fc80003f21110 */
[----:B------:R-:W-:Y:S02]  /*02e0*/  SEL R19, R12, R19, P1 ;  /* 0x000000130c137207 */ /* 0x000fe40000800000 */
[----:B------:R-:W-:Y:S02]  /*02f0*/  SEL R21, R8, R21, P1 ;  /* 0x0000001508157207 */ /* 0x000fe40000800000 */
[----:B------:R-:W-:Y:S02]  /*0300*/  IADD3 R19, P3, PT, R19, R10, RZ ;  /* 0x0000000a13137210 */ /* 0x000fe40007f7e0ff */
[----:B0-----:R-:W-:Y:S02]  /*0310*/  @!P0 LEA R12, P2, R3, R6, 0x3 ;  /* 0x00000006030c8211 */ /* 0x001fe400078418ff */
[----:B------:R-:W-:Y:S01]  /*0320*/  ISETP.LT.U32.AND P1, PT, R4, UR4, PT ;  /* 0x0000000404007c0c */ /* 0x000fe2000bf21070 */
[----:B------:R-:W-:Y:S01]  /*0330*/  IMAD.X R21, R21, 0x1, R11, P3 ;  /* 0x0000000115157824 */ /* 0x000fe200018e060b */
[----:B------:R-:W-:-:S02]  /*0340*/  @!P0 LEA.HI.X R13, R3, R7, RZ, 0x3, P2 ;  /* 0x00000007030d8211 */ /* 0x000fc400010f1cff */
[----:B------:R-:W-:Y:S02]  /*0350*/  ISETP.LT.U32.AND P2, PT, R19, UR4, PT ;  /* 0x0000000413007c0c */ /* 0x000fe4000bf41070 */
[----:B------:R-:W-:Y:S01]  /*0360*/  ISETP.LT.U32.AND.EX P1, PT, R2, UR5, PT, P1 ;  /* 0x0000000502007c0c */ /* 0x000fe2000bf21110 */
[----:B--2---:R0:W-:Y:S01]  /*0370*/  @!P0 STG.E.64 desc[UR8][R12.64], R10 ;  /* 0x0000000a0c008986 */ /* 0x0041e2000c101b08 */
[----:B------:R-:W-:Y:S02]  /*0380*/  ISETP.LT.U32.AND.EX P2, PT, R21, UR5, PT, P2 ;  /* 0x0000000515007c0c */ /* 0x000fe4000bf41120 */
[----:B------:R-:W-:Y:S02]  /*0390*/  SEL R5, R4, UR4, P1 ;  /* 0x0000000404057c07 */ /* 0x000fe40008800000 */
[----:B------:R-:W-:Y:S02]  /*03a0*/  SEL R7, R2, UR5, P1 ;  /* 0x0000000502077c07 */ /* 0x000fe40008800000 */
[----:B------:R-:W-:-:S02]  /*03b0*/  SEL R19, R19, UR4, P2 ;  /* 0x0000000413137c07 */ /* 0x000fc40009000000 */
[----:B------:R-:W-:Y:S01]  /*03c0*/  SEL R21, R21, UR5, P2 ;  /* 0x0000000515157c07 */ /* 0x000fe20009000000 */
[----:B------:R-:W-:Y:S06]  /*03d0*/  @!P0 EXIT ;  /* 0x000000000000894d */ /* 0x000fec0003800000 */
[----:B------:R-:W1:Y:S01]  /*03e0*/  LDCU.U8 UR5, c[0x0][0x380] ;  /* 0x00007000ff0577ac */ /* 0x000e620008000000 */
[----:B------:R-:W-:Y:S01]  /*03f0*/  IADD3 R17, P0, PT, R19, -R5, RZ ;  /* 0x8000000513117210 */ /* 0x000fe20007f1e0ff */
[----:B------:R-:W-:Y:S01]  /*0400*/  BSSY.RECONVERGENT B0, `(.L_x_115) ;  /* 0x0000083000007945 */ /* 0x000fe20003800200 */
[----:B------:R-:W-:-:S06]  /*0410*/  UIADD3 UR4, UPT, UPT, UR6, -0x1, URZ ;  /* 0xffffffff06047890 */ /* 0x000fcc000fffe0ff */
[----:B------:R-:W-:-:S05]  /*0420*/  LOP3.LUT R15, R3, UR4, RZ, 0xc0, !PT ;  /* 0x00000004030f7c12 */ /* 0x000fca000f8ec0ff */
[----:B0-----:R-:W-:Y:S01]  /*0430*/  IMAD.WIDE.U32 R12, R15, R0, RZ ;  /* 0x000000000f0c7225 */ /* 0x001fe200078e00ff */
[----:B-1----:R-:W-:-:S03]  /*0440*/  UPRMT UR4, UR5, 0x8880, URZ ;  /* 0x0000888005047896 */ /* 0x002fc600080000ff */
[----:B------:R-:W-:Y:S01]  /*0450*/  IMAD.X R0, R21, 0x1, ~R7, P0 ;  /* 0x0000000115007824 */ /* 0x000fe200000e0e07 */
[----:B------:R-:W-:Y:S01]  /*0460*/  ISETP.LT.U32.AND P0, PT, R12, R17, PT ;  /* 0x000000110c00720c */ /* 0x000fe20003f01070 */
[----:B------:R-:W-:Y:S01]  /*0470*/  IMAD R9, R9, R15, R13 ;  /* 0x0000000f09097224 */ /* 0x000fe200078e020d */
[----:B------:R-:W-:-:S04]  /*0480*/  UISETP.NE.AND UP0, UPT, UR4, URZ, UPT ;  /* 0x000000ff0400728c */ /* 0x000fc8000bf05270 */
[----:B------:R-:W-:-:S04]  /*0490*/  ISETP.LT.U32.AND.EX P0, PT, R9, R0, PT, P0 ;  /* 0x000000000900720c */ /* 0x000fc80003f01100 */
[----:B------:R-:W-:Y:S02]  /*04a0*/  SEL R15, R12, R17, P0 ;  /* 0x000000110c0f7207 */ /* 0x000fe40000000000 */
[----:B------:R-:W-:Y:S01]  /*04b0*/  SEL R13, R9, R0, P0 ;  /* 0x00000000090d7207 */ /* 0x000fe20000000000 */
[----:B------:R-:W-:Y:S06]  /*04c0*/  BRA.U !UP0, `(.L_x_116) ;  /* 0x0000000108f07547 */ /* 0x000fec000b800000 */
[----:B------:R-:W-:Y:S01]  /*04d0*/  IADD3 R4, P0, PT, R19, -R10, RZ ;  /* 0x8000000a13047210 */ /* 0x000fe20007f1e0ff */
[----:B------:R-:W0:Y:S01]  /*04e0*/  LDCU UR6, c[0x0][0x3b0] ;  /* 0x00007600ff0677ac */ /* 0x000e220008000800 */
[----:B------:R-:W-:Y:S01]  /*04f0*/  IADD3 R8, P2, PT, R10, -R5, RZ ;  /* 0x800000050a087210 */ /* 0x000fe20007f5e0ff */
[----:B------:R-:W-:Y:S02]  /*0500*/  BSSY.RECONVERGENT B1, `(.L_x_117) ;  /* 0x0000037000017945 */ /* 0x000fe40003800200 */
[----:B------:R-:W-:Y:S01]  /*0510*/  IMAD.X R6, R21, 0x1, ~R11, P0 ;  /* 0x0000000115067824 */ /* 0x000fe200000e0e0b */
[----:B------:R-:W-:Y:S01]  /*0520*/  ISETP.GT.U32.AND P0, PT, R15, R4, PT ;  /* 0x000000040f00720c */ /* 0x000fe20003f04070 */
[----:B------:R-:W-:Y:S01]  /*0530*/  IMAD.X R12, R11, 0x1, ~R7, P2 ;  /* 0x000000010b0c7824 */ /* 0x000fe200010e0e07 */
[----:B------:R-:W-:Y:S01]  /*0540*/  ISETP.LT.U32.AND P1, PT, R8, R15, PT ;  /* 0x0000000f0800720c */ /* 0x000fe20003f21070 */
[----:B------:R-:W1:Y:S01]  /*0550*/  LDCU.64 UR4, c[0x0][0x388] ;  /* 0x00007100ff0477ac */ /* 0x000e620008000a00 */
[----:B------:R-:W-:-:S02]  /*0560*/  ISETP.GT.U32.AND.EX P0, PT, R13, R6, PT, P0 ;  /* 0x000000060d00720c */ /* 0x000fc40003f04100 */
[----:B------:R-:W-:Y:S02]  /*0570*/  ISETP.LT.U32.AND.EX P1, PT, R12, R13, PT, P1 ;  /* 0x0000000d0c00720c */ /* 0x000fe40003f21110 */
[----:B------:R-:W-:Y:S02]  /*0580*/  SEL R2, R15, R4, P0 ;  /* 0x000000040f027207 */ /* 0x000fe40000000000 */
[----:B------:R-:W-:Y:S02]  /*0590*/  SEL R0, R13, R6, P0 ;  /* 0x000000060d007207 */ /* 0x000fe40000000000 */
[----:B------:R-:W-:Y:S02]  /*05a0*/  IADD3 R2, P0, PT, R2, -R4, RZ ;  /* 0x8000000402027210 */ /* 0x000fe40007f1e0ff */
[----:B------:R-:W-:Y:S02]  /*05b0*/  SEL R17, R8, R15, P1 ;  /* 0x0000000f08117207 */ /* 0x000fe40000800000 */
[----:B------:R-:W-:Y:S01]  /*05c0*/  SEL R19, R12, R13, P1 ;  /* 0x0000000d0c137207 */ /* 0x000fe20000800000 */
[----:B------:R-:W-:Y:S01]  /*05d0*/  IMAD.X R0, R0, 0x1, ~R6, P0 ;  /* 0x0000000100007824 */ /* 0x000fe200000e0e06 */
[----:B------:R-:W-:-:S04]  /*05e0*/  ISETP.GE.U32.AND P0, PT, R2, R17, PT ;  /* 0x000000110200720c */ /* 0x000fc80003f06070 */
[----:B------:R-:W-:-:S13]  /*05f0*/  ISETP.GE.U32.AND.EX P0, PT, R0, R19, PT, P0 ;  /* 0x000000130000720c */ /* 0x000fda0003f06100 */
[----:B01----:R-:W-:Y:S05]  /*0600*/  @P0 BRA `(.L_x_118) ;  /* 0x0000000000980947 */ /* 0x003fea0003800000 */
[----:B------:R-:W0:Y:S01]  /*0610*/  LDC.64 R8, c[0x0][0x3b8] ;  /* 0x0000ee00ff087b82 */ /* 0x000e220000000a00 */
[----:B------:R-:W-:Y:S01]  /*0620*/  IADD3 R4, P0, PT, R15, R10, RZ ;  /* 0x0000000a0f047210 */ /* 0x000fe20007f1e0ff */
[----:B------:R-:W-:-:S04]  /*0630*/  IMAD.MOV.U32 R15, RZ, RZ, R17 ;  /* 0x000000ffff0f7224 */ /* 0x000fc800078e0011 */
[----:B------:R-:W-:-:S08]  /*0640*/  IMAD.X R6, R13, 0x1, R11, P0 ;  /* 0x000000010d067824 */ /* 0x000fd000000e060b */
.L_x_119:
[----:B------:R-:W-:-:S05]  /*0650*/  IADD3 R11, P0, PT, -R2, R15, RZ ;  /* 0x0000000f020b7210 */ /* 0x000fca0007f1e1ff */
[----:B------:R-:W-:-:S05]  /*0660*/  IMAD.X R10, R19, 0x1, ~R0, P0 ;  /* 0x00000001130a7824 */ /* 0x000fca00000e0e00 */
[--C-:B------:R-:W-:Y:S02]  /*0670*/  SHF.R.U64 R11, R11, 0x1, R10.reuse ;  /* 0x000000010b0b7819 */ /* 0x100fe4000000120a */
[----:B------:R-:W-:Y:S02]  /*0680*/  SHF.R.U32.HI R13, RZ, 0x1, R10 ;  /* 0x00000001ff0d7819 */ /* 0x000fe4000001160a */
[----:B------:R-:W-:-:S04]  /*0690*/  IADD3 R18, P0, PT, R2, R11, RZ ;  /* 0x0000000b02127210 */ /* 0x000fc80007f1e0ff */
[----:B------:R-:W-:Y:S01]  /*06a0*/  LOP3.LUT R11, RZ, R18, RZ, 0x33, !PT ;  /* 0x00000012ff0b7212 */ /* 0x000fe200078e33ff */
[----:B------:R-:W-:Y:S01]  /*06b0*/  IMAD.X R14, R0, 0x1, R13, P0 ;  /* 0x00000001000e7824 */ /* 0x000fe200000e060d */
[----:B------:R-:W-:Y:S02]  /*06c0*/  IADD3 R16, P0, PT, R18, R5, RZ ;  /* 0x0000000512107210 */ /* 0x000fe40007f1e0ff */
[----:B------:R-:W-:Y:S02]  /*06d0*/  IADD3 R11, P1, PT, R11, R4, RZ ;  /* 0x000000040b0b7210 */ /* 0x000fe40007f3e0ff */
[----:B------:R-:W-:Y:S01]  /*06e0*/  LOP3.LUT R13, RZ, R14, RZ, 0x33, !PT ;  /* 0x0000000eff0d7212 */ /* 0x000fe200078e33ff */
[----:B------:R-:W-:Y:S01]  /*06f0*/  IMAD.X R17, R14, 0x1, R7, P0 ;  /* 0x000000010e117824 */ /* 0x000fe200000e0607 */
[----:B------:R-:W-:-:S03]  /*0700*/  LEA R20, P0, R16, UR4, 0x2 ;  /* 0x0000000410147c11 */ /* 0x000fc6000f8010ff */
[----:B------:R-:W-:Y:S01]  /*0710*/  IMAD.X R12, R13, 0x1, R6, P1 ;  /* 0x000000010d0c7824 */ /* 0x000fe200008e0606 */
[C---:B------:R-:W-:Y:S02]  /*0720*/  LEA R10, P1, R11.reuse, UR4, 0x2 ;  /* 0x000000040b0a7c11 */ /* 0x040fe4000f8210ff */
[----:B------:R-:W-:Y:S02]  /*0730*/  LEA.HI.X R21, R16, UR5, R17, 0x2, P0 ;  /* 0x0000000510157c11 */ /* 0x000fe400080f1411 */
[----:B------:R-:W-:-:S03]  /*0740*/  LEA.HI.X R11, R11, UR5, R12, 0x2, P1 ;  /* 0x000000050b0b7c11 */ /* 0x000fc600088f140c */
[----:B------:R-:W2:Y:S04]  /*0750*/  LDG.E R20, desc[UR8][R20.64] ;  /* 0x0000000814147981 */ /* 0x000ea8000c1e1900 */
[----:B------:R-:W3:Y:S01]  /*0760*/  LDG.E R10, desc[UR8][R10.64] ;  /* 0x000000080a0a7981 */ /* 0x000ee2000c1e1900 */
[----:B--2---:R-:W-:Y:S02]  /*0770*/  VIADD R13, R20, UR6 ;  /* 0x00000006140d7c36 */ /* 0x004fe40008000000 */
[----:B---3--:R-:W-:Y:S02]  /*0780*/  VIADD R17, R10, UR6 ;  /* 0x000000060a117c36 */ /* 0x008fe40008000000 */
[----:B0-----:R-:W-:-:S04]  /*0790*/  IMAD.WIDE R12, R13, 0x4, R8 ;  /* 0x000000040d0c7825 */ /* 0x001fc800078e0208 */
[----:B------:R-:W-:Y:S02]  /*07a0*/  IMAD.WIDE R16, R17, 0x4, R8 ;  /* 0x0000000411107825 */ /* 0x000fe400078e0208 */
[----:B------:R-:W2:Y:S04]  /*07b0*/  LDG.E R13, desc[UR8][R12.64] ;  /* 0x000000080c0d7981 */ /* 0x000ea8000c1e1900 */
[----:B------:R-:W2:Y:S01]  /*07c0*/  LDG.E R16, desc[UR8][R16.64] ;  /* 0x0000000810107981 */ /* 0x000ea2000c1e1900 */
[----:B------:R-:W-:-:S05]  /*07d0*/  IADD3 R23, P1, PT, R18, 0x1, RZ ;  /* 0x0000000112177810 */ /* 0x000fca0007f3e0ff */
[----:B------:R-:W-:Y:S01]  /*07e0*/  IMAD.X R25, RZ, RZ, R14, P1 ;  /* 0x000000ffff197224 */ /* 0x000fe200008e060e */
[----:B--2---:R-:W-:-:S04]  /*07f0*/  ISETP.GE.AND P0, PT, R16, R13, PT ;  /* 0x0000000d1000720c */ /* 0x004fc80003f06270 */
[----:B------:R-:W-:Y:S02]  /*0800*/  SEL R2, R2, R23, !P0 ;  /* 0x0000001702027207 */ /* 0x000fe40004000000 */
[----:B------:R-:W-:Y:S02]  /*0810*/  SEL R15, R18, R15, !P0 ;  /* 0x0000000f120f7207 */ /* 0x000fe40004000000 */
[----:B------:R-:W-:Y:S02]  /*0820*/  SEL R0, R0, R25, !P0 ;  /* 0x0000001900007207 */ /* 0x000fe40004000000 */
[----:B------:R-:W-:Y:S02]  /*0830*/  SEL R19, R14, R19, !P0 ;  /* 0x000000130e137207 */ /* 0x000fe40004000000 */
[----:B------:R-:W-:-:S04]  /*0840*/  ISETP.GE.U32.AND P0, PT, R2, R15, PT ;  /* 0x0000000f0200720c */ /* 0x000fc80003f06070 */
[----:B------:R-:W-:-:S13]  /*0850*/  ISETP.GE.U32.AND.EX P0, PT, R0, R19, PT, P0 ;  /* 0x000000130000720c */ /* 0x000fda0003f06100 */
[----:B------:R-:W-:Y:S05]  /*0860*/  @!P0 BRA `(.L_x_119) ;  /* 0xfffffffc00788947 */ /* 0x000fea000383ffff */
.L_x_118:
[----:B------:R-:W-:Y:S05]  /*0870*/  BSYNC.RECONVERGENT B1 ;  /* 0x0000000000017941 */ /* 0x000fea0003800200 */
.L_x_117:
[----:B------:R-:W-:Y:S05]  /*0880*/  BRA `(.L_x_120) ;  /* 0x0000000000e87947 */ /* 0x000fea0003800000 */
.L_x_116:
[----:B------:R-:W-:Y:S01]  /*0890*/  IADD3 R2, P0, PT, R19, -R10, RZ ;  /* 0x8000000a13027210 */ /* 0x000fe20007f1e0ff */
[----:B------:R-:W0:Y:S01]  /*08a0*/  LDCU UR6, c[0x0][0x3b0] ;  /* 0x00007600ff0677ac */ /* 0x000e220008000800 */
[----:B------:R-:W-:-:S03]  /*08b0*/  IADD3 R0, P2, PT, R10, -R5, RZ ;  /* 0x800000050a007210 */ /* 0x000fc60007f5e0ff */
[----:B------:R-:W-:Y:S01]  /*08c0*/  IMAD.X R6, R21, 0x1, ~R11, P0 ;  /* 0x0000000115067824 */ /* 0x000fe200000e0e0b */
[----:B------:R-:W-:Y:S01]  /*08d0*/  ISETP.GT.U32.AND P0, PT, R15, R2, PT ;  /* 0x000000020f00720c */ /* 0x000fe20003f04070 */
[----:B------:R-:W-:Y:S01]  /*08e0*/  IMAD.X R4, R11, 0x1, ~R7, P2 ;  /* 0x000000010b047824 */ /* 0x000fe200010e0e07 */
[----:B------:R-:W-:Y:S01]  /*08f0*/  ISETP.LT.U32.AND P1, PT, R0, R15, PT ;  /* 0x0000000f0000720c */ /* 0x000fe20003f21070 */
[----:B------:R-:W1:Y:S01]  /*0900*/  LDCU.64 UR4, c[0x0][0x390] ;  /* 0x00007200ff0477ac */ /* 0x000e620008000a00 */
[----:B------:R-:W-:Y:S02]  /*0910*/  ISETP.GT.U32.AND.EX P0, PT, R13, R6, PT, P0 ;  /* 0x000000060d00720c */ /* 0x000fe40003f04100 */
[----:B------:R-:W-:Y:S02]  /*0920*/  ISETP.LT.U32.AND.EX P1, PT, R4, R13, PT, P1 ;  /* 0x0000000d0400720c */ /* 0x000fe40003f21110 */
[----:B------:R-:W-:Y:S02]  /*0930*/  SEL R9, R15, R2, P0 ;  /* 0x000000020f097207 */ /* 0x000fe40000000000 */
[----:B------:R-:W-:-:S02]  /*0940*/  SEL R17, R13, R6, P0 ;  /* 0x000000060d117207 */ /* 0x000fc40000000000 */
[----:B------:R-:W-:Y:S02]  /*0950*/  IADD3 R2, P0, PT, R9, -R2, RZ ;  /* 0x8000000209027210 */ /* 0x000fe40007f1e0ff */
[----:B------:R-:W-:-:S03]  /*0960*/  SEL R19, R0, R15, P1 ;  /* 0x0000000f00137207 */ /* 0x000fc60000800000 */
[----:B------:R-:W-:Y:S01]  /*0970*/  IMAD.X R0, R17, 0x1, ~R6, P0 ;  /* 0x0000000111007824 */ /* 0x000fe200000e0e06 */
[----:B------:R-:W-:Y:S02]  /*0980*/  SEL R17, R4, R13, P1 ;  /* 0x0000000d04117207 */ /* 0x000fe40000800000 */
[----:B------:R-:W-:-:S04]  /*0990*/  ISETP.GE.U32.AND P0, PT, R2, R19, PT ;  /* 0x000000130200720c */ /* 0x000fc80003f06070 */
[----:B------:R-:W-:-:S13]  /*09a0*/  ISETP.GE.U32.AND.EX P0, PT, R0, R17, PT, P0 ;  /* 0x000000110000720c */ /* 0x000fda0003f06100 */
[----:B01----:R-:W-:Y:S05]  /*09b0*/  @P0 BRA `(.L_x_120) ;  /* 0x00000000009c0947 */ /* 0x003fea0003800000 */
[----:B------:R-:W0:Y:S01]  /*09c0*/  LDC.64 R8, c[0x0][0x3b8] ;  /* 0x0000ee00ff087b82 */ /* 0x000e220000000a00 */
[----:B------:R-:W-:Y:S01]  /*09d0*/  IADD3 R4, P0, PT, R15, R10, RZ ;  /* 0x0000000a0f047210 */ /* 0x000fe20007f1e0ff */
[----:B------:R-:W-:Y:S02]  /*09e0*/  IMAD.MOV.U32 R15, RZ, RZ, R19 ;  /* 0x000000ffff0f7224 */ /* 0x000fe400078e0013 */
[----:B------:R-:W-:Y:S02]  /*09f0*/  IMAD.MOV.U32 R19, RZ, RZ, R17 ;  /* 0x000000ffff137224 */ /* 0x000fe400078e0011 */
[----:B------:R-:W-:-:S08]  /*0a00*/  IMAD.X R6, R13, 0x1, R11, P0 ;  /* 0x000000010d067824 */ /* 0x000fd000000e060b */
.L_x_121:
        /* <DEDUP_REMOVED lines=34> */
.L_x_120:
[----:B------:R-:W-:Y:S05]  /*0c30*/  BSYNC.RECONVERGENT B0 ;  /* 0x0000000000007941 */ /* 0x000fea0003800200 */
.L_x_115:
[----:B------:R-:W0:Y:S01]  /*0c40*/  LDCU.64 UR10, c[0x0][0x3a8] ;  /* 0x00007500ff0a77ac */ /* 0x000e220008000a00 */
[----:B------:R-:W-:-:S05]  /*0c50*/  IADD3 R4, P0, PT, R2, R5, RZ ;  /* 0x0000000502047210 */ /* 0x000fca0007f1e0ff */
[----:B------:R-:W-:Y:S01]  /*0c60*/  IMAD.X R5, R0, 0x1, R7, P0 ;  /* 0x0000000100057824 */ /* 0x000fe200000e0607 */
[----:B0-----:R-:W-:-:S04]  /*0c70*/  LEA R2, P1, R3, UR10, 0x3 ;  /* 0x0000000a03027c11 */ /* 0x001fc8000f8218ff */
[----:B------:R-:W-:-:S05]  /*0c80*/  LEA.HI.X R3, R3, UR11, RZ, 0x3, P1 ;  /* 0x0000000b03037c11 */ /* 0x000fca00088f1cff */
[----:B------:R-:W-:Y:S01]  /*0c90*/  STG.E.64 desc[UR8][R2.64], R4 ;  /* 0x0000000402007986 */ /* 0x000fe2000c101b08 */
[----:B------:R-:W-:Y:S05]  /*0ca0*/  EXIT ;  /* 0x000000000000794d */ /* 0x000fea0003800000 */
.L_x_122:
        /* <DEDUP_REMOVED lines=13> */
.L_x_1828:


//--------------------- .text._ZN3cub18CUB_300001_SM_10006detail10merge_sort30DeviceMergeSortBlockSortKernelINS2_10policy_hubIN6thrust24THRUST_300001_SM_1000_NS10device_ptrIiEEE9Policy600ES8_PNS0_8NullTypeES8_SC_m12TupleLessColiSB_EEvbT0_T1_T2_T3_T4_PT6_PT7_T5_NS1_7vsmem_tE --------------------------
	.section	.text._ZN3cub18CUB_300001_SM_10006detail10merge_sort30DeviceMergeSortBlockSortKernelINS2_10policy_hubIN6thrust24THRUST_300001_SM_1000_NS10device_ptrIiEEE9Policy600ES8_PNS0_8NullTypeES8_SC_m12TupleLessColiSB_EEvbT0_T1_T2_T3_T4_PT6_PT7_T5_NS1_7vsmem_tE,"ax",@progbits
	.align	128
        .global         _ZN3cub18CUB_300001_SM_10006detail10merge_sort30DeviceMergeSortBlockSortKernelINS2_10policy_hubIN6thrust24THRUST_300001_SM_1000_NS10device_ptrIiEEE9Policy600ES8_PNS0_8NullTypeES8_SC_m12TupleLessColiSB_EEvbT0_T1_T2_T3_T4_PT6_PT7_T5_NS1_7vsmem_tE
        .type           _ZN3cub18CUB_300001_SM_10006detail10merge_sort30DeviceMergeSortBlockSortKernelINS2_10policy_hubIN6thrust24THRUST_300001_SM_1000_NS10device_ptrIiEEE9Policy600ES8_PNS0_8NullTypeES8_SC_m12TupleLessColiSB_EEvbT0_T1_T2_T3_T4_PT6_PT7_T5_NS1_7vsmem_tE,@function
        .size           _ZN3cub18CUB_300001_SM_10006detail10merge_sort30DeviceMergeSortBlockSortKernelINS2_10policy_hubIN6thrust24THRUST_300001_SM_1000_NS10device_ptrIiEEE9Policy600ES8_PNS0_8NullTypeES8_SC_m12TupleLessColiSB_EEvbT0_T1_T2_T3_T4_PT6_PT7_T5_NS1_7vsmem_tE,(.L_x_1829 - _ZN3cub18CUB_300001_SM_10006detail10merge_sort30DeviceMergeSortBlockSortKernelINS2_10policy_hubIN6thrust24THRUST_300001_SM_1000_NS10device_ptrIiEEE9Policy600ES8_PNS0_8NullTypeES8_SC_m12TupleLessColiSB_EEvbT0_T1_T2_T3_T4_PT6_PT7_T5_NS1_7vsmem_tE)
        .other          _ZN3cub18CUB_300001_SM_10006detail10merge_sort30DeviceMergeSortBlockSortKernelINS2_10policy_hubIN6thrust24THRUST_300001_SM_1000_NS10device_ptrIiEEE9Policy600ES8_PNS0_8NullTypeES8_SC_m12TupleLessColiSB_EEvbT0_T1_T2_T3_T4_PT6_PT7_T5_NS1_7vsmem_tE,@"STO_CUDA_ENTRY STV_DEFAULT"
_ZN3cub18CUB_300001_SM_10006detail10merge_sort30DeviceMergeSortBlockSortKernelINS2_10policy_hubIN6thrust24THRUST_300001_SM_1000_NS10device_ptrIiEEE9Policy600ES8_PNS0_8NullTypeES8_SC_m12TupleLessColiSB_EEvbT0_T1_T2_T3_T4_PT6_PT7_T5_NS1_7vsmem_tE:
.text._ZN3cub18CUB_300001_SM_10006detail10merge_sort30DeviceMergeSortBlockSortKernelINS2_10policy_hubIN6thrust24THRUST_300001_SM_1000_NS10device_ptrIiEEE9Policy600ES8_PNS0_8NullTypeES8_SC_m12TupleLessColiSB_EEvbT0_T1_T2_T3_T4_PT6_PT7_T5_NS1_7vsmem_tE:
[----:B------:R-:W0:Y:S08]  /*0000*/  LDC R1, c[0x0][0x37c] ;  /* 0x0000df00ff017b82 */ /* 0x000e300000000800 */
[----:B------:R-:W1:Y:S01]  /*0010*/  S2UR UR7, SR_CTAID.X ;  /* 0x00000000000779c3 */ /* 0x000e620000002500 */
[----:B------:R-:W2:Y:S01]  /*0020*/  LDCU UR4, c[0x0][0x370] ;  /* 0x00006e00ff0477ac */ /* 0x000ea20008000800 */
[----:B0-----:R-:W-:Y:S01]  /*0030*/  VIADD R1, R1, 0xfffffff8 ;  /* 0xfffffff801017836 */ /* 0x001fe20000000000 */
[----:B------:R-:W0:Y:S01]  /*0040*/  LDCU.64 UR8, c[0x0][0x358] ;  /* 0x00006b00ff0877ac */ /* 0x000e220008000a00 */
[----:B--2---:R-:W-:-:S04]  /*0050*/  UIADD3 UR4, UP0, UPT, UR4, -0x1, URZ ;  /* 0xffffffff04047890 */ /* 0x004fc8000ff1e0ff */
[----:B------:R-:W-:Y:S02]  /*0060*/  UIADD3.X UR6, UPT, UPT, URZ, -0x1, URZ, UP0, !UPT ;  /* 0xffffffffff067890 */ /* 0x000fe400087fe4ff */
[----:B-1----:R-:W-:Y:S02]  /*0070*/  UISETP.GT.U32.AND UP0, UPT, UR4, UR7, UPT ;  /* 0x000000070400728c */ /* 0x002fe4000bf04070 */
[----:B------:R-:W-:Y:S02]  /*0080*/  UIMAD.WIDE.U32 UR4, UR7, 0x1100, URZ ;  /* 0x00001100070478a5 */ /* 0x000fe4000f8e00ff */
[----:B------:R-:W-:-:S09]  /*0090*/  UISETP.GT.U32.AND.EX UP0, UPT, UR6, URZ, UPT, UP0 ;  /* 0x000000ff0600728c */ /* 0x000fd2000bf04100 */
[----:B0-----:R-:W-:Y:S05]  /*00a0*/  BRA.U !UP0, `(.L_x_123) ;  /* 0x0000007908947547 */ /* 0x001fea000b800000 */
[----:B------:R-:W0:Y:S01]  /*00b0*/  S2R R15, SR_TID.X ;  /* 0x00000000000f7919 */ /* 0x000e220000002100 */
[----:B------:R-:W1:Y:S01]  /*00c0*/  LDCU.64 UR10, c[0x0][0x388] ;  /* 0x00007100ff0a77ac */ /* 0x000e620008000a00 */
[----:B------:R-:W-:Y:S01]  /*00d0*/  ACQBULK ;  /* 0x000000000000782e */ /* 0x000fe20000000000 */
[----:B0-----:R-:W-:-:S05]  /*00e0*/  LOP3.LUT R0, R15, 0x3e0, RZ, 0xc0, !PT ;  /* 0x000003e00f007812 */ /* 0x001fca00078ec0ff */
[----:B------:R-:W-:-:S05]  /*00f0*/  IMAD R0, R0, 0x11, RZ ;  /* 0x0000001100007824 */ /* 0x000fca00078e02ff */
[----:B------:R-:W-:-:S04]  /*0100*/  LOP3.LUT R0, R0, 0x1f, R15, 0xf8, !PT ;  /* 0x0000001f00007812 */ /* 0x000fc800078ef80f */
[----:B------:R-:W-:-:S05]  /*0110*/  IADD3 R0, P0, PT, R0, UR4, RZ ;  /* 0x0000000400007c10 */ /* 0x000fca000ff1e0ff */
[----:B------:R-:W-:Y:S02]  /*0120*/  IMAD.SHL.U32 R2, R0, 0x4, RZ ;  /* 0x0000000400027824 */ /* 0x000fe400078e00ff */
[----:B------:R-:W-:-:S03]  /*0130*/  IMAD.X R35, RZ, RZ, UR5, P0 ;  /* 0x00000005ff237e24 */ /* 0x000fc600080e06ff */
[----:B------:R1:W-:Y:S02]  /*0140*/  STL [R1], R2 ;  /* 0x0000000201007387 */ /* 0x0003e40000100800 */
[----:B------:R-:W-:Y:S02]  /*0150*/  SHF.L.U64.HI R35, R0, 0x2, R35 ;  /* 0x0000000200237819 */ /* 0x000fe40000010223 */
[----:B-1----:R-:W-:-:S04]  /*0160*/  IADD3 R2, P0, PT, R2, UR10, RZ ;  /* 0x0000000a02027c10 */ /* 0x002fc8000ff1e0ff */
[----:B------:R-:W-:-:S05]  /*0170*/  IADD3.X R3, PT, PT, R35, UR11, RZ, P0, !PT ;  /* 0x0000000b23037c10 */ /* 0x000fca00087fe4ff */
[----:B------:R-:W2:Y:S04]  /*0180*/  LDG.E R0, desc[UR8][R2.64] ;  /* 0x0000000802007981 */ /* 0x000ea8000c1e1900 */
[----:B------:R-:W3:Y:S04]  /*0190*/  LDG.E R4, desc[UR8][R2.64+0x80] ;  /* 0x0000800802047981 */ /* 0x000ee8000c1e1900 */
[----:B------:R-:W4:Y:S04]  /*01a0*/  LDG.E R5, desc[UR8][R2.64+0x100] ;  /* 0x0001000802057981 */ /* 0x000f28000c1e1900 */
[----:B------:R-:W5:Y:S04]  /*01b0*/  LDG.E R6, desc[UR8][R2.64+0x180] ;  /* 0x0001800802067981 */ /* 0x000f68000c1e1900 */
        /* <DEDUP_REMOVED lines=12> */
[----:B------:R-:W5:Y:S01]  /*0280*/  LDG.E R20, desc[UR8][R2.64+0x800] ;  /* 0x0008000802147981 */ /* 0x000f62000c1e1900 */
[----:B------:R-:W0:Y:S01]  /*0290*/  S2UR UR5, SR_CgaCtaId ;  /* 0x00000000000579c3 */ /* 0x000e220000008800 */
[----:B------:R-:W-:Y:S01]  /*02a0*/  SHF.R.U32.HI R15, RZ, 0x5, R15 ;  /* 0x00000005ff0f7819 */ /* 0x000fe2000001160f */
[----:B------:R-:W-:Y:S01]  /*02b0*/  UMOV UR4, 0x400 ;  /* 0x0000040000047882 */ /* 0x000fe20000000000 */
[----:B------:R-:W1:Y:S01]  /*02c0*/  S2R R22, SR_LANEID ;  /* 0x0000000000167919 */ /* 0x000e620000000000 */
[----:B0-----:R-:W-:-:S02]  /*02d0*/  ULEA UR4, UR5, UR4, 0x18 ;  /* 0x0000000405047291 */ /* 0x001fc4000f8ec0ff */
[----:B-1----:R-:W-:-:S05]  /*02e0*/  IMAD R15, R15, 0x220, R22 ;  /* 0x000002200f0f7824 */ /* 0x002fca00078e0216 */
[----:B------:R-:W-:-:S05]  /*02f0*/  LEA R21, R15, UR4, 0x2 ;  /* 0x000000040f157c11 */ /* 0x000fca000f8e10ff */
[----:B------:R-:W-:Y:S01]  /*0300*/  IMAD R22, R22, 0x40, R21 ;  /* 0x0000004016167824 */ /* 0x000fe200078e0215 */
[----:B--2---:R-:W-:Y:S04]  /*0310*/  STS [R21], R0 ;  /* 0x0000000015007388 */ /* 0x004fe80000000800 */
[----:B---3--:R-:W-:Y:S04]  /*0320*/  STS [R21+0x80], R4 ;  /* 0x0000800415007388 */ /* 0x008fe80000000800 */
[----:B----4-:R-:W-:Y:S04]  /*0330*/  STS [R21+0x100], R5 ;  /* 0x0001000515007388 */ /* 0x010fe80000000800 */
[----:B-----5:R-:W-:Y:S04]  /*0340*/  STS [R21+0x180], R6 ;  /* 0x0001800615007388 */ /* 0x020fe80000000800 */
        /* <DEDUP_REMOVED lines=15> */
[----:B------:R-:W0:Y:S04]  /*0440*/  LDS R5, [R22+0x4] ;  /* 0x0000040016057984 */ /* 0x000e280000000800 */
[----:B------:R-:W1:Y:S04]  /*0450*/  LDS R12, [R22+0x8] ;  /* 0x00000800160c7984 */ /* 0x000e680000000800 */
[----:B------:R-:W2:Y:S04]  /*0460*/  LDS R0, [R22+0xc] ;  /* 0x00000c0016007984 */ /* 0x000ea80000000800 */
[----:B------:R-:W-:Y:S04]  /*0470*/  LDS R7, [R22+0x10] ;  /* 0x0000100016077984 */ /* 0x000fe80000000800 */
[----:B------:R-:W3:Y:S04]  /*0480*/  LDS R24, [R22+0x14] ;  /* 0x0000140016187984 */ /* 0x000ee80000000800 */
[----:B------:R-:W-:Y:S04]  /*0490*/  LDS R13, [R22+0x18] ;  /* 0x00001800160d7984 */ /* 0x000fe80000000800 */
[----:B------:R-:W4:Y:S04]  /*04a0*/  LDS R9, [R22+0x1c] ;  /* 0x00001c0016097984 */ /* 0x000f280000000800 */
[----:B------:R-:W-:Y:S04]  /*04b0*/  LDS R6, [R22+0x20] ;  /* 0x0000200016067984 */ /* 0x000fe80000000800 */
[----:B------:R-:W5:Y:S04]  /*04c0*/  LDS R3, [R22+0x24] ;  /* 0x0000240016037984 */ /* 0x000f680000000800 */
[----:B------:R-:W-:Y:S04]  /*04d0*/  LDS R10, [R22+0x28] ;  /* 0x00002800160a7984 */ /* 0x000fe80000000800 */
[----:B------:R-:W-:Y:S04]  /*04e0*/  LDS R11, [R22+0x2c] ;  /* 0x00002c00160b7984 */ /* 0x000fe80000000800 */
[----:B------:R-:W-:Y:S04]  /*04f0*/  LDS R8, [R22+0x30] ;  /* 0x0000300016087984 */ /* 0x000fe80000000800 */
[----:B------:R-:W5:Y:S04]  /*0500*/  LDS R4, [R22+0x34] ;  /* 0x0000340016047984 */ /* 0x000f680000000800 */
[----:B------:R-:W5:Y:S04]  /*0510*/  LDS R2, [R22+0x38] ;  /* 0x0000380016027984 */ /* 0x000f680000000800 */
[----:B------:R-:W5:Y:S04]  /*0520*/  LDS R14, [R22+0x3c] ;  /* 0x00003c00160e7984 */ /* 0x000f680000000800 */
[----:B------:R3:W5:Y:S01]  /*0530*/  LDS R31, [R22+0x40] ;  /* 0x00004000161f7984 */ /* 0x0007620000000800 */
[----:B------:R-:W-:Y:S08]  /*0540*/  BAR.SYNC.DEFER_BLOCKING 0x0 ;  /* 0x0000000000007b1d */ /* 0x000ff00000010000 */
[----:B------:R-:W4:Y:S01]  /*0550*/  LDC.64 R36, c[0x0][0x3c8] ;  /* 0x0000f200ff247b82 */ /* 0x000f220000000a00 */
[----:B------:R-:W0:Y:S07]  /*0560*/  LDCU UR5, c[0x0][0x3c0] ;  /* 0x00007800ff0577ac */ /* 0x000e2e0008000800 */
[----:B------:R-:W-:Y:S01]  /*0570*/  PREEXIT ;  /* 0x000000000000782d */ /* 0x000fe20000000000 */
[----:B0-----:R-:W-:Y:S01]  /*0580*/  VIADD R17, R5, UR5 ;  /* 0x0000000505117c36 */ /* 0x001fe20008000000 */
[----:B-1----:R-:W-:Y:S01]  /*0590*/  IADD3 R23, PT, PT, R12, UR5, RZ ;  /* 0x000000050c177c10 */ /* 0x002fe2000fffe0ff */
[----:B------:R-:W-:-:S02]  /*05a0*/  VIADD R19, R15, UR5 ;  /* 0x000000050f137c36 */ /* 0x000fc40008000000 */
[----:B--2---:R-:W-:Y:S02]  /*05b0*/  VIADD R21, R0, UR5 ;  /* 0x0000000500157c36 */ /* 0x004fe40008000000 */
[----:B----4-:R-:W-:-:S04]  /*05c0*/  IMAD.WIDE R16, R17, 0x4, R36 ;  /* 0x0000000411107825 */ /* 0x010fc800078e0224 */
[--C-:B------:R-:W-:Y:S01]  /*05d0*/  IMAD.WIDE R18, R19, 0x4, R36.reuse ;  /* 0x0000000413127825 */ /* 0x100fe200078e0224 */
[----:B------:R0:W2:Y:S03]  /*05e0*/  LDG.E R25, desc[UR8][R16.64] ;  /* 0x0000000810197981 */ /* 0x0000a6000c1e1900 */
[--C-:B------:R-:W-:Y:S01]  /*05f0*/  IMAD.WIDE R20, R21, 0x4, R36.reuse ;  /* 0x0000000415147825 */ /* 0x100fe200078e0224 */
[----:B------:R1:W2:Y:S03]  /*0600*/  LDG.E R28, desc[UR8][R18.64] ;  /* 0x00000008121c7981 */ /* 0x0002a6000c1e1900 */
[----:B---3--:R-:W-:Y:S02]  /*0610*/  IMAD.WIDE R22, R23, 0x4, R36 ;  /* 0x0000000417167825 */ /* 0x008fe400078e0224 */
[----:B------:R3:W4:Y:S04]  /*0620*/  LDG.E R20, desc[UR8][R20.64] ;  /* 0x0000000814147981 */ /* 0x000728000c1e1900 */
[----:B------:R5:W4:Y:S01]  /*0630*/  LDG.E R29, desc[UR8][R22.64] ;  /* 0x00000008161d7981 */ /* 0x000b22000c1e1900 */
[----:B------:R-:W-:-:S02]  /*0640*/  VIADD R27, R24, UR5 ;  /* 0x00000005181b7c36 */ /* 0x000fc40008000000 */
[----:B------:R-:W-:Y:S02]  /*0650*/  VIADD R33, R7, UR5 ;  /* 0x0000000507217c36 */ /* 0x000fe40008000000 */
[----:B0-----:R-:W-:-:S04]  /*0660*/  IMAD.WIDE R16, R27, 0x4, R36 ;  /* 0x000000041b107825 */ /* 0x001fc800078e0224 */
[--C-:B-1----:R-:W-:Y:S01]  /*0670*/  IMAD.WIDE R18, R33, 0x4, R36.reuse ;  /* 0x0000000421127825 */ /* 0x102fe200078e0224 */
[----:B------:R0:W4:Y:S04]  /*0680*/  LDG.E R26, desc[UR8][R16.64] ;  /* 0x00000008101a7981 */ /* 0x000128000c1e1900 */
[----:B------:R1:W4:Y:S01]  /*0690*/  LDG.E R27, desc[UR8][R18.64] ;  /* 0x00000008121b7981 */ /* 0x000322000c1e1900 */
[----:B------:R-:W-:Y:S02]  /*06a0*/  VIADD R33, R9, UR5 ;  /* 0x0000000509217c36 */ /* 0x000fe40008000000 */
[----:B---3--:R-:W-:Y:S02]  /*06b0*/  VIADD R21, R13, UR5 ;  /* 0x000000050d157c36 */ /* 0x008fe40008000000 */
[----:B-----5:R-:W-:-:S04]  /*06c0*/  IMAD.WIDE R22, R33, 0x4, R36 ;  /* 0x0000000421167825 */ /* 0x020fc800078e0224 */
[----:B0-----:R-:W-:Y:S02]  /*06d0*/  IMAD.WIDE R16, R21, 0x4, R36 ;  /* 0x0000000415107825 */ /* 0x001fe400078e0224 */
[----:B------:R-:W3:Y:S02]  /*06e0*/  LDG.E R22, desc[UR8][R22.64] ;  /* 0x0000000816167981 */ /* 0x000ee4000c1e1900 */
[----:B------:R-:W-:-:S04]  /*06f0*/  VIADD R33, R3, UR5 ;  /* 0x0000000503217c36 */ /* 0x000fc80008000000 */
[--C-:B-1----:R-:W-:Y:S01]  /*0700*/  IMAD.WIDE R18, R33, 0x4, R36.reuse ;  /* 0x0000000421127825 */ /* 0x102fe200078e0224 */
[----:B------:R0:W3:Y:S03]  /*0710*/  LDG.E R23, desc[UR8][R16.64] ;  /* 0x0000000810177981 */ /* 0x0000e6000c1e1900 */
[----:B------:R-:W-:Y:S01]  /*0720*/  VIADD R33, R4, UR5 ;  /* 0x0000000504217c36 */ /* 0x000fe20008000000 */
[----:B--2---:R-:W-:Y:S01]  /*0730*/  ISETP.GE.AND P0, PT, R25, R28, PT ;  /* 0x0000001c1900720c */ /* 0x004fe20003f06270 */
[----:B------:R-:W-:Y:S01]  /*0740*/  VIADD R25, R6, UR5 ;  /* 0x0000000506197c36 */ /* 0x000fe20008000000 */
[----:B----4-:R-:W-:Y:S01]  /*0750*/  ISETP.GE.AND P1, PT, R20, R29, PT ;  /* 0x0000001d1400720c */ /* 0x010fe20003f26270 */
[----:B------:R-:W-:Y:S02]  /*0760*/  VIADD R29, R11, UR5 ;  /* 0x000000050b1d7c36 */ /* 0x000fe40008000000 */
[----:B------:R-:W-:-:S02]  /*0770*/  IMAD.WIDE R20, R25, 0x4, R36 ;  /* 0x0000000419147825 */ /* 0x000fc400078e0224 */
[----:B------:R1:W2:Y:S02]  /*0780*/  LDG.E R25, desc[UR8][R18.64] ;  /* 0x0000000812197981 */ /* 0x0002a4000c1e1900 */
[----:B0-----:R-:W-:Y:S01]  /*0790*/  IMAD.WIDE R16, R29, 0x4, R36 ;  /* 0x000000041d107825 */ /* 0x001fe200078e0224 */
[----:B------:R-:W-:Y:S01]  /*07a0*/  IADD3 R29, PT, PT, R10, UR5, RZ ;  /* 0x000000050a1d7c10 */ /* 0x000fe2000fffe0ff */
[----:B------:R-:W2:Y:S01]  /*07b0*/  LDG.E R20, desc[UR8][R20.64] ;  /* 0x0000000814147981 */ /* 0x000ea2000c1e1900 */
[----:B------:R-:W-:-:S03]  /*07c0*/  ISETP.GE.AND P4, PT, R26, R27, PT ;  /* 0x0000001b1a00720c */ /* 0x000fc60003f86270 */
[----:B------:R0:W4:Y:S01]  /*07d0*/  LDG.E R21, desc[UR8][R16.64] ;  /* 0x0000000810157981 */ /* 0x000122000c1e1900 */
[----:B-1----:R-:W-:-:S04]  /*07e0*/  IMAD.WIDE R18, R33, 0x4, R36 ;  /* 0x0000000421127825 */ /* 0x002fc800078e0224 */
[--C-:B0-----:R-:W-:Y:S01]  /*07f0*/  IMAD.WIDE R16, R29, 0x4, R36.reuse ;  /* 0x000000041d107825 */ /* 0x101fe200078e0224 */
[----:B------:R-:W5:Y:S03]  /*0800*/  LDG.E R27, desc[UR8][R18.64] ;  /* 0x00000008121b7981 */ /* 0x000f66000c1e1900 */
[----:B------:R-:W-:Y:S01]  /*0810*/  VIADD R29, R8, UR5 ;  /* 0x00000005081d7c36 */ /* 0x000fe20008000000 */
[----:B------:R0:W4:Y:S01]  /*0820*/  LDG.E R26, desc[UR8][R16.64] ;  /* 0x00000008101a7981 */ /* 0x000122000c1e1900 */
[----:B------:R-:W-:Y:S02]  /*0830*/  VIADD R33, R2, UR5 ;  /* 0x0000000502217c36 */ /* 0x000fe40008000000 */
[----:B0-----:R-:W-:-:S04]  /*0840*/  IMAD.WIDE R16, R29, 0x4, R36 ;  /* 0x000000041d107825 */ /* 0x001fc800078e0224 */
[----:B------:R-:W-:Y:S01]  /*0850*/  VIADD R29, R14, UR5 ;  /* 0x000000050e1d7c36 */ /* 0x000fe20008000000 */
[----:B------:R0:W5:Y:S01]  /*0860*/  LDG.E R28, desc[UR8][R16.64] ;  /* 0x00000008101c7981 */ /* 0x000162000c1e1900 */
[----:B------:R-:W-:-:S05]  /*0870*/  IMAD.WIDE R18, R33, 0x4, R36 ;  /* 0x0000000421127825 */ /* 0x000fca00078e0224 */
[----:B------:R-:W5:Y:S01]  /*0880*/  LDG.E R30, desc[UR8][R18.64] ;  /* 0x00000008121e7981 */ /* 0x000f62000c1e1900 */
[----:B0-----:R-:W-:-:S05]  /*0890*/  IMAD.WIDE R16, R29, 0x4, R36 ;  /* 0x000000041d107825 */ /* 0x001fca00078e0224 */
[----:B------:R0:W5:Y:S01]  /*08a0*/  LDG.E R29, desc[UR8][R16.64] ;  /* 0x00000008101d7981 */ /* 0x000162000c1e1900 */
[----:B---3--:R-:W-:Y:S02]  /*08b0*/  ISETP.GE.AND P3, PT, R22, R23, PT ;  /* 0x000000171600720c */ /* 0x008fe40003f66270 */
[----:B------:R-:W-:Y:S02]  /*08c0*/  SEL R23, R15, R5, !P0 ;  /* 0x000000050f177207 */ /* 0x000fe40004000000 */
[----:B------:R-:W-:-:S03]  /*08d0*/  SEL R22, R0, R12, !P1 ;  /* 0x0000000c00167207 */ /* 0x000fc60004800000 */
[----:B------:R-:W-:-:S04]  /*08e0*/  VIADD R33, R23, UR5 ;  /* 0x0000000517217c36 */ /* 0x000fc80008000000 */
[----:B0-----:R-:W-:Y:S01]  /*08f0*/  IMAD.WIDE R16, R33, 0x4, R36 ;  /* 0x0000000421107825 */ /* 0x001fe200078e0224 */
[----:B------:R-:W-:-:S05]  /*0900*/  SEL R0, R12, R0, !P1 ;  /* 0x000000000c007207 */ /* 0x000fca0004800000 */
[----:B------:R0:W3:Y:S02]  /*0910*/  LDG.E R16, desc[UR8][R16.64] ;  /* 0x0000000810107981 */ /* 0x0000e4000c1e1900 */
[----:B0-----:R-:W-:Y:S02]  /*0920*/  SEL R17, R24, R7, !P4 ;  /* 0x0000000718117207 */ /* 0x001fe40006000000 */
[----:B------:R-:W-:Y:S02]  /*0930*/  SEL R7, R7, R24, !P4 ;  /* 0x0000001807077207 */ /* 0x000fe40006000000 */
[----:B------:R-:W-:Y:S02]  /*0940*/  SEL R24, R9, R13, !P3 ;  /* 0x0000000d09187207 */ /* 0x000fe40005800000 */
[----:B------:R-:W-:-:S05]  /*0950*/  SEL R9, R13, R9, !P3 ;  /* 0x000000090d097207 */ /* 0x000fca0005800000 */
[----:B------:R-:W-:Y:S01]  /*0960*/  VIADD R33, R9, UR5 ;  /* 0x0000000509217c36 */ /* 0x000fe20008000000 */
[----:B--2---:R-:W-:Y:S01]  /*0970*/  ISETP.GE.AND P2, PT, R25, R20, PT ;  /* 0x000000141900720c */ /* 0x004fe20003f46270 */
[----:B------:R-:W-:-:S04]  /*0980*/  VIADD R25, R22, UR5 ;  /* 0x0000000516197c36 */ /* 0x000fc80008000000 */
[----:B------:R-:W-:Y:S01]  /*0990*/  IMAD.WIDE R18, R25, 0x4, R36 ;  /* 0x0000000419127825 */ /* 0x000fe200078e0224 */
[----:B------:R-:W-:-:S04]  /*09a0*/  IADD3 R25, PT, PT, R17, UR5, RZ ;  /* 0x0000000511197c10 */ /* 0x000fc8000fffe0ff */
[----:B------:R0:W3:Y:S01]  /*09b0*/  LDG.E R12, desc[UR8][R18.64] ;  /* 0x00000008120c7981 */ /* 0x0000e2000c1e1900 */
[----:B------:R-:W-:Y:S01]  /*09c0*/  SEL R13, R3, R6, !P2 ;  /* 0x00000006030d7207 */ /* 0x000fe20005000000 */
[----:B0-----:R-:W-:Y:S01]  /*09d0*/  IMAD.WIDE R18, R25, 0x4, R36 ;  /* 0x0000000419127825 */ /* 0x001fe200078e0224 */
[----:B----4-:R-:W-:-:S03]  /*09e0*/  ISETP.GE.AND P1, PT, R21, R26, PT ;  /* 0x0000001a1500720c */ /* 0x010fc60003f26270 */
[----:B------:R-:W-:Y:S01]  /*09f0*/  VIADD R21, R0, UR5 ;  /* 0x0000000500157c36 */ /* 0x000fe20008000000 */
[----:B------:R-:W2:Y:S03]  /*0a00*/  LDG.E R26, desc[UR8][R18.64] ;  /* 0x00000008121a7981 */ /* 0x000ea6000c1e1900 */
[----:B------:R-:W-:-:S05]  /*0a10*/  IMAD.WIDE R20, R21, 0x4, R36 ;  /* 0x0000000415147825 */ /* 0x000fca00078e0224 */
[----:B------:R0:W2:Y:S01]  /*0a20*/  LDG.E R25, desc[UR8][R20.64] ;  /* 0x0000000814197981 */ /* 0x0000a2000c1e1900 */
[----:B-----5:R-:W-:Y:S01]  /*0a30*/  ISETP.GE.AND P4, PT, R27, R28, PT ;  /* 0x0000001c1b00720c */ /* 0x020fe20003f86270 */
[----:B------:R-:W-:-:S04]  /*0a40*/  VIADD R27, R7, UR5 ;  /* 0x00000005071b7c36 */ /* 0x000fc80008000000 */
[----:B0-----:R-:W-:-:S05]  /*0a50*/  IMAD.WIDE R20, R27, 0x4, R36 ;  /* 0x000000041b147825 */ /* 0x001fca00078e0224 */
[----:B------:R0:W4:Y:S01]  /*0a60*/  LDG.E R27, desc[UR8][R20.64] ;  /* 0x00000008141b7981 */ /* 0x000122000c1e1900 */
[----:B------:R-:W-:Y:S01]  /*0a70*/  ISETP.GE.AND P5, PT, R29, R30, PT ;  /* 0x0000001e1d00720c */ /* 0x000fe20003fa6270 */
[----:B------:R-:W-:-:S04]  /*0a80*/  VIADD R29, R24, UR5 ;  /* 0x00000005181d7c36 */ /* 0x000fc80008000000 */
[----:B------:R-:W-:-:S04]  /*0a90*/  IMAD.WIDE R18, R29, 0x4, R36 ;  /* 0x000000041d127825 */ /* 0x000fc800078e0224 */
[----:B------:R-:W-:Y:S01]  /*0aa0*/  VIADD R29, R13, UR5 ;  /* 0x000000050d1d7c36 */ /* 0x000fe20008000000 */
[----:B------:R1:W4:Y:S03]  /*0ab0*/  LDG.E R28, desc[UR8][R18.64] ;  /* 0x00000008121c7981 */ /* 0x000326000c1e1900 */
[----:B0-----:R-:W-:-:S06]  /*0ac0*/  IMAD.WIDE R20, R29, 0x4, R36 ;  /* 0x000000041d147825 */ /* 0x001fcc00078e0224 */
[----:B------:R-:W5:Y:S01]  /*0ad0*/  LDG.E R20, desc[UR8][R20.64] ;  /* 0x0000000814147981 */ /* 0x000f62000c1e1900 */
[----:B-1----:R-:W-:-:S05]  /*0ae0*/  IMAD.WIDE R18, R33, 0x4, R36 ;  /* 0x0000000421127825 */ /* 0x002fca00078e0224 */
[----:B------:R0:W5:Y:S01]  /*0af0*/  LDG.E R29, desc[UR8][R18.64] ;  /* 0x00000008121d7981 */ /* 0x000162000c1e1900 */
[----:B------:R-:W-:Y:S02]  /*0b00*/  SEL R6, R6, R3, !P2 ;  /* 0x0000000306067207 */ /* 0x000fe40005000000 */
[----:B------:R-:W-:Y:S02]  /*0b10*/  SEL R30, R5, R15, !P0 ;  /* 0x0000000f051e7207 */ /* 0x000fe40004000000 */
[----:B------:R-:W-:Y:S02]  /*0b20*/  SEL R3, R11, R10, !P1 ;  /* 0x0000000a0b037207 */ /* 0x000fe40004800000 */
[----:B------:R-:W-:-:S03]  /*0b30*/  SEL R5, R10, R11, !P1 ;  /* 0x0000000b0a057207 */ /* 0x000fc60004800000 */
[----:B------:R-:W-:Y:S02]  /*0b40*/  VIADD R33, R3, UR5 ;  /* 0x0000000503217c36 */ /* 0x000fe40008000000 */
[----:B------:R-:W-:Y:S01]  /*0b50*/  VIADD R15, R5, UR5 ;  /* 0x00000005050f7c36 */ /* 0x000fe20008000000 */
[----:B------:R-:W-:Y:S01]  /*0b60*/  SEL R32, R2, R14, !P5 ;  /* 0x0000000e02207207 */ /* 0x000fe20006800000 */
[----:B0-----:R-:W-:Y:S01]  /*0b70*/  IMAD.WIDE R18, R33, 0x4, R36 ;  /* 0x0000000421127825 */ /* 0x001fe200078e0224 */
[----:B------:R-:W-:-:S05]  /*0b80*/  SEL R2, R14, R2, !P5 ;  /* 0x000000020e027207 */ /* 0x000fca0006800000 */
[----:B------:R0:W5:Y:S02]  /*0b90*/  LDG.E R18, desc[UR8][R18.64] ;  /* 0x0000000812127981 */ /* 0x000164000c1e1900 */
[----:B0-----:R-:W-:Y:S01]  /*0ba0*/  VIADD R19, R2, UR5 ;  /* 0x0000000502137c36 */ /* 0x001fe20008000000 */
[----:B---3--:R-:W-:Y:S01]  /*0bb0*/  ISETP.GE.AND P2, PT, R12, R16, PT ;  /* 0x000000100c00720c */ /* 0x008fe20003f46270 */
[----:B------:R-:W-:-:S04]  /*0bc0*/  VIADD R12, R6, UR5 ;  /* 0x00000005060c7c36 */ /* 0x000fc80008000000 */
[----:B------:R-:W-:-:S06]  /*0bd0*/  IMAD.WIDE R10, R12, 0x4, R36 ;  /* 0x000000040c0a7825 */ /* 0x000fcc00078e0224 */
[----:B------:R0:W3:Y:S02]  /*0be0*/  LDG.E R10, desc[UR8][R10.64] ;  /* 0x000000080a0a7981 */ /* 0x0000e4000c1e1900 */
[----:B0-----:R-:W-:Y:S02]  /*0bf0*/  SEL R11, R8, R4, !P4 ;  /* 0x00000004080b7207 */ /* 0x001fe40006000000 */
[----:B------:R-:W-:Y:S02]  /*0c00*/  SEL R4, R4, R8, !P4 ;  /* 0x0000000804047207 */ /* 0x000fe40006000000 */
[----:B--2---:R-:W-:Y:S01]  /*0c10*/  ISETP.GE.AND P1, PT, R26, R25, PT ;  /* 0x000000191a00720c */ /* 0x004fe20003f26270 */
[----:B------:R-:W-:Y:S01]  /*0c20*/  VIADD R25, R11, UR5 ;  /* 0x000000050b197c36 */ /* 0x000fe20008000000 */
[----:B------:R-:W-:Y:S02]  /*0c30*/  IADD3 R21, PT, PT, R4, UR5, RZ ;  /* 0x0000000504157c10 */ /* 0x000fe4000fffe0ff */
[----:B----4-:R-:W-:Y:S01]  /*0c40*/  ISETP.GE.AND P3, PT, R28, R27, PT ;  /* 0x0000001b1c00720c */ /* 0x010fe20003f66270 */
[----:B------:R-:W-:-:S04]  /*0c50*/  IMAD.WIDE R26, R15, 0x4, R36 ;  /* 0x000000040f1a7825 */ /* 0x000fc800078e0224 */
[--C-:B------:R-:W-:Y:S01]  /*0c60*/  IMAD.WIDE R14, R25, 0x4, R36.reuse ;  /* 0x00000004190e7825 */ /* 0x100fe200078e0224 */
[----:B------:R-:W2:Y:S03]  /*0c70*/  LDG.E R8, desc[UR8][R26.64] ;  /* 0x000000081a087981 */ /* 0x000ea6000c1e1900 */
[----:B------:R-:W-:Y:S01]  /*0c80*/  VIADD R25, R31, UR5 ;  /* 0x000000051f197c36 */ /* 0x000fe20008000000 */
[----:B------:R0:W4:Y:S01]  /*0c90*/  LDG.E R12, desc[UR8][R14.64] ;  /* 0x000000080e0c7981 */ /* 0x000122000c1e1900 */
[----:B------:R-:W-:Y:S02]  /*0ca0*/  SEL R28, R22, R23, !P2 ;  /* 0x00000017161c7207 */ /* 0x000fe40005000000 */
[----:B-----5:R-:W-:Y:S01]  /*0cb0*/  ISETP.GE.AND P4, PT, R20, R29, PT ;  /* 0x0000001d1400720c */ /* 0x020fe20003f86270 */
[----:B------:R-:W-:-:S04]  /*0cc0*/  IMAD.WIDE R20, R21, 0x4, R36 ;  /* 0x0000000415147825 */ /* 0x000fc800078e0224 */
[--C-:B0-----:R-:W-:Y:S02]  /*0cd0*/  IMAD.WIDE R14, R25, 0x4, R36.reuse ;  /* 0x00000004190e7825 */ /* 0x101fe400078e0224 */
[----:B------:R-:W2:Y:S02]  /*0ce0*/  LDG.E R20, desc[UR8][R20.64] ;  /* 0x0000000814147981 */ /* 0x000ea4000c1e1900 */
[--C-:B------:R-:W-:Y:S02]  /*0cf0*/  IMAD.WIDE R26, R19, 0x4, R36.reuse ;  /* 0x00000004131a7825 */ /* 0x100fe400078e0224 */
[----:B------:R0:W5:Y:S02]  /*0d00*/  LDG.E R16, desc[UR8][R14.64] ;  /* 0x000000080e107981 */ /* 0x000164000c1e1900 */
[----:B------:R-:W-:Y:S02]  /*0d10*/  VIADD R19, R32, UR5 ;  /* 0x0000000520137c36 */ /* 0x000fe40008000000 */
[----:B------:R-:W-:Y:S01]  /*0d20*/  VIADD R25, R28, UR5 ;  /* 0x000000051c197c36 */ /* 0x000fe20008000000 */
[----:B------:R-:W4:Y:S01]  /*0d30*/  LDG.E R26, desc[UR8][R26.64] ;  /* 0x000000081a1a7981 */ /* 0x000f22000c1e1900 */
[----:B0-----:R-:W-:-:S05]  /*0d40*/  IMAD.WIDE R14, R19, 0x4, R36 ;  /* 0x00000004130e7825 */ /* 0x001fca00078e0224 */
[----:B------:R0:W5:Y:S02]  /*0d50*/  LDG.E R19, desc[UR8][R14.64] ;  /* 0x000000080e137981 */ /* 0x000164000c1e1900 */
[----:B0-----:R-:W-:-:S04]  /*0d60*/  IMAD.WIDE R14, R25, 0x4, R36 ;  /* 0x00000004190e7825 */ /* 0x001fc800078e0224 */
[----:B------:R-:W-:Y:S01]  /*0d70*/  VIADD R25, R30, UR5 ;  /* 0x000000051e197c36 */ /* 0x000fe20008000000 */
[----:B------:R0:W5:Y:S03]  /*0d80*/  LDG.E R21, desc[UR8][R14.64] ;  /* 0x000000080e157981 */ /* 0x000166000c1e1900 */
[----:B0-----:R-:W-:-:S06]  /*0d90*/  IMAD.WIDE R14, R25, 0x4, R36 ;  /* 0x00000004190e7825 */ /* 0x001fcc00078e0224 */
[----:B------:R0:W5:Y:S01]  /*0da0*/  LDG.E R14, desc[UR8][R14.64] ;  /* 0x000000080e0e7981 */ /* 0x000162000c1e1900 */
[----:B------:R-:W-:Y:S02]  /*0db0*/  SEL R22, R23, R22, !P2 ;  /* 0x0000001617167207 */ /* 0x000fe40005000000 */
[----:B0-----:R-:W-:Y:S02]  /*0dc0*/  SEL R15, R0, R17, !P1 ;  /* 0x00000011000f7207 */ /* 0x001fe40004800000 */
[----:B------:R-:W-:-:S04]  /*0dd0*/  SEL R17, R17, R0, !P1 ;  /* 0x0000000011117207 */ /* 0x000fc80004800000 */
[----:B------:R-:W-:Y:S01]  /*0de0*/  IADD3 R23, PT, PT, R17, UR5, RZ ;  /* 0x0000000511177c10 */ /* 0x000fe2000fffe0ff */
[----:B------:R-:W-:Y:S02]  /*0df0*/  VIADD R27, R15, UR5 ;  /* 0x000000050f1b7c36 */ /* 0x000fe40008000000 */
[----:B------:R-:W-:Y:S01]  /*0e00*/  VIADD R25, R22, UR5 ;  /* 0x0000000516197c36 */ /* 0x000fe20008000000 */
[----:B---3--:R-:W-:Y:S02]  /*0e10*/  ISETP.GE.AND P0, PT, R18, R10, PT ;  /* 0x0000000a1200720c */ /* 0x008fe40003f06270 */
[----:B------:R-:W-:Y:S02]  /*0e20*/  SEL R10, R7, R24, !P3 ;  /* 0x00000018070a7207 */ /* 0x000fe40005800000 */
[----:B------:R-:W-:Y:S02]  /*0e30*/  SEL R18, R24, R7, !P3 ;  /* 0x0000000718127207 */ /* 0x000fe40005800000 */
[----:B------:R-:W-:Y:S01]  /*0e40*/  SEL R7, R9, R13, !P4 ;  /* 0x0000000d09077207 */ /* 0x000fe20006000000 */
[----:B------:R-:W-:-:S02]  /*0e50*/  VIADD R29, R10, UR5 ;  /* 0x000000050a1d7c36 */ /* 0x000fc40008000000 */
[----:B------:R-:W-:-:S06]  /*0e60*/  IMAD.WIDE R24, R25, 0x4, R36 ;  /* 0x0000000419187825 */ /* 0x000fcc00078e0224 */
[----:B------:R-:W3:Y:S01]  /*0e70*/  LDG.E R24, desc[UR8][R24.64] ;  /* 0x0000000818187981 */ /* 0x000ee2000c1e1900 */
[----:B--2---:R-:W-:Y:S02]  /*0e80*/  ISETP.GE.AND P3, PT, R20, R8, PT ;  /* 0x000000081400720c */ /* 0x004fe40003f66270 */
[----:B------:R-:W-:Y:S01]  /*0e90*/  SEL R20, R13, R9, !P4 ;  /* 0x000000090d147207 */ /* 0x000fe20006000000 */
[----:B------:R-:W-:-:S04]  /*0ea0*/  IMAD.WIDE R8, R23, 0x4, R36 ;  /* 0x0000000417087825 */ /* 0x000fc800078e0224 */
[----:B------:R-:W-:Y:S01]  /*0eb0*/  VIADD R23, R18, UR5 ;  /* 0x0000000512177c36 */ /* 0x000fe20008000000 */
[----:B------:R0:W3:Y:S01]  /*0ec0*/  LDG.E R0, desc[UR8][R8.64] ;  /* 0x0000000808007981 */ /* 0x0000e2000c1e1900 */
[----:B----4-:R-:W-:Y:S01]  /*0ed0*/  ISETP.GE.AND P5, PT, R26, R12, PT ;  /* 0x0000000c1a00720c */ /* 0x010fe20003fa6270 */
[----:B------:R-:W-:-:S06]  /*0ee0*/  IMAD.WIDE R12, R27, 0x4, R36 ;  /* 0x000000041b0c7825 */ /* 0x000fcc00078e0224 */
[----:B------:R1:W2:Y:S01]  /*0ef0*/  LDG.E R12, desc[UR8][R12.64] ;  /* 0x000000080c0c7981 */ /* 0x0002a2000c1e1900 */
[----:B0-----:R-:W-:Y:S01]  /*0f00*/  IMAD.WIDE R8, R23, 0x4, R36 ;  /* 0x0000000417087825 */ /* 0x001fe200078e0224 */
[----:B-----5:R-:W-:-:S04]  /*0f10*/  ISETP.GE.AND P1, PT, R16, R19, PT ;  /* 0x000000131000720c */ /* 0x020fc80003f26270 */
[----:B------:R0:W2:Y:S01]  /*0f20*/  LDG.E R23, desc[UR8][R8.64] ;  /* 0x0000000808177981 */ /* 0x0000a2000c1e1900 */
[----:B------:R-:W-:Y:S01]  /*0f30*/  VIADD R19, R7, UR5 ;  /* 0x0000000507137c36 */ /* 0x000fe20008000000 */
[----:B-1----:R-:W-:Y:S01]  /*0f40*/  SEL R13, R3, R6, !P0 ;  /* 0x00000006030d7207 */ /* 0x002fe20004000000 */
[----:B0-----:R-:W-:Y:S01]  /*0f50*/  IMAD.WIDE R8, R29, 0x4, R36 ;  /* 0x000000041d087825 */ /* 0x001fe200078e0224 */
[----:B------:R-:W-:Y:S02]  /*0f60*/  SEL R25, R4, R5, !P3 ;  /* 0x0000000504197207 */ /* 0x000fe40005800000 */
[----:B------:R-:W-:Y:S01]  /*0f70*/  SEL R3, R6, R3, !P0 ;  /* 0x0000000306037207 */ /* 0x000fe20004000000 */
[----:B------:R-:W-:Y:S01]  /*0f80*/  VIADD R27, R20, UR5 ;  /* 0x00000005141b7c36 */ /* 0x000fe20008000000 */
[----:B------:R-:W-:Y:S02]  /*0f90*/  ISETP.GE.AND P2, PT, R21, R14, PT ;  /* 0x0000000e1500720c */ /* 0x000fe40003f46270 */
[----:B------:R0:W4:Y:S01]  /*0fa0*/  LDG.E R14, desc[UR8][R8.64] ;  /* 0x00000008080e7981 */ /* 0x000122000c1e1900 */
[----:B------:R-:W-:-:S02]  /*0fb0*/  VIADD R21, R25, UR5 ;  /* 0x0000000519157c36 */ /* 0x000fc40008000000 */
[----:B0-----:R-:W-:-:S04]  /*0fc0*/  IMAD.WIDE R8, R19, 0x4, R36 ;  /* 0x0000000413087825 */ /* 0x001fc800078e0224 */
[----:B------:R-:W-:Y:S01]  /*0fd0*/  VIADD R19, R13, UR5 ;  /* 0x000000050d137c36 */ /* 0x000fe20008000000 */
[----:B------:R0:W5:Y:S01]  /*0fe0*/  LDG.E R6, desc[UR8][R8.64] ;  /* 0x0000000808067981 */ /* 0x000162000c1e1900 */
[----:B------:R-:W-:-:S06]  /*0ff0*/  IMAD.WIDE R26, R27, 0x4, R36 ;  /* 0x000000041b1a7825 */ /* 0x000fcc00078e0224 */
[----:B------:R-:W4:Y:S01]  /*1000*/  LDG.E R26, desc[UR8][R26.64] ;  /* 0x000000081a1a7981 */ /* 0x000f22000c1e1900 */
[----:B0-----:R-:W-:-:S05]  /*1010*/  IMAD.WIDE R8, R19, 0x4, R36 ;  /* 0x0000000413087825 */ /* 0x001fca00078e0224 */
[----:B------:R0:W5:Y:S02]  /*1020*/  LDG.E R19, desc[UR8][R8.64] ;  /* 0x0000000808137981 */ /* 0x000164000c1e1900 */
[----:B0-----:R-:W-:Y:S01]  /*1030*/  IMAD.WIDE R8, R21, 0x4, R36 ;  /* 0x0000000415087825 */ /* 0x001fe200078e0224 */
[----:B------:R-:W-:-:S04]  /*1040*/  IADD3 R21, PT, PT, R3, UR5, RZ ;  /* 0x0000000503157c10 */ /* 0x000fc8000fffe0ff */
[----:B------:R0:W5:Y:S02]  /*1050*/  LDG.E R27, desc[UR8][R8.64] ;  /* 0x00000008081b7981 */ /* 0x000164000c1e1900 */
[----:B0-----:R-:W-:-:S06]  /*1060*/  IMAD.WIDE R8, R21, 0x4, R36 ;  /* 0x0000000415087825 */ /* 0x001fcc00078e0224 */
[----:B------:R0:W5:Y:S01]  /*1070*/  LDG.E R8, desc[UR8][R8.64] ;  /* 0x0000000808087981 */ /* 0x000162000c1e1900 */
[----:B------:R-:W-:Y:S02]  /*1080*/  SEL R16, R5, R4, !P3 ;  /* 0x0000000405107207 */ /* 0x000fe40005800000 */
[----:B------:R-:W-:Y:S02]  /*1090*/  SEL R21, R11, R2, !P5 ;  /* 0x000000020b157207 */ /* 0x000fe40006800000 */
[----:B------:R-:W-:-:S05]  /*10a0*/  SEL R11, R2, R11, !P5 ;  /* 0x0000000b020b7207 */ /* 0x000fca0006800000 */
[----:B------:R-:W-:-:S04]  /*10b0*/  VIADD R5, R11, UR5 ;  /* 0x000000050b057c36 */ /* 0x000fc80008000000 */
[----:B------:R-:W-:-:S04]  /*10c0*/  IMAD.WIDE R4, R5, 0x4, R36 ;  /* 0x0000000405047825 */ /* 0x000fc800078e0224 */
[----:B0-----:R-:W-:Y:S01]  /*10d0*/  VIADD R9, R21, UR5 ;  /* 0x0000000515097c36 */ /* 0x001fe20008000000 */
[----:B---3--:R-:W-:Y:S02]  /*10e0*/  ISETP.GE.AND P0, PT, R0, R24, PT ;  /* 0x000000180000720c */ /* 0x008fe40003f06270 */
[----:B------:R-:W-:Y:S02]  /*10f0*/  SEL R24, R31, R32, !P1 ;  /* 0x000000201f187207 */ /* 0x000fe40004800000 */
[----:B------:R-:W-:Y:S02]  /*1100*/  SEL R0, R22, R17, !P0 ;  /* 0x0000001116007207 */ /* 0x000fe40004000000 */
[----:B------:R-:W-:Y:S02]  /*1110*/  SEL R17, R17, R22, !P0 ;  /* 0x0000001611117207 */ /* 0x000fe40004000000 */
[----:B--2---:R-:W-:Y:S01]  /*1120*/  ISETP.GE.AND P3, PT, R23, R12, PT ;  /* 0x0000000c1700720c */ /* 0x004fe20003f66270 */
[----:B------:R-:W-:Y:S01]  /*1130*/  VIADD R23, R16, UR5 ;  /* 0x0000000510177c36 */ /* 0x000fe20008000000 */
[----:B------:R-:W-:-:S03]  /*1140*/  SEL R12, R30, R28, !P2 ;  /* 0x0000001c1e0c7207 */ /* 0x000fc60005000000 */
[--C-:B------:R-:W-:Y:S01]  /*1150*/  IMAD.WIDE R22, R23, 0x4, R36.reuse ;  /* 0x0000000417167825 */ /* 0x100fe200078e0224 */
[----:B------:R-:W-:Y:S02]  /*1160*/  SEL R2, R18, R15, !P3 ;  /* 0x0000000f12027207 */ /* 0x000fe40005800000 */
[----:B------:R-:W-:Y:S02]  /*1170*/  IADD3 R29, PT, PT, R0, UR5, RZ ;  /* 0x00000005001d7c10 */ /* 0x000fe4000fffe0ff */
[----:B----4-:R-:W-:Y:S02]  /*1180*/  ISETP.GE.AND P4, PT, R26, R14, PT ;  /* 0x0000000e1a00720c */ /* 0x010fe40003f86270 */
[----:B------:R-:W2:Y:S01]  /*1190*/  LDG.E R14, desc[UR8][R4.64] ;  /* 0x00000008040e7981 */ /* 0x000ea2000c1e1900 */
[----:B-----5:R-:W-:Y:S01]  /*11a0*/  ISETP.GE.AND P5, PT, R19, R6, PT ;  /* 0x000000061300720c */ /* 0x020fe20003fa6270 */
[----:B------:R-:W-:Y:S02]  /*11b0*/  VIADD R19, R24, UR5 ;  /* 0x0000000518137c36 */ /* 0x000fe40008000000 */
[----:B------:R0:W2:Y:S02]  /*11c0*/  LDG.E R6, desc[UR8][R22.64] ;  /* 0x0000000816067981 */ /* 0x0000a4000c1e1900 */
[----:B0-----:R-:W-:-:S06]  /*11d0*/  IMAD.WIDE R22, R19, 0x4, R36 ;  /* 0x0000000413167825 */ /* 0x001fcc00078e0224 */
[----:B------:R-:W3:Y:S01]  /*11e0*/  LDG.E R22, desc[UR8][R22.64] ;  /* 0x0000000816167981 */ /* 0x000ee2000c1e1900 */
[----:B------:R-:W-:Y:S01]  /*11f0*/  ISETP.GE.AND P6, PT, R27, R8, PT ;  /* 0x000000081b00720c */ /* 0x000fe20003fc6270 */
[----:B------:R-:W-:-:S04]  /*1200*/  VIADD R27, R12, UR5 ;  /* 0x000000050c1b7c36 */ /* 0x000fc80008000000 */
[----:B------:R-:W-:-:S04]  /*1210*/  IMAD.WIDE R4, R27, 0x4, R36 ;  /* 0x000000041b047825 */ /* 0x000fc800078e0224 */
[----:B------:R-:W-:Y:S01]  /*1220*/  VIADD R27, R17, UR5 ;  /* 0x00000005111b7c36 */ /* 0x000fe20008000000 */
[----:B------:R0:W4:Y:S01]  /*1230*/  LDG.E R23, desc[UR8][R4.64] ;  /* 0x0000000804177981 */ /* 0x000122000c1e1900 */
[----:B------:R-:W-:-:S05]  /*1240*/  IMAD.WIDE R8, R9, 0x4, R36 ;  /* 0x0000000409087825 */ /* 0x000fca00078e0224 */
[----:B------:R-:W3:Y:S01]  /*1250*/  LDG.E R19, desc[UR8][R8.64] ;  /* 0x0000000808137981 */ /* 0x000ee2000c1e1900 */
[----:B0-----:R-:W-:-:S04]  /*1260*/  IMAD.WIDE R4, R27, 0x4, R36 ;  /* 0x000000041b047825 */ /* 0x001fc800078e0224 */
[----:B------:R-:W-:Y:S01]  /*1270*/  VIADD R27, R2, UR5 ;  /* 0x00000005021b7c36 */ /* 0x000fe20008000000 */
[----:B------:R0:W4:Y:S03]  /*1280*/  LDG.E R26, desc[UR8][R4.64] ;  /* 0x00000008041a7981 */ /* 0x000126000c1e1900 */
[----:B0-----:R-:W-:-:S05]  /*1290*/  IMAD.WIDE R4, R27, 0x4, R36 ;  /* 0x000000041b047825 */ /* 0x001fca00078e0224 */
[----:B------:R0:W5:Y:S02]  /*12a0*/  LDG.E R27, desc[UR8][R4.64] ;  /* 0x00000008041b7981 */ /* 0x000164000c1e1900 */
[----:B0-----:R-:W-:-:S06]  /*12b0*/  IMAD.WIDE R4, R29, 0x4, R36 ;  /* 0x000000041d047825 */ /* 0x001fcc00078e0224 */
[----:B------:R0:W5:Y:S01]  /*12c0*/  LDG.E R5, desc[UR8][R4.64] ;  /* 0x0000000804057981 */ /* 0x000162000c1e1900 */
[----:B------:R-:W-:Y:S02]  /*12d0*/  SEL R8, R15, R18, !P3 ;  /* 0x000000120f087207 */ /* 0x000fe40005800000 */
[----:B------:R-:W-:Y:S02]  /*12e0*/  SEL R9, R7, R13, !P5 ;  /* 0x0000000d07097207 */ /* 0x000fe40006800000 */
[----:B0-----:R-:W-:-:S03]  /*12f0*/  SEL R4, R13, R7, !P5 ;  /* 0x000000070d047207 */ /* 0x001fc60006800000 */
[----:B------:R-:W-:Y:S01]  /*1300*/  VIADD R7, R9, UR5 ;  /* 0x0000000509077c36 */ /* 0x000fe20008000000 */
[----:B--2---:R-:W-:Y:S02]  /*1310*/  ISETP.GE.AND P0, PT, R14, R6, PT ;  /* 0x000000060e00720c */ /* 0x004fe40003f06270 */
[----:B------:R-:W-:Y:S02]  /*1320*/  SEL R14, R10, R20, !P4 ;  /* 0x000000140a0e7207 */ /* 0x000fe40006000000 */
[----:B------:R-:W-:Y:S02]  /*1330*/  SEL R6, R20, R10, !P4 ;  /* 0x0000000a14067207 */ /* 0x000fe40006000000 */
[----:B------:R-:W-:Y:S02]  /*1340*/  SEL R10, R3, R25, !P6 ;  /* 0x00000019030a7207 */ /* 0x000fe40007000000 */
[----:B------:R-:W-:Y:S01]  /*1350*/  SEL R25, R25, R3, !P6 ;  /* 0x0000000319197207 */ /* 0x000fe20007000000 */
[----:B------:R-:W-:Y:S01]  /*1360*/  VIADD R3, R6, UR5 ;  /* 0x0000000506037c36 */ /* 0x000fe20008000000 */
[----:B------:R-:W-:-:S02]  /*1370*/  IADD3 R15, PT, PT, R10, UR5, RZ ;  /* 0x000000050a0f7c10 */ /* 0x000fc4000fffe0ff */
[----:B---3--:R-:W-:Y:S01]  /*1380*/  ISETP.GE.AND P5, PT, R22, R19, PT ;  /* 0x000000131600720c */ /* 0x008fe20003fa6270 */
[----:B------:R-:W-:-:S04]  /*1390*/  VIADD R19, R8, UR5 ;  /* 0x0000000508137c36 */ /* 0x000fc80008000000 */
[----:B------:R-:W-:Y:S01]  /*13a0*/  IMAD.WIDE R18, R19, 0x4, R36 ;  /* 0x0000000413127825 */ /* 0x000fe200078e0224 */
[----:B----4-:R-:W-:-:S03]  /*13b0*/  ISETP.GE.AND P4, PT, R26, R23, PT ;  /* 0x000000171a00720c */ /* 0x010fc60003f86270 */
[----:B------:R-:W-:-:S04]  /*13c0*/  VIADD R23, R14, UR5 ;  /* 0x000000050e177c36 */ /* 0x000fc80008000000 */
[----:B------:R-:W-:-:S05]  /*13d0*/  IMAD.WIDE R22, R23, 0x4, R36 ;  /* 0x0000000417167825 */ /* 0x000fca00078e0224 */
[----:B------:R0:W2:Y:S02]  /*13e0*/  LDG.E R13, desc[UR8][R22.64] ;  /* 0x00000008160d7981 */ /* 0x0000a4000c1e1900 */
[----:B0-----:R-:W-:Y:S01]  /*13f0*/  IMAD.WIDE R22, R7, 0x4, R36 ;  /* 0x0000000407167825 */ /* 0x001fe200078e0224 */
[----:B-----5:R-:W-:-:S03]  /*1400*/  ISETP.GE.AND P3, PT, R27, R5, PT ;  /* 0x000000051b00720c */ /* 0x020fc60003f66270 */
[----:B------:R-:W-:Y:S01]  /*1410*/  VIADD R5, R4, UR5 ;  /* 0x0000000504057c36 */ /* 0x000fe20008000000 */
[----:B------:R-:W3:Y:S01]  /*1420*/  LDG.E R20, desc[UR8][R22.64] ;  /* 0x0000000816147981 */ /* 0x000ee2000c1e1900 */
[----:B------:R-:W-:-:S03]  /*1430*/  IMAD.WIDE R26, R3, 0x4, R36 ;  /* 0x00000004031a7825 */ /* 0x000fc600078e0224 */
[----:B------:R0:W4:Y:S01]  /*1440*/  LDG.E R3, desc[UR8][R18.64] ;  /* 0x0000000812037981 */ /* 0x000122000c1e1900 */
[----:B------:R-:W-:-:S03]  /*1450*/  VIADD R7, R25, UR5 ;  /* 0x0000000519077c36 */ /* 0x000fc60008000000 */
[----:B------:R-:W4:Y:S01]  /*1460*/  LDG.E R26, desc[UR8][R26.64] ;  /* 0x000000081a1a7981 */ /* 0x000f22000c1e1900 */
[----:B0-----:R-:W-:Y:S01]  /*1470*/  IMAD.WIDE R18, R5, 0x4, R36 ;  /* 0x0000000405127825 */ /* 0x001fe200078e0224 */
[----:B------:R-:W-:-:S04]  /*1480*/  SEL R5, R11, R16, !P0 ;  /* 0x000000100b057207 */ /* 0x000fc80004000000 */
[----:B------:R0:W2:Y:S02]  /*1490*/  LDG.E R27, desc[UR8][R18.64] ;  /* 0x00000008121b7981 */ /* 0x0000a4000c1e1900 */
[----:B0-----:R-:W-:-:S04]  /*14a0*/  IMAD.WIDE R18, R7, 0x4, R36 ;  /* 0x0000000407127825 */ /* 0x001fc800078e0224 */
[----:B------:R-:W-:Y:S02]  /*14b0*/  VIADD R7, R5, UR5 ;  /* 0x0000000505077c36 */ /* 0x000fe40008000000 */
[----:B------:R-:W3:Y:S02]  /*14c0*/  LDG.E R19, desc[UR8][R18.64] ;  /* 0x0000000812137981 */ /* 0x000ee4000c1e1900 */
[----:B------:R-:W-:-:S05]  /*14d0*/  IMAD.WIDE R22, R7, 0x4, R36 ;  /* 0x0000000407167825 */ /* 0x000fca00078e0224 */
[----:B------:R0:W5:Y:S02]  /*14e0*/  LDG.E R7, desc[UR8][R22.64] ;  /* 0x0000000816077981 */ /* 0x000164000c1e1900 */
[----:B0-----:R-:W-:-:S05]  /*14f0*/  IMAD.WIDE R22, R15, 0x4, R36 ;  /* 0x000000040f167825 */ /* 0x001fca00078e0224 */
[----:B------:R0:W5:Y:S01]  /*1500*/  LDG.E R18, desc[UR8][R22.64] ;  /* 0x0000000816127981 */ /* 0x000162000c1e1900 */
[----:B------:R-:W-:Y:S02]  /*1510*/  SEL R30, R28, R30, !P2 ;  /* 0x0000001e1c1e7207 */ /* 0x000fe40005000000 */
[----:B------:R-:W-:Y:S02]  /*1520*/  SEL R32, R32, R31, !P1 ;  /* 0x0000001f20207207 */ /* 0x000fe40004800000 */
[----:B------:R-:W-:Y:S02]  /*1530*/  SEL R15, R16, R11, !P0 ;  /* 0x0000000b100f7207 */ /* 0x000fe40004000000 */
[----:B------:R-:W-:Y:S02]  /*1540*/  SEL R28, R21, R24, !P5 ;  /* 0x00000018151c7207 */ /* 0x000fe40006800000 */
[----:B------:R-:W-:Y:S01]  /*1550*/  SEL R21, R24, R21, !P5 ;  /* 0x0000001518157207 */ /* 0x000fe20006800000 */
[----:B------:R-:W-:-:S04]  /*1560*/  VIADD R11, R32, UR5 ;  /* 0x00000005200b7c36 */ /* 0x000fc80008000000 */
[----:B------:R-:W-:Y:S02]  /*1570*/  VIADD R29, R21, UR5 ;  /* 0x00000005151d7c36 */ /* 0x000fe40008000000 */
[----:B0-----:R-:W-:-:S05]  /*1580*/  IMAD.WIDE R22, R11, 0x4, R36 ;  /* 0x000000040b167825 */ /* 0x001fca00078e0224 */
[----:B------:R-:W5:Y:S01]  /*1590*/  LDG.E R11, desc[UR8][R22.64] ;  /* 0x00000008160b7981 */ /* 0x000f62000c1e1900 */
[----:B----4-:R-:W-:Y:S02]  /*15a0*/  ISETP.GE.AND P0, PT, R26, R3, PT ;  /* 0x000000031a00720c */ /* 0x010fe40003f06270 */
[----:B------:R-:W-:Y:S02]  /*15b0*/  SEL R3, R12, R17, !P4 ;  /* 0x000000110c037207 */ /* 0x000fe40006000000 */
[----:B------:R-:W-:Y:S02]  /*15c0*/  SEL R12, R17, R12, !P4 ;  /* 0x0000000c110c7207 */ /* 0x000fe40006000000 */
[----:B--2---:R-:W-:Y:S01]  /*15d0*/  ISETP.GE.AND P1, PT, R27, R13, PT ;  /* 0x0000000d1b00720c */ /* 0x004fe20003f26270 */
[----:B------:R-:W-:Y:S02]  /*15e0*/  VIADD R13, R30, UR5 ;  /* 0x000000051e0d7c36 */ /* 0x000fe40008000000 */
[----:B------:R-:W-:-:S02]  /*15f0*/  VIADD R27, R15, UR5 ;  /* 0x000000050f1b7c36 */ /* 0x000fc40008000000 */
[----:B------:R-:W-:-:S04]  /*1600*/  IMAD.WIDE R16, R13, 0x4, R36 ;  /* 0x000000040d107825 */ /* 0x000fc800078e0224 */
[--C-:B------:R-:W-:Y:S01]  /*1610*/  IMAD.WIDE R26, R27, 0x4, R36.reuse ;  /* 0x000000041b1a7825 */ /* 0x100fe200078e0224 */
[----:B------:R0:W2:Y:S05]  /*1620*/  LDG.E R13, desc[UR8][R16.64] ;  /* 0x00000008100d7981 */ /* 0x0000aa000c1e1900 */
[----:B------:R-:W4:Y:S01]  /*1630*/  LDG.E R26, desc[UR8][R26.64] ;  /* 0x000000081a1a7981 */ /* 0x000f22000c1e1900 */
[----:B---3--:R-:W-:Y:S01]  /*1640*/  ISETP.GE.AND P5, PT, R19, R20, PT ;  /* 0x000000141300720c */ /* 0x008fe20003fa6270 */
[----:B0-----:R-:W-:-:S04]  /*1650*/  IMAD.WIDE R16, R29, 0x4, R36 ;  /* 0x000000041d107825 */ /* 0x001fc800078e0224 */
[----:B------:R-:W-:Y:S01]  /*1660*/  VIADD R29, R28, UR5 ;  /* 0x000000051c1d7c36 */ /* 0x000fe20008000000 */
[----:B------:R0:W4:Y:S01]  /*1670*/  LDG.E R27, desc[UR8][R16.64] ;  /* 0x00000008101b7981 */ /* 0x000122000c1e1900 */
[----:B------:R-:W-:-:S04]  /*1680*/  VIADD R19, R12, UR5 ;  /* 0x000000050c137c36 */ /* 0x000fc80008000000 */
[----:B------:R-:W-:-:S04]  /*1690*/  IMAD.WIDE R22, R19, 0x4, R36 ;  /* 0x0000000413167825 */ /* 0x000fc800078e0224 */
[----:B0-----:R-:W-:Y:S01]  /*16a0*/  IMAD.WIDE R16, R29, 0x4, R36 ;  /* 0x000000041d107825 */ /* 0x001fe200078e0224 */
[----:B-----5:R-:W-:-:S03]  /*16b0*/  ISETP.GE.AND P4, PT, R7, R18, PT ;  /* 0x000000120700720c */ /* 0x020fc60003f86270 */
[----:B------:R-:W-:Y:S01]  /*16c0*/  VIADD R29, R3, UR5 ;  /* 0x00000005031d7c36 */ /* 0x000fe20008000000 */
[----:B------:R-:W-:Y:S01]  /*16d0*/  SEL R7, R2, R0, !P3 ;  /* 0x0000000002077207 */ /* 0x000fe20005800000 */
[----:B------:R-:W3:Y:S02]  /*16e0*/  LDG.E R16, desc[UR8][R16.64] ;  /* 0x0000000810107981 */ /* 0x000ee4000c1e1900 */
[--C-:B------:R-:W-:Y:S01]  /*16f0*/  IMAD.WIDE R18, R29, 0x4, R36.reuse ;  /* 0x000000041d127825 */ /* 0x100fe200078e0224 */
[----:B------:R-:W-:Y:S02]  /*1700*/  IADD3 R29, PT, PT, R7, UR5, RZ ;  /* 0x00000005071d7c10 */ /* 0x000fe4000fffe0ff */
[----:B------:R-:W-:Y:S02]  /*1710*/  SEL R0, R0, R2, !P3 ;  /* 0x0000000200007207 */ /* 0x000fe40005800000 */
[----:B------:R-:W-:Y:S01]  /*1720*/  SEL R2, R6, R8, !P0 ;  /* 0x0000000806027207 */ /* 0x000fe20004000000 */
[----:B------:R0:W5:Y:S04]  /*1730*/  LDG.E R24, desc[UR8][R18.64] ;  /* 0x0000000812187981 */ /* 0x000168000c1e1900 */
[----:B------:R-:W2:Y:S01]  /*1740*/  LDG.E R17, desc[UR8][R22.64] ;  /* 0x0000000816117981 */ /* 0x000ea2000c1e1900 */
[----:B0-----:R-:W-:-:S04]  /*1750*/  IMAD.WIDE R18, R29, 0x4, R36 ;  /* 0x000000041d127825 */ /* 0x001fc800078e0224 */
[----:B------:R-:W-:Y:S01]  /*1760*/  VIADD R29, R2, UR5 ;  /* 0x00000005021d7c36 */ /* 0x000fe20008000000 */
[----:B------:R0:W5:Y:S03]  /*1770*/  LDG.E R23, desc[UR8][R18.64] ;  /* 0x0000000812177981 */ /* 0x000166000c1e1900 */
[----:B0-----:R-:W-:-:S04]  /*1780*/  IMAD.WIDE R18, R29, 0x4, R36 ;  /* 0x000000041d127825 */ /* 0x001fc800078e0224 */
[----:B------:R-:W-:Y:S01]  /*1790*/  VIADD R29, R0, UR5 ;  /* 0x00000005001d7c36 */ /* 0x000fe20008000000 */
[----:B------:R0:W5:Y:S03]  /*17a0*/  LDG.E R20, desc[UR8][R18.64] ;  /* 0x0000000812147981 */ /* 0x000166000c1e1900 */
[----:B0-----:R-:W-:-:S05]  /*17b0*/  IMAD.WIDE R18, R29, 0x4, R36 ;  /* 0x000000041d127825 */ /* 0x001fca00078e0224 */
[----:B------:R0:W5:Y:S01]  /*17c0*/  LDG.E R22, desc[UR8][R18.64] ;  /* 0x0000000812167981 */ /* 0x000162000c1e1900 */
[----:B------:R-:W-:Y:S02]  /*17d0*/  SEL R8, R8, R6, !P0 ;  /* 0x0000000608087207 */ /* 0x000fe40004000000 */
[----:B------:R-:W-:Y:S02]  /*17e0*/  SEL R6, R14, R4, !P1 ;  /* 0x000000040e067207 */ /* 0x000fe40004800000 */
[----:B------:R-:W-:Y:S02]  /*17f0*/  SEL R4, R4, R14, !P1 ;  /* 0x0000000e04047207 */ /* 0x000fe40004800000 */
[----:B------:R-:W-:Y:S02]  /*1800*/  SEL R14, R9, R25, !P5 ;  /* 0x00000019090e7207 */ /* 0x000fe40006800000 */
[----:B------:R-:W-:Y:S02]  /*1810*/  SEL R9, R25, R9, !P5 ;  /* 0x0000000919097207 */ /* 0x000fe40006800000 */
[----:B------:R-:W-:-:S02]  /*1820*/  SEL R25, R10, R5, !P4 ;  /* 0x000000050a197207 */ /* 0x000fc40006000000 */
[----:B------:R-:W-:Y:S02]  /*1830*/  SEL R10, R5, R10, !P4 ;  /* 0x0000000a050a7207 */ /* 0x000fe40006000000 */
[----:B----4-:R-:W-:Y:S01]  /*1840*/  ISETP.GE.AND P2, PT, R27, R26, PT ;  /* 0x0000001a1b00720c */ /* 0x010fe20003f46270 */
[----:B------:R-:W-:-:S04]  /*1850*/  VIADD R27, R8, UR5 ;  /* 0x00000005081b7c36 */ /* 0x000fc80008000000 */
[----:B0-----:R-:W-:-:S05]  /*1860*/  IMAD.WIDE R18, R27, 0x4, R36 ;  /* 0x000000041b127825 */ /* 0x001fca00078e0224 */
[----:B------:R0:W4:Y:S01]  /*1870*/  LDG.E R5, desc[UR8][R18.64] ;  /* 0x0000000812057981 */ /* 0x000122000c1e1900 */
[----:B---3--:R-:W-:Y:S01]  /*1880*/  ISETP.GE.AND P1, PT, R11, R16, PT ;  /* 0x000000100b00720c */ /* 0x008fe20003f26270 */
[----:B------:R-:W-:Y:S01]  /*1890*/  VIADD R11, R6, UR5 ;  /* 0x00000005060b7c36 */ /* 0x000fe20008000000 */
[----:B--2---:R-:W-:Y:S01]  /*18a0*/  ISETP.GE.AND P0, PT, R17, R13, PT ;  /* 0x0000000d1100720c */ /* 0x004fe20003f06270 */
[----:B------:R-:W-:Y:S02]  /*18b0*/  VIADD R17, R4, UR5 ;  /* 0x0000000504117c36 */ /* 0x000fe40008000000 */
[----:B------:R-:W-:Y:S02]  /*18c0*/  VIADD R13, R9, UR5 ;  /* 0x00000005090d7c36 */ /* 0x000fe40008000000 */
[----:B------:R-:W-:-:S04]  /*18d0*/  IMAD.WIDE R16, R17, 0x4, R36 ;  /* 0x0000000411107825 */ /* 0x000fc800078e0224 */
[--C-:B0-----:R-:W-:Y:S02]  /*18e0*/  IMAD.WIDE R18, R11, 0x4, R36.reuse ;  /* 0x000000040b127825 */ /* 0x101fe400078e0224 */
[----:B------:R0:W4:Y:S01]  /*18f0*/  LDG.E R11, desc[UR8][R16.64] ;  /* 0x00000008100b7981 */ /* 0x000122000c1e1900 */
[----:B-----5:R-:W-:Y:S01]  /*1900*/  ISETP.GE.AND P5, PT, R23, R24, PT ;  /* 0x000000181700720c */ /* 0x020fe20003fa6270 */
[----:B------:R-:W-:Y:S01]  /*1910*/  VIADD R27, R14, UR5 ;  /* 0x000000050e1b7c36 */ /* 0x000fe20008000000 */
[----:B------:R-:W-:Y:S01]  /*1920*/  IADD3 R23, PT, PT, R10, UR5, RZ ;  /* 0x000000050a177c10 */ /* 0x000fe2000fffe0ff */
[--C-:B0-----:R-:W-:Y:S01]  /*1930*/  IMAD.WIDE R16, R13, 0x4, R36.reuse ;  /* 0x000000040d107825 */ /* 0x101fe200078e0224 */
[----:B------:R-:W-:Y:S01]  /*1940*/  SEL R24, R21, R15, !P2 ;  /* 0x0000000f15187207 */ /* 0x000fe20005000000 */
[----:B------:R0:W2:Y:S04]  /*1950*/  LDG.E R13, desc[UR8][R18.64] ;  /* 0x00000008120d7981 */ /* 0x0000a8000c1e1900 */
[----:B------:R1:W2:Y:S01]  /*1960*/  LDG.E R26, desc[UR8][R16.64] ;  /* 0x00000008101a7981 */ /* 0x0002a2000c1e1900 */
[----:B------:R-:W-:Y:S01]  /*1970*/  SEL R21, R15, R21, !P2 ;  /* 0x000000150f157207 */ /* 0x000fe20005000000 */
[----:B0-----:R-:W-:-:S04]  /*1980*/  IMAD.WIDE R18, R23, 0x4, R36 ;  /* 0x0000000417127825 */ /* 0x001fc800078e0224 */
[----:B-1----:R-:W-:-:S04]  /*1990*/  IMAD.WIDE R16, R27, 0x4, R36 ;  /* 0x000000041b107825 */ /* 0x002fc800078e0224 */
[----:B------:R-:W-:Y:S01]  /*19a0*/  VIADD R27, R25, UR5 ;  /* 0x00000005191b7c36 */ /* 0x000fe20008000000 */
[----:B------:R-:W-:Y:S02]  /*19b0*/  ISETP.GE.AND P6, PT, R20, R22, PT ;  /* 0x000000161400720c */ /* 0x000fe40003fc6270 */
[----:B------:R0:W3:Y:S01]  /*19c0*/  LDG.E R20, desc[UR8][R16.64] ;  /* 0x0000000810147981 */ /* 0x0000e2000c1e1900 */
[----:B------:R-:W-:Y:S02]  /*19d0*/  VIADD R15, R24, UR5 ;  /* 0x00000005180f7c36 */ /* 0x000fe40008000000 */
[--C-:B0-----:R-:W-:Y:S02]  /*19e0*/  IMAD.WIDE R16, R27, 0x4, R36.reuse ;  /* 0x000000041b107825 */ /* 0x101fe400078e0224 */
[----:B------:R-:W3:Y:S04]  /*19f0*/  LDG.E R27, desc[UR8][R18.64] ;  /* 0x00000008121b7981 */ /* 0x000ee8000c1e1900 */
[----:B------:R0:W5:Y:S02]  /*1a00*/  LDG.E R18, desc[UR8][R16.64] ;  /* 0x0000000810127981 */ /* 0x000164000c1e1900 */
[----:B0-----:R-:W-:-:S05]  /*1a10*/  IMAD.WIDE R16, R15, 0x4, R36 ;  /* 0x000000040f107825 */ /* 0x001fca00078e0224 */
[----:B------:R0:W5:Y:S01]  /*1a20*/  LDG.E R19, desc[UR8][R16.64] ;  /* 0x0000000810137981 */ /* 0x000162000c1e1900 */
[----:B------:R-:W-:-:S05]  /*1a30*/  SEL R23, R32, R28, !P1 ;  /* 0x0000001c20177207 */ /* 0x000fca0004800000 */
[----:B------:R-:W-:-:S04]  /*1a40*/  VIADD R15, R23, UR5 ;  /* 0x00000005170f7c36 */ /* 0x000fc80008000000 */
[----:B0-----:R-:W-:-:S04]  /*1a50*/  IMAD.WIDE R16, R15, 0x4, R36 ;  /* 0x000000040f107825 */ /* 0x001fc800078e0224 */
[----:B------:R-:W-:Y:S01]  /*1a60*/  VIADD R15, R21, UR5 ;  /* 0x00000005150f7c36 */ /* 0x000fe20008000000 */
[----:B------:R0:W5:Y:S01]  /*1a70*/  LDG.E R29, desc[UR8][R16.64] ;  /* 0x00000008101d7981 */ /* 0x000162000c1e1900 */
[----:B------:R-:W-:Y:S02]  /*1a80*/  SEL R22, R7, R3, !P5 ;  /* 0x0000000307167207 */ /* 0x000fe40006800000 */
[----:B------:R-:W-:Y:S01]  /*1a90*/  SEL R7, R3, R7, !P5 ;  /* 0x0000000703077207 */ /* 0x000fe20006800000 */
[----:B0-----:R-:W-:Y:S01]  /*1aa0*/  IMAD.WIDE R16, R15, 0x4, R36 ;  /* 0x000000040f107825 */ /* 0x001fe200078e0224 */
[----:B------:R-:W-:Y:S02]  /*1ab0*/  SEL R15, R30, R12, !P0 ;  /* 0x0000000c1e0f7207 */ /* 0x000fe40004000000 */
[----:B------:R-:W-:Y:S02]  /*1ac0*/  SEL R3, R0, R2, !P6 ;  /* 0x0000000200037207 */ /* 0x000fe40007000000 */
[----:B------:R0:W5:Y:S01]  /*1ad0*/  LDG.E R31, desc[UR8][R16.64] ;  /* 0x00000008101f7981 */ /* 0x000162000c1e1900 */
[----:B------:R-:W-:-:S02]  /*1ae0*/  SEL R0, R2, R0, !P6 ;  /* 0x0000000002007207 */ /* 0x000fc40007000000 */
[----:B----4-:R-:W-:Y:S01]  /*1af0*/  ISETP.GE.AND P2, PT, R11, R5, PT ;  /* 0x000000050b00720c */ /* 0x010fe20003f46270 */
[----:B------:R-:W-:Y:S02]  /*1b00*/  VIADD R5, R15, UR5 ;  /* 0x000000050f057c36 */ /* 0x000fe40008000000 */
[----:B------:R-:W-:Y:S02]  /*1b10*/  VIADD R11, R7, UR5 ;  /* 0x00000005070b7c36 */ /* 0x000fe40008000000 */
[----:B0-----:R-:W-:Y:S01]  /*1b20*/  IMAD.WIDE R16, R5, 0x4, R36 ;  /* 0x0000000405107825 */ /* 0x001fe200078e0224 */
[----:B------:R-:W-:Y:S02]  /*1b30*/  IADD3 R5, PT, PT, R0, UR5, RZ ;  /* 0x0000000500057c10 */ /* 0x000fe4000fffe0ff */
[----:B------:R-:W-:Y:S02]  /*1b40*/  SEL R2, R8, R4, !P2 ;  /* 0x0000000408027207 */ /* 0x000fe40005000000 */
[----:B------:R-:W-:-:S02]  /*1b50*/  SEL R8, R4, R8, !P2 ;  /* 0x0000000804087207 */ /* 0x000fc40005000000 */
[----:B--2---:R-:W-:Y:S02]  /*1b60*/  ISETP.GE.AND P3, PT, R26, R13, PT ;  /* 0x0000000d1a00720c */ /* 0x004fe40003f66270 */
[----:B------:R0:W2:Y:S01]  /*1b70*/  LDG.E R13, desc[UR8][R16.64] ;  /* 0x00000008100d7981 */ /* 0x0000a2000c1e1900 */
[----:B------:R-:W-:-:S04]  /*1b80*/  IMAD.WIDE R4, R5, 0x4, R36 ;  /* 0x0000000405047825 */ /* 0x000fc800078e0224 */
[----:B0-----:R-:W-:Y:S01]  /*1b90*/  IMAD.WIDE R16, R11, 0x4, R36 ;  /* 0x000000040b107825 */ /* 0x001fe200078e0224 */
[----:B------:R-:W-:-:S05]  /*1ba0*/  SEL R11, R9, R6, !P3 ;  /* 0x00000006090b7207 */ /* 0x000fca0005800000 */
[----:B------:R-:W4:Y:S04]  /*1bb0*/  LDG.E R16, desc[UR8][R16.64] ;  /* 0x0000000810107981 */ /* 0x000f28000c1e1900 */
[----:B------:R-:W4:Y:S01]  /*1bc0*/  LDG.E R17, desc[UR8][R4.64] ;  /* 0x0000000804117981 */ /* 0x000f22000c1e1900 */
[----:B---3--:R-:W-:Y:S01]  /*1bd0*/  ISETP.GE.AND P4, PT, R27, R20, PT ;  /* 0x000000141b00720c */ /* 0x008fe20003f86270 */
[----:B------:R-:W-:-:S04]  /*1be0*/  VIADD R27, R22, UR5 ;  /* 0x00000005161b7c36 */ /* 0x000fc80008000000 */
[----:B------:R-:W-:-:S06]  /*1bf0*/  IMAD.WIDE R26, R27, 0x4, R36 ;  /* 0x000000041b1a7825 */ /* 0x000fcc00078e0224 */
[----:B------:R0:W2:Y:S02]  /*1c00*/  LDG.E R26, desc[UR8][R26.64] ;  /* 0x000000081a1a7981 */ /* 0x0000a4000c1e1900 */
[----:B0-----:R-:W-:Y:S01]  /*1c10*/  VIADD R27, R8, UR5 ;  /* 0x00000005081b7c36 */ /* 0x001fe20008000000 */
[----:B-----5:R-:W-:Y:S01]  /*1c20*/  ISETP.GE.AND P6, PT, R19, R18, PT ;  /* 0x000000121300720c */ /* 0x020fe20003fc6270 */
[----:B------:R-:W-:Y:S02]  /*1c30*/  VIADD R19, R3, UR5 ;  /* 0x0000000503137c36 */ /* 0x000fe40008000000 */
[----:B------:R-:W-:-:S04]  /*1c40*/  IMAD.WIDE R4, R27, 0x4, R36 ;  /* 0x000000041b047825 */ /* 0x000fc800078e0224 */
[----:B------:R-:W-:-:S04]  /*1c50*/  IMAD.WIDE R18, R19, 0x4, R36 ;  /* 0x0000000413127825 */ /* 0x000fc800078e0224 */
[----:B------:R-:W-:Y:S02]  /*1c60*/  VIADD R27, R11, UR5 ;  /* 0x000000050b1b7c36 */ /* 0x000fe40008000000 */
[----:B------:R-:W3:Y:S04]  /*1c70*/  LDG.E R18, desc[UR8][R18.64] ;  /* 0x0000000812127981 */ /* 0x000ee8000c1e1900 */
[----:B------:R0:W3:Y:S02]  /*1c80*/  LDG.E R19, desc[UR8][R4.64] ;  /* 0x0000000804137981 */ /* 0x0000e4000c1e1900 */
[----:B0-----:R-:W-:-:S04]  /*1c90*/  IMAD.WIDE R4, R27, 0x4, R36 ;  /* 0x000000041b047825 */ /* 0x001fc800078e0224 */
[----:B------:R-:W-:Y:S01]  /*1ca0*/  VIADD R27, R2, UR5 ;  /* 0x00000005021b7c36 */ /* 0x000fe20008000000 */
[----:B------:R0:W5:Y:S03]  /*1cb0*/  LDG.E R20, desc[UR8][R4.64] ;  /* 0x0000000804147981 */ /* 0x000166000c1e1900 */
[----:B0-----:R-:W-:-:S05]  /*1cc0*/  IMAD.WIDE R4, R27, 0x4, R36 ;  /* 0x000000041b047825 */ /* 0x001fca00078e0224 */
[----:B------:R0:W5:Y:S01]  /*1cd0*/  LDG.E R27, desc[UR8][R4.64] ;  /* 0x00000008041b7981 */ /* 0x000162000c1e1900 */
[----:B------:R-:W-:Y:S02]  /*1ce0*/  SEL R6, R6, R9, !P3 ;  /* 0x0000000906067207 */ /* 0x000fe40005800000 */
[----:B------:R-:W-:Y:S02]  /*1cf0*/  SEL R9, R10, R14, !P4 ;  /* 0x0000000e0a097207 */ /* 0x000fe40006000000 */
[----:B------:R-:W-:Y:S02]  /*1d00*/  ISETP.GE.AND P5, PT, R29, R31, PT ;  /* 0x0000001f1d00720c */ /* 0x000fe40003fa6270 */
[----:B------:R-:W-:Y:S01]  /*1d10*/  SEL R29, R12, R30, !P0 ;  /* 0x0000001e0c1d7207 */ /* 0x000fe20004000000 */
[----:B------:R-:W-:Y:S01]  /*1d20*/  VIADD R31, R9, UR5 ;  /* 0x00000005091f7c36 */ /* 0x000fe20008000000 */
[----:B------:R-:W-:-:S03]  /*1d30*/  SEL R14, R14, R10, !P4 ;  /* 0x0000000a0e0e7207 */ /* 0x000fc60006000000 */
[----:B0-----:R-:W-:Y:S01]  /*1d40*/  IMAD.WIDE R4, R31, 0x4, R36 ;  /* 0x000000041f047825 */ /* 0x001fe200078e0224 */
[----:B------:R-:W-:Y:S02]  /*1d50*/  SEL R10, R25, R24, !P6 ;  /* 0x00000018190a7207 */ /* 0x000fe40007000000 */
[----:B------:R-:W-:-:S03]  /*1d60*/  SEL R31, R21, R23, !P5 ;  /* 0x00000017151f7207 */ /* 0x000fc60006800000 */
[----:B------:R0:W5:Y:S01]  /*1d70*/  LDG.E R5, desc[UR8][R4.64] ;  /* 0x0000000804057981 */ /* 0x000162000c1e1900 */
[----:B------:R-:W-:Y:S02]  /*1d80*/  SEL R32, R28, R32, !P1 ;  /* 0x000000201c207207 */ /* 0x000fe40004800000 */
[----:B0-----:R-:W-:Y:S01]  /*1d90*/  SEL R4, R23, R21, !P5 ;  /* 0x0000001517047207 */ /* 0x001fe20006800000 */
[----:B------:R-:W-:Y:S01]  /*1da0*/  VIADD R21, R14, UR5 ;  /* 0x000000050e157c36 */ /* 0x000fe20008000000 */
[----:B--2---:R-:W-:Y:S01]  /*1db0*/  ISETP.GE.AND P2, PT, R26, R13, PT ;  /* 0x0000000d1a00720c */ /* 0x004fe20003f46270 */
[----:B------:R-:W-:-:S04]  /*1dc0*/  VIADD R13, R6, UR5 ;  /* 0x00000005060d7c36 */ /* 0x000fc80008000000 */
[----:B------:R-:W-:-:S06]  /*1dd0*/  IMAD.WIDE R12, R13, 0x4, R36 ;  /* 0x000000040d0c7825 */ /* 0x000fcc00078e0224 */
[----:B------:R0:W2:Y:S01]  /*1de0*/  LDG.E R13, desc[UR8][R12.64] ;  /* 0x000000080c0d7981 */ /* 0x0000a2000c1e1900 */
[----:B----4-:R-:W-:Y:S01]  /*1df0*/  ISETP.GE.AND P1, PT, R17, R16, PT ;  /* 0x000000101100720c */ /* 0x010fe20003f26270 */
[----:B------:R-:W-:Y:S01]  /*1e00*/  VIADD R17, R10, UR5 ;  /* 0x000000050a117c36 */ /* 0x000fe20008000000 */
[----:B0-----:R-:W-:Y:S01]  /*1e10*/  SEL R12, R24, R25, !P6 ;  /* 0x00000019180c7207 */ /* 0x001fe20007000000 */
[----:B------:R-:W-:Y:S02]  /*1e20*/  VIADD R25, R4, UR5 ;  /* 0x0000000504197c36 */ /* 0x000fe40008000000 */
[----:B------:R-:W-:Y:S01]  /*1e30*/  IMAD.WIDE R16, R17, 0x4, R36 ;  /* 0x0000000411107825 */ /* 0x000fe200078e0224 */
[----:B---3--:R-:W-:Y:S02]  /*1e40*/  ISETP.GE.AND P3, PT, R19, R18, PT ;  /* 0x000000121300720c */ /* 0x008fe40003f66270 */
[----:B------:R-:W-:-:S05]  /*1e50*/  IADD3 R19, PT, PT, R12, UR5, RZ ;  /* 0x000000050c137c10 */ /* 0x000fca000fffe0ff */
[----:B------:R-:W-:Y:S01]  /*1e60*/  IMAD.WIDE R18, R19, 0x4, R36 ;  /* 0x0000000413127825 */ /* 0x000fe200078e0224 */
[----:B------:R-:W-:-:S05]  /*1e70*/  SEL R28, R22, R15, !P2 ;  /* 0x0000000f161c7207 */ /* 0x000fca0005000000 */
[----:B------:R-:W3:Y:S04]  /*1e80*/  LDG.E R18, desc[UR8][R18.64] ;  /* 0x0000000812127981 */ /* 0x000ee8000c1e1900 */
[----:B------:R0:W4:Y:S01]  /*1e90*/  LDG.E R19, desc[UR8][R16.64] ;  /* 0x0000000810137981 */ /* 0x000122000c1e1900 */
[----:B-----5:R-:W-:Y:S01]  /*1ea0*/  ISETP.GE.AND P4, PT, R20, R27, PT ;  /* 0x0000001b1400720c */ /* 0x020fe20003f86270 */
[----:B------:R-:W-:-:S04]  /*1eb0*/  IMAD.WIDE R20, R21, 0x4, R36 ;  /* 0x0000000415147825 */ /* 0x000fc800078e0224 */
[----:B------:R-:W-:Y:S01]  /*1ec0*/  VIADD R27, R32, UR5 ;  /* 0x00000005201b7c36 */ /* 0x000fe20008000000 */
[----:B------:R1:W3:Y:S03]  /*1ed0*/  LDG.E R23, desc[UR8][R20.64] ;  /* 0x0000000814177981 */ /* 0x0002e6000c1e1900 */
[----:B0-----:R-:W-:-:S04]  /*1ee0*/  IMAD.WIDE R16, R27, 0x4, R36 ;  /* 0x000000041b107825 */ /* 0x001fc800078e0224 */
[----:B-1----:R-:W-:-:S04]  /*1ef0*/  IMAD.WIDE R20, R25, 0x4, R36 ;  /* 0x0000000419147825 */ /* 0x002fc800078e0224 */
[----:B------:R-:W-:Y:S02]  /*1f00*/  VIADD R25, R31, UR5 ;  /* 0x000000051f197c36 */ /* 0x000fe40008000000 */
[----:B------:R-:W4:Y:S01]  /*1f10*/  LDG.E R20, desc[UR8][R20.64] ;  /* 0x0000000814147981 */ /* 0x000f22000c1e1900 */
[----:B------:R-:W-:-:S03]  /*1f20*/  VIADD R27, R29, UR5 ;  /* 0x000000051d1b7c36 */ /* 0x000fc60008000000 */
[----:B------:R0:W5:Y:S02]  /*1f30*/  LDG.E R21, desc[UR8][R16.64] ;  /* 0x0000000810157981 */ /* 0x000164000c1e1900 */
[----:B0-----:R-:W-:-:S04]  /*1f40*/  IMAD.WIDE R16, R25, 0x4, R36 ;  /* 0x0000000419107825 */ /* 0x001fc800078e0224 */
[----:B------:R-:W-:Y:S01]  /*1f50*/  VIADD R25, R28, UR5 ;  /* 0x000000051c197c36 */ /* 0x000fe20008000000 */
[----:B------:R0:W5:Y:S03]  /*1f60*/  LDG.E R24, desc[UR8][R16.64] ;  /* 0x0000000810187981 */ /* 0x000166000c1e1900 */
[----:B0-----:R-:W-:-:S05]  /*1f70*/  IMAD.WIDE R16, R25, 0x4, R36 ;  /* 0x0000000419107825 */ /* 0x001fca00078e0224 */
[----:B------:R0:W5:Y:S02]  /*1f80*/  LDG.E R25, desc[UR8][R16.64] ;  /* 0x0000000810197981 */ /* 0x000164000c1e1900 */
[----:B0-----:R-:W-:-:S06]  /*1f90*/  IMAD.WIDE R16, R27, 0x4, R36 ;  /* 0x000000041b107825 */ /* 0x001fcc00078e0224 */
[----:B------:R0:W5:Y:S01]  /*1fa0*/  LDG.E R16, desc[UR8][R16.64] ;  /* 0x0000000810107981 */ /* 0x000162000c1e1900 */
[----:B------:R-:W-:Y:S02]  /*1fb0*/  SEL R15, R15, R22, !P2 ;  /* 0x000000160f0f7207 */ /* 0x000fe40005000000 */
[----:B--2---:R-:W-:Y:S02]  /*1fc0*/  ISETP.GE.AND P0, PT, R5, R13, PT ;  /* 0x0000000d0500720c */ /* 0x004fe40003f06270 */
[----:B------:R-:W-:Y:S01]  /*1fd0*/  SEL R13, R7, R0, !P1 ;  /* 0x00000000070d7207 */ /* 0x000fe20004800000 */
[----:B------:R-:W-:Y:S01]  /*1fe0*/  VIADD R5, R15, UR5 ;  /* 0x000000050f057c36 */ /* 0x000fe20008000000 */
[----:B------:R-:W-:Y:S02]  /*1ff0*/  SEL R0, R0, R7, !P1 ;  /* 0x0000000700007207 */ /* 0x000fe40004800000 */
[----:B------:R-:W-:Y:S02]  /*2000*/  SEL R7, R3, R8, !P3 ;  /* 0x0000000803077207 */ /* 0x000fe40005800000 */
[----:B------:R-:W-:Y:S01]  /*2010*/  SEL R8, R8, R3, !P3 ;  /* 0x0000000308087207 */ /* 0x000fe20005800000 */
[----:B------:R-:W-:Y:S01]  /*2020*/  VIADD R27, R13, UR5 ;  /* 0x000000050d1b7c36 */ /* 0x000fe20008000000 */
[----:B------:R-:W-:-:S02]  /*2030*/  SEL R3, R2, R11, !P4 ;  /* 0x0000000b02037207 */ /* 0x000fc40006000000 */
[----:B------:R-:W-:Y:S01]  /*2040*/  SEL R2, R11, R2, !P4 ;  /* 0x000000020b027207 */ /* 0x000fe20006000000 */
[----:B0-----:R-:W-:Y:S01]  /*2050*/  VIADD R17, R8, UR5 ;  /* 0x0000000508117c36 */ /* 0x001fe20008000000 */
[----:B---3--:R-:W-:Y:S02]  /*2060*/  ISETP.GE.AND P3, PT, R18, R23, PT ;  /* 0x000000171200720c */ /* 0x008fe40003f66270 */
[----:B------:R-:W-:-:S05]  /*2070*/  IADD3 R23, PT, PT, R0, UR5, RZ ;  /* 0x0000000500177c10 */ /* 0x000fca000fffe0ff */
[----:B------:R-:W-:-:S05]  /*2080*/  IMAD.WIDE R22, R23, 0x4, R36 ;  /* 0x0000000417167825 */ /* 0x000fca00078e0224 */
[----:B------:R0:W2:Y:S01]  /*2090*/  LDG.E R11, desc[UR8][R22.64] ;  /* 0x00000008160b7981 */ /* 0x0000a2000c1e1900 */
[----:B----4-:R-:W-:Y:S01]  /*20a0*/  ISETP.GE.AND P5, PT, R20, R19, PT ;  /* 0x000000131400720c */ /* 0x010fe20003fa6270 */
[----:B------:R-:W-:-:S05]  /*20b0*/  IMAD.WIDE R18, R5, 0x4, R36 ;  /* 0x0000000405127825 */ /* 0x000fca00078e0224 */
[----:B------:R1:W2:Y:S01]  /*20c0*/  LDG.E R5, desc[UR8][R18.64] ;  /* 0x0000000812057981 */ /* 0x0002a2000c1e1900 */
[----:B0-----:R-:W-:-:S06]  /*20d0*/  IMAD.WIDE R22, R17, 0x4, R36 ;  /* 0x0000000411167825 */ /* 0x001fcc00078e0224 */
[----:B------:R-:W3:Y:S01]  /*20e0*/  LDG.E R22, desc[UR8][R22.64] ;  /* 0x0000000816167981 */ /* 0x000ee2000c1e1900 */
[----:B-1----:R-:W-:-:S04]  /*20f0*/  IMAD.WIDE R18, R27, 0x4, R36 ;  /* 0x000000041b127825 */ /* 0x002fc800078e0224 */
[----:B------:R-:W-:Y:S01]  /*2100*/  VIADD R27, R7, UR5 ;  /* 0x00000005071b7c36 */ /* 0x000fe20008000000 */
[----:B------:R0:W3:Y:S01]  /*2110*/  LDG.E R17, desc[UR8][R18.64] ;  /* 0x0000000812117981 */ /* 0x0000e2000c1e1900 */
[----:B-----5:R-:W-:Y:S01]  /*2120*/  ISETP.GE.AND P1, PT, R21, R24, PT ;  /* 0x000000181500720c */ /* 0x020fe20003f26270 */
[----:B------:R-:W-:Y:S02]  /*2130*/  VIADD R21, R2, UR5 ;  /* 0x0000000502157c36 */ /* 0x000fe40008000000 */
[----:B0-----:R-:W-:-:S04]  /*2140*/  IMAD.WIDE R18, R27, 0x4, R36 ;  /* 0x000000041b127825 */ /* 0x001fc800078e0224 */
[----:B------:R-:W-:Y:S01]  /*2150*/  VIADD R27, R3, UR5 ;  /* 0x00000005031b7c36 */ /* 0x000fe20008000000 */
[----:B------:R0:W4:Y:S01]  /*2160*/  LDG.E R26, desc[UR8][R18.64] ;  /* 0x00000008121a7981 */ /* 0x000122000c1e1900 */
[----:B------:R-:W-:-:S06]  /*2170*/  IMAD.WIDE R20, R21, 0x4, R36 ;  /* 0x0000000415147825 */ /* 0x000fcc00078e0224 */
[----:B------:R1:W4:Y:S01]  /*2180*/  LDG.E R21, desc[UR8][R20.64] ;  /* 0x0000000814157981 */ /* 0x000322000c1e1900 */
[----:B0-----:R-:W-:Y:S01]  /*2190*/  IMAD.WIDE R18, R27, 0x4, R36 ;  /* 0x000000041b127825 */ /* 0x001fe200078e0224 */
[----:B------:R-:W-:Y:S02]  /*21a0*/  ISETP.GE.AND P2, PT, R25, R16, PT ;  /* 0x000000101900720c */ /* 0x000fe40003f46270 */
[----:B------:R-:W-:Y:S02]  /*21b0*/  SEL R16, R9, R6, !P0 ;  /* 0x0000000609107207 */ /* 0x000fe40004000000 */
[----:B------:R-:W-:Y:S02]  /*21c0*/  SEL R25, R6, R9, !P0 ;  /* 0x0000000906197207 */ /* 0x000fe40004000000 */
[----:B-1----:R-:W-:Y:S01]  /*21d0*/  SEL R20, R12, R14, !P3 ;  /* 0x0000000e0c147207 */ /* 0x002fe20005800000 */
[----:B------:R-:W-:Y:S01]  /*21e0*/  VIADD R9, R16, UR5 ;  /* 0x0000000510097c36 */ /* 0x000fe20008000000 */
[----:B------:R0:W5:Y:S03]  /*21f0*/  LDG.E R6, desc[UR8][R18.64] ;  /* 0x0000000812067981 */ /* 0x000166000c1e1900 */
[----:B------:R-:W-:-:S02]  /*2200*/  VIADD R23, R20, UR5 ;  /* 0x0000000514177c36 */ /* 0x000fc40008000000 */
        /* <DEDUP_REMOVED lines=8> */
[----:B--2---:R-:W-:Y:S02]  /*2290*/  ISETP.GE.AND P0, PT, R11, R5, PT ;  /* 0x000000050b00720c */ /* 0x004fe40003f06270 */
[----:B------:R-:W-:Y:S02]  /*22a0*/  SEL R11, R10, R4, !P5 ;  /* 0x000000040a0b7207 */ /* 0x000fe40006800000 */
[----:B------:R-:W-:Y:S02]  /*22b0*/  SEL R4, R4, R10, !P5 ;  /* 0x0000000a04047207 */ /* 0x000fe40006800000 */
[----:B------:R-:W-:Y:S02]  /*22c0*/  SEL R5, R15, R0, !P0 ;  /* 0x000000000f057207 */ /* 0x000fe40004000000 */
[----:B------:R-:W-:Y:S01]  /*22d0*/  SEL R23, R0, R15, !P0 ;  /* 0x0000000f00177207 */ /* 0x000fe20004000000 */
[----:B------:R-:W-:Y:S01]  /*22e0*/  VIADD R15, R4, UR5 ;  /* 0x00000005040f7c36 */ /* 0x000fe20008000000 */
[----:B------:R-:W-:Y:S01]  /*22f0*/  SEL R10, R32, R31, !P1 ;  /* 0x0000001f200a7207 */ /* 0x000fe20004800000 */
[----:B0-----:R-:W-:Y:S01]  /*2300*/  VIADD R19, R11, UR5 ;  /* 0x000000050b137c36 */ /* 0x001fe20008000000 */
[----:B---3--:R-:W-:-:S02]  /*2310*/  ISETP.GE.AND P3, PT, R22, R17, PT ;  /* 0x000000111600720c */ /* 0x008fc40003f66270 */
[----:B------:R-:W-:Y:S01]  /*2320*/  SEL R17, R29, R28, !P2 ;  /* 0x0000001c1d117207 */ /* 0x000fe20005000000 */
[----:B------:R-:W-:Y:S01]  /*2330*/  IMAD.WIDE R14, R15, 0x4, R36 ;  /* 0x000000040f0e7825 */ /* 0x000fe200078e0224 */
[----:B----4-:R-:W-:-:S03]  /*2340*/  ISETP.GE.AND P4, PT, R21, R26, PT ;  /* 0x0000001a1500720c */ /* 0x010fc60003f86270 */
[----:B------:R-:W-:Y:S01]  /*2350*/  VIADD R21, R17, UR5 ;  /* 0x0000000511157c36 */ /* 0x000fe20008000000 */
[----:B-----5:R-:W-:Y:S01]  /*2360*/  ISETP.GE.AND P5, PT, R9, R6, PT ;  /* 0x000000060900720c */ /* 0x020fe20003fa6270 */
[----:B------:R-:W-:Y:S01]  /*2370*/  VIADD R9, R24, UR5 ;  /* 0x0000000518097c36 */ /* 0x000fe20008000000 */
[----:B------:R0:W2:Y:S02]  /*2380*/  LDG.E R6, desc[UR8][R14.64] ;  /* 0x000000080e067981 */ /* 0x0000a4000c1e1900 */
[----:B0-----:R-:W-:-:S05]  /*2390*/  IMAD.WIDE R14, R21, 0x4, R36 ;  /* 0x00000004150e7825 */ /* 0x001fca00078e0224 */
[----:B------:R-:W3:Y:S01]  /*23a0*/  LDG.E R21, desc[UR8][R14.64] ;  /* 0x000000080e157981 */ /* 0x000ee2000c1e1900 */
[----:B------:R-:W-:Y:S01]  /*23b0*/  ISETP.GE.AND P6, PT, R27, R18, PT ;  /* 0x000000121b00720c */ /* 0x000fe20003fc6270 */
[----:B------:R-:W-:-:S04]  /*23c0*/  IMAD.WIDE R26, R9, 0x4, R36 ;  /* 0x00000004091a7825 */ /* 0x000fc800078e0224 */
[--C-:B------:R-:W-:Y:S01]  /*23d0*/  IMAD.WIDE R18, R19, 0x4, R36.reuse ;  /* 0x0000000413127825 */ /* 0x100fe200078e0224 */
[----:B------:R0:W2:Y:S03]  /*23e0*/  LDG.E R0, desc[UR8][R26.64] ;  /* 0x000000081a007981 */ /* 0x0000a6000c1e1900 */
[----:B------:R-:W-:Y:S02]  /*23f0*/  VIADD R9, R10, UR5 ;  /* 0x000000050a097c36 */ /* 0x000fe40008000000 */
[----:B------:R1:W4:Y:S02]  /*2400*/  LDG.E R19, desc[UR8][R18.64] ;  /* 0x0000000812137981 */ /* 0x000324000c1e1900 */
[----:B0-----:R-:W-:-:S04]  /*2410*/  IMAD.WIDE R26, R9, 0x4, R36 ;  /* 0x00000004091a7825 */ /* 0x001fc800078e0224 */
[----:B------:R-:W-:Y:S01]  /*2420*/  VIADD R9, R23, UR5 ;  /* 0x0000000517097c36 */ /* 0x000fe20008000000 */
[----:B-1----:R-:W-:Y:S01]  /*2430*/  SEL R18, R8, R13, !P3 ;  /* 0x0000000d08127207 */ /* 0x002fe20005800000 */
[----:B------:R-:W4:Y:S02]  /*2440*/  LDG.E R26, desc[UR8][R26.64] ;  /* 0x000000081a1a7981 */ /* 0x000f24000c1e1900 */
[----:B------:R-:W-:-:S04]  /*2450*/  IMAD.WIDE R14, R9, 0x4, R36 ;  /* 0x00000004090e7825 */ /* 0x000fc800078e0224 */
[----:B------:R-:W-:Y:S01]  /*2460*/  VIADD R9, R18, UR5 ;  /* 0x0000000512097c36 */ /* 0x000fe20008000000 */
[----:B------:R0:W3:Y:S03]  /*2470*/  LDG.E R22, desc[UR8][R14.64] ;  /* 0x000000080e167981 */ /* 0x0000e6000c1e1900 */
[----:B0-----:R-:W-:Y:S01]  /*2480*/  IMAD.WIDE R14, R9, 0x4, R36 ;  /* 0x00000004090e7825 */ /* 0x001fe200078e0224 */
[----:B------:R-:W-:-:S04]  /*2490*/  IADD3 R9, PT, PT, R5, UR5, RZ ;  /* 0x0000000505097c10 */ /* 0x000fc8000fffe0ff */
[----:B------:R0:W5:Y:S02]  /*24a0*/  LDG.E R27, desc[UR8][R14.64] ;  /* 0x000000080e1b7981 */ /* 0x000164000c1e1900 */
[----:B0-----:R-:W-:-:S06]  /*24b0*/  IMAD.WIDE R14, R9, 0x4, R36 ;  /* 0x00000004090e7825 */ /* 0x001fcc00078e0224 */
[----:B------:R0:W5:Y:S01]  /*24c0*/  LDG.E R15, desc[UR8][R14.64] ;  /* 0x000000080e0f7981 */ /* 0x000162000c1e1900 */
[----:B------:R-:W-:Y:S02]  /*24d0*/  SEL R9, R2, R7, !P4 ;  /* 0x0000000702097207 */ /* 0x000fe40006000000 */
[----:B------:R-:W-:Y:S02]  /*24e0*/  SEL R12, R25, R20, !P6 ;  /* 0x00000014190c7207 */ /* 0x000fe40007000000 */
[----:B0-----:R-:W-:Y:S01]  /*24f0*/  SEL R14, R7, R2, !P4 ;  /* 0x00000002070e7207 */ /* 0x001fe20006000000 */
[----:B------:R-:W-:Y:S01]  /*2500*/  VIADD R7, R9, UR5 ;  /* 0x0000000509077c36 */ /* 0x000fe20008000000 */
[----:B------:R-:W-:Y:S02]  /*2510*/  SEL R25, R20, R25, !P6 ;  /* 0x0000001914197207 */ /* 0x000fe40007000000 */
[----:B--2---:R-:W-:Y:S02]  /*2520*/  ISETP.GE.AND P0, PT, R6, R0, PT ;  /* 0x000000000600720c */ /* 0x004fe40003f06270 */
[----:B------:R-:W-:-:S02]  /*2530*/  SEL R0, R13, R8, !P3 ;  /* 0x000000080d007207 */ /* 0x000fc40005800000 */
[----:B------:R-:W-:Y:S02]  /*2540*/  SEL R13, R3, R16, !P5 ;  /* 0x00000010030d7207 */ /* 0x000fe40006800000 */
[----:B------:R-:W-:Y:S01]  /*2550*/  SEL R6, R16, R3, !P5 ;  /* 0x0000000310067207 */ /* 0x000fe20006800000 */
[----:B------:R-:W-:-:S04]  /*2560*/  VIADD R3, R0, UR5 ;  /* 0x0000000500037c36 */ /* 0x000fc80008000000 */
[----:B------:R-:W-:Y:S01]  /*2570*/  IMAD.WIDE R2, R3, 0x4, R36 ;  /* 0x0000000403027825 */ /* 0x000fe200078e0224 */
[----:B----4-:R-:W-:-:S04]  /*2580*/  ISETP.GE.AND P5, PT, R26, R19, PT ;  /* 0x000000131a00720c */ /* 0x010fc80003fa6270 */
[----:B------:R0:W2:Y:S01]  /*2590*/  LDG.E R8, desc[UR8][R2.64] ;  /* 0x0000000802087981 */ /* 0x0000a2000c1e1900 */
[----:B---3--:R-:W-:Y:S01]  /*25a0*/  ISETP.GE.AND P4, PT, R22, R21, PT ;  /* 0x000000151600720c */ /* 0x008fe20003f86270 */
[----:B------:R-:W-:-:S04]  /*25b0*/  VIADD R21, R14, UR5 ;  /* 0x000000050e157c36 */ /* 0x000fc80008000000 */
[----:B------:R-:W-:-:S05]  /*25c0*/  IMAD.WIDE R20, R21, 0x4, R36 ;  /* 0x0000000415147825 */ /* 0x000fca00078e0224 */
[----:B------:R1:W3:Y:S01]  /*25d0*/  LDG.E R22, desc[UR8][R20.64] ;  /* 0x0000000814167981 */ /* 0x0002e2000c1e1900 */
[----:B-----5:R-:W-:Y:S01]  /*25e0*/  ISETP.GE.AND P3, PT, R27, R15, PT ;  /* 0x0000000f1b00720c */ /* 0x020fe20003f66270 */
[----:B------:R-:W-:Y:S02]  /*25f0*/  VIADD R15, R6, UR5 ;  /* 0x00000005060f7c36 */ /* 0x000fe40008000000 */
[----:B------:R-:W-:-:S04]  /*2600*/  IMAD.WIDE R26, R7, 0x4, R36 ;  /* 0x00000004071a7825 */ /* 0x000fc800078e0224 */
[----:B------:R-:W-:Y:S01]  /*2610*/  VIADD R7, R13, UR5 ;  /* 0x000000050d077c36 */ /* 0x000fe20008000000 */
[----:B------:R4:W2:Y:S01]  /*2620*/  LDG.E R16, desc[UR8][R26.64] ;  /* 0x000000081a107981 */ /* 0x0008a2000c1e1900 */
[----:B0-----:R-:W-:Y:S01]  /*2630*/  IMAD.WIDE R2, R15, 0x4, R36 ;  /* 0x000000040f027825 */ /* 0x001fe200078e0224 */
[----:B------:R-:W-:-:S03]  /*2640*/  SEL R15, R4, R24, !P0 ;  /* 0x00000018040f7207 */ /* 0x000fc60004000000 */
[--C-:B-1----:R-:W-:Y:S01]  /*2650*/  IMAD.WIDE R20, R7, 0x4, R36.reuse ;  /* 0x0000000407147825 */ /* 0x102fe200078e0224 */
[----:B------:R0:W3:Y:S03]  /*2660*/  LDG.E R30, desc[UR8][R2.64] ;  /* 0x00000008021e7981 */ /* 0x0000e6000c1e1900 */
[----:B------:R-:W-:Y:S01]  /*2670*/  VIADD R7, R25, UR5 ;  /* 0x0000000519077c36 */ /* 0x000fe20008000000 */
[----:B----4-:R-:W-:Y:S01]  /*2680*/  IADD3 R27, PT, PT, R12, UR5, RZ ;  /* 0x000000050c1b7c10 */ /* 0x010fe2000fffe0ff */
[----:B------:R-:W4:Y:S02]  /*2690*/  LDG.E R19, desc[UR8][R20.64] ;  /* 0x0000000814137981 */ /* 0x000f24000c1e1900 */
[----:B0-----:R-:W-:-:S04]  /*26a0*/  IMAD.WIDE R2, R7, 0x4, R36 ;  /* 0x0000000407027825 */ /* 0x001fc800078e0224 */
[----:B------:R-:W-:Y:S01]  /*26b0*/  VIADD R7, R15, UR5 ;  /* 0x000000050f077c36 */ /* 0x000fe20008000000 */
[----:B------:R0:W4:Y:S01]  /*26c0*/  LDG.E R21, desc[UR8][R2.64] ;  /* 0x0000000802157981 */ /* 0x000122000c1e1900 */
[----:B------:R-:W-:-:S04]  /*26d0*/  IMAD.WIDE R26, R27, 0x4, R36 ;  /* 0x000000041b1a7825 */ /* 0x000fc800078e0224 */
[----:B0-----:R-:W-:Y:S02]  /*26e0*/  IMAD.WIDE R2, R7, 0x4, R36 ;  /* 0x0000000407027825 */ /* 0x001fe400078e0224 */
[----:B------:R-:W5:Y:S04]  /*26f0*/  LDG.E R7, desc[UR8][R26.64] ;  /* 0x000000081a077981 */ /* 0x000f68000c1e1900 */
[----:B------:R0:W5:Y:S01]  /*2700*/  LDG.E R2, desc[UR8][R2.64] ;  /* 0x0000000802027981 */ /* 0x000162000c1e1900 */
[----:B------:R-:W-:Y:S02]  /*2710*/  SEL R31, R31, R32, !P1 ;  /* 0x000000201f1f7207 */ /* 0x000fe40004800000 */
[----:B------:R-:W-:Y:S02]  /*2720*/  SEL R29, R28, R29, !P2 ;  /* 0x0000001d1c1d7207 */ /* 0x000fe40005000000 */
[----:B------:R-:W-:-:S02]  /*2730*/  SEL R28, R11, R10, !P5 ;  /* 0x0000000a0b1c7207 */ /* 0x000fc40006800000 */
[----:B------:R-:W-:Y:S01]  /*2740*/  SEL R20, R10, R11, !P5 ;  /* 0x0000000b0a147207 */ /* 0x000fe20006800000 */
[----:B------:R-:W-:Y:S01]  /*2750*/  VIADD R11, R31, UR5 ;  /* 0x000000051f0b7c36 */ /* 0x000fe20008000000 */
[----:B------:R-:W-:Y:S01]  /*2760*/  SEL R4, R24, R4, !P0 ;  /* 0x0000000418047207 */ /* 0x000fe20004000000 */
[----:B------:R-:W-:Y:S01]  /*2770*/  VIADD R33, R29, UR5 ;  /* 0x000000051d217c36 */ /* 0x000fe20008000000 */
[----:B0-----:R-:W-:Y:S01]  /*2780*/  SEL R3, R17, R23, !P4 ;  /* 0x0000001711037207 */ /* 0x001fe20006000000 */
[----:B------:R-:W-:-:S04]  /*2790*/  IMAD.WIDE R10, R11, 0x4, R36 ;  /* 0x000000040b0a7825 */ /* 0x000fc800078e0224 */
[----:B------:R-:W-:Y:S02]  /*27a0*/  VIADD R27, R4, UR5 ;  /* 0x00000005041b7c36 */ /* 0x000fe40008000000 */
[----:B------:R-:W5:Y:S02]  /*27b0*/  LDG.E R10, desc[UR8][R10.64] ;  /* 0x000000080a0a7981 */ /* 0x000f64000c1e1900 */
[----:B------:R-:W-:-:S06]  /*27c0*/  IMAD.WIDE R26, R27, 0x4, R36 ;  /* 0x000000041b1a7825 */ /* 0x000fcc00078e0224 */
[----:B------:R-:W5:Y:S01]  /*27d0*/  LDG.E R26, desc[UR8][R26.64] ;  /* 0x000000081a1a7981 */ /* 0x000f62000c1e1900 */
[----:B--2---:R-:W-:Y:S02]  /*27e0*/  ISETP.GE.AND P0, PT, R16, R8, PT ;  /* 0x000000081000720c */ /* 0x004fe40003f06270 */
[----:B------:R-:W-:Y:S01]  /*27f0*/  SEL R8, R23, R17, !P4 ;  /* 0x0000001117087207 */ /* 0x000fe20006000000 */
[----:B------:R-:W-:-:S04]  /*2800*/  IMAD.WIDE R16, R33, 0x4, R36 ;  /* 0x0000000421107825 */ /* 0x000fc800078e0224 */
[----:B------:R-:W-:Y:S01]  /*2810*/  VIADD R23, R20, UR5 ;  /* 0x0000000514177c36 */ /* 0x000fe20008000000 */
[----:B------:R0:W2:Y:S01]  /*2820*/  LDG.E R11, desc[UR8][R16.64] ;  /* 0x00000008100b7981 */ /* 0x0000a2000c1e1900 */
[----:B---3--:R-:W-:Y:S02]  /*2830*/  ISETP.GE.AND P1, PT, R30, R22, PT ;  /* 0x000000161e00720c */ /* 0x008fe40003f26270 */
[----:B0-----:R-:W-:Y:S01]  /*2840*/  IMAD.WIDE R16, R23, 0x4, R36 ;  /* 0x0000000417107825 */ /* 0x001fe200078e0224 */
[----:B----4-:R-:W-:-:S03]  /*2850*/  ISETP.GE.AND P5, PT, R21, R19, PT ;  /* 0x000000131500720c */ /* 0x010fc60003fa6270 */
[----:B------:R-:W-:Y:S01]  /*2860*/  VIADD R23, R28, UR5 ;  /* 0x000000051c177c36 */ /* 0x000fe20008000000 */
[----:B------:R0:W3:Y:S01]  /*2870*/  LDG.E R27, desc[UR8][R16.64] ;  /* 0x00000008101b7981 */ /* 0x0000e2000c1e1900 */
[----:B------:R-:W-:Y:S02]  /*2880*/  VIADD R19, R8, UR5 ;  /* 0x0000000508137c36 */ /* 0x000fe40008000000 */
[----:B0-----:R-:W-:Y:S01]  /*2890*/  IMAD.WIDE R16, R23, 0x4, R36 ;  /* 0x0000000417107825 */ /* 0x001fe200078e0224 */
[----:B-----5:R-:W-:-:S03]  /*28a0*/  ISETP.GE.AND P4, PT, R2, R7, PT ;  /* 0x000000070200720c */ /* 0x020fc60003f86270 */
[----:B------:R-:W-:Y:S01]  /*28b0*/  VIADD R7, R3, UR5 ;  /* 0x0000000503077c36 */ /* 0x000fe20008000000 */
[----:B------:R-:W-:Y:S01]  /*28c0*/  SEL R2, R18, R5, !P3 ;  /* 0x0000000512027207 */ /* 0x000fe20005800000 */
[--C-:B------:R-:W-:Y:S01]  /*28d0*/  IMAD.WIDE R22, R19, 0x4, R36.reuse ;  /* 0x0000000413167825 */ /* 0x100fe200078e0224 */
[----:B------:R-:W-:Y:S01]  /*28e0*/  SEL R5, R5, R18, !P3 ;  /* 0x0000001205057207 */ /* 0x000fe20005800000 */
[----:B------:R-:W4:Y:S01]  /*28f0*/  LDG.E R16, desc[UR8][R16.64] ;  /* 0x0000000810107981 */ /* 0x000f22000c1e1900 */
[----:B------:R-:W-:Y:S01]  /*2900*/  IADD3 R21, PT, PT, R2, UR5, RZ ;  /* 0x0000000502157c10 */ /* 0x000fe2000fffe0ff */
[----:B------:R-:W-:Y:S01]  /*2910*/  IMAD.WIDE R18, R7, 0x4, R36 ;  /* 0x0000000407127825 */ /* 0x000fe200078e0224 */
[----:B------:R-:W-:Y:S01]  /*2920*/  SEL R7, R9, R0, !P0 ;  /* 0x0000000009077207 */ /* 0x000fe20004000000 */
[----:B------:R-:W2:Y:S02]  /*2930*/  LDG.E R17, desc[UR8][R22.64] ;  /* 0x0000000816117981 */ /* 0x000ea4000c1e1900 */
[----:B------:R-:W-:-:S02]  /*2940*/  VIADD R33, R5, UR5 ;  /* 0x0000000505217c36 */ /* 0x000fc40008000000 */
[----:B------:R0:W5:Y:S02]  /*2950*/  LDG.E R23, desc[UR8][R18.64] ;  /* 0x0000000812177981 */ /* 0x000164000c1e1900 */
[----:B0-----:R-:W-:-:S04]  /*2960*/  IMAD.WIDE R18, R21, 0x4, R36 ;  /* 0x0000000415127825 */ /* 0x001fc800078e0224 */
[----:B------:R-:W-:Y:S01]  /*2970*/  VIADD R21, R7, UR5 ;  /* 0x0000000507157c36 */ /* 0x000fe20008000000 */
[----:B------:R0:W5:Y:S03]  /*2980*/  LDG.E R24, desc[UR8][R18.64] ;  /* 0x0000000812187981 */ /* 0x000166000c1e1900 */
[----:B0-----:R-:W-:-:S05]  /*2990*/  IMAD.WIDE R18, R21, 0x4, R36 ;  /* 0x0000000415127825 */ /* 0x001fca00078e0224 */
        /* <DEDUP_REMOVED lines=8> */
[----:B------:R-:W-:-:S02]  /*2a20*/  VIADD R25, R0, UR5 ;  /* 0x0000000500197c36 */ /* 0x000fc40008000000 */
[----:B0-----:R-:W-:Y:S02]  /*2a30*/  VIADD R19, R9, UR5 ;  /* 0x0000000509137c36 */ /* 0x001fe40008000000 */
[----:B------:R-:W-:Y:S02]  /*2a40*/  VIADD R33, R14, UR5 ;  /* 0x000000050e217c36 */ /* 0x000fe40008000000 */
[----:B------:R-:W-:Y:S01]  /*2a50*/  IMAD.WIDE R18, R19, 0x4, R36 ;  /* 0x0000000413127825 */ /* 0x000fe200078e0224 */
[----:B---3--:R-:W-:Y:S02]  /*2a60*/  ISETP.GE.AND P2, PT, R27, R26, PT ;  /* 0x0000001a1b00720c */ /* 0x008fe40003f46270 */
[----:B------:R-:W-:Y:S02]  /*2a70*/  SEL R26, R12, R15, !P4 ;  /* 0x0000000f0c1a7207 */ /* 0x000fe40006000000 */
[----:B------:R-:W-:Y:S01]  /*2a80*/  SEL R12, R15, R12, !P4 ;  /* 0x0000000c0f0c7207 */ /* 0x000fe20006000000 */
[----:B------:R-:W-:Y:S01]  /*2a90*/  VIADD R15, R13, UR5 ;  /* 0x000000050d0f7c36 */ /* 0x000fe20008000000 */
[----:B----4-:R-:W-:-:S02]  /*2aa0*/  ISETP.GE.AND P1, PT, R10, R16, PT ;  /* 0x000000100a00720c */ /* 0x010fc40003f26270 */
[----:B--2---:R-:W-:Y:S01]  /*2ab0*/  ISETP.GE.AND P0, PT, R17, R11, PT ;  /* 0x0000000b1100720c */ /* 0x004fe20003f06270 */
[----:B------:R-:W-:Y:S02]  /*2ac0*/  VIADD R17, R6, UR5 ;  /* 0x0000000506117c36 */ /* 0x000fe40008000000 */
[----:B------:R-:W-:-:S04]  /*2ad0*/  IMAD.WIDE R10, R25, 0x4, R36 ;  /* 0x00000004190a7825 */ /* 0x000fc800078e0224 */
[----:B------:R-:W-:Y:S02]  /*2ae0*/  IMAD.WIDE R16, R17, 0x4, R36 ;  /* 0x0000000411107825 */ /* 0x000fe400078e0224 */
[----:B------:R-:W2:Y:S01]  /*2af0*/  LDG.E R10, desc[UR8][R10.64] ;  /* 0x000000080a0a7981 */ /* 0x000ea2000c1e1900 */
[----:B------:R-:W-:-:S03]  /*2b00*/  IADD3 R27, PT, PT, R12, UR5, RZ ;  /* 0x000000050c1b7c10 */ /* 0x000fc6000fffe0ff */
[----:B------:R0:W2:Y:S02]  /*2b10*/  LDG.E R11, desc[UR8][R16.64] ;  /* 0x00000008100b7981 */ /* 0x0000a4000c1e1900 */
[--C-:B0-----:R-:W-:Y:S01]  /*2b20*/  IMAD.WIDE R16, R15, 0x4, R36.reuse ;  /* 0x000000040f107825 */ /* 0x101fe200078e0224 */
[----:B-----5:R-:W-:Y:S01]  /*2b30*/  ISETP.GE.AND P5, PT, R24, R23, PT ;  /* 0x000000171800720c */ /* 0x020fe20003fa6270 */
[----:B------:R-:W3:Y:S04]  /*2b40*/  LDG.E R15, desc[UR8][R18.64] ;  /* 0x00000008120f7981 */ /* 0x000ee8000c1e1900 */
[----:B------:R0:W3:Y:S01]  /*2b50*/  LDG.E R25, desc[UR8][R16.64] ;  /* 0x0000000810197981 */ /* 0x0000e2000c1e1900 */
[----:B------:R-:W-:Y:S01]  /*2b60*/  SEL R23, R20, R4, !P2 ;  /* 0x0000000414177207 */ /* 0x000fe20005000000 */
[----:B0-----:R-:W-:-:S04]  /*2b70*/  IMAD.WIDE R16, R33, 0x4, R36 ;  /* 0x0000000421107825 */ /* 0x001fc800078e0224 */
[--C-:B------:R-:W-:Y:S01]  /*2b80*/  IMAD.WIDE R18, R27, 0x4, R36.reuse ;  /* 0x000000041b127825 */ /* 0x100fe200078e0224 */
[----:B------:R0:W4:Y:S01]  /*2b90*/  LDG.E R24, desc[UR8][R16.64] ;  /* 0x0000000810187981 */ /* 0x000122000c1e1900 */
[----:B------:R-:W-:Y:S02]  /*2ba0*/  ISETP.GE.AND P6, PT, R21, R22, PT ;  /* 0x000000161500720c */ /* 0x000fe40003fc6270 */
[----:B------:R-:W-:Y:S01]  /*2bb0*/  VIADD R21, R26, UR5 ;  /* 0x000000051a157c36 */ /* 0x000fe20008000000 */
[----:B------:R-:W4:Y:S01]  /*2bc0*/  LDG.E R27, desc[UR8][R18.64] ;  /* 0x00000008121b7981 */ /* 0x000f22000c1e1900 */
[----:B------:R-:W-:Y:S02]  /*2bd0*/  VIADD R33, R23, UR5 ;  /* 0x0000000517217c36 */ /* 0x000fe40008000000 */
[----:B0-----:R-:W-:Y:S01]  /*2be0*/  IMAD.WIDE R16, R21, 0x4, R36 ;  /* 0x0000000415107825 */ /* 0x001fe200078e0224 */
[----:B------:R-:W-:Y:S02]  /*2bf0*/  SEL R21, R31, R28, !P1 ;  /* 0x0000001c1f157207 */ /* 0x000fe40004800000 */
[----:B------:R-:W-:-:S02]  /*2c00*/  SEL R4, R4, R20, !P2 ;  /* 0x0000001404047207 */ /* 0x000fc40005000000 */
[----:B------:R0:W5:Y:S02]  /*2c10*/  LDG.E R18, desc[UR8][R16.64] ;  /* 0x0000000810127981 */ /* 0x000164000c1e1900 */
[----:B0-----:R-:W-:-:S04]  /*2c20*/  IMAD.WIDE R16, R33, 0x4, R36 ;  /* 0x0000000421107825 */ /* 0x001fc800078e0224 */
[----:B------:R-:W-:Y:S01]  /*2c30*/  VIADD R33, R21, UR5 ;  /* 0x0000000515217c36 */ /* 0x000fe20008000000 */
[----:B------:R0:W5:Y:S03]  /*2c40*/  LDG.E R19, desc[UR8][R16.64] ;  /* 0x0000000810137981 */ /* 0x000166000c1e1900 */
[----:B0-----:R-:W-:-:S04]  /*2c50*/  IMAD.WIDE R16, R33, 0x4, R36 ;  /* 0x0000000421107825 */ /* 0x001fc800078e0224 */
[----:B------:R-:W-:Y:S01]  /*2c60*/  VIADD R33, R4, UR5 ;  /* 0x0000000504217c36 */ /* 0x000fe20008000000 */
[----:B------:R0:W5:Y:S03]  /*2c70*/  LDG.E R20, desc[UR8][R16.64] ;  /* 0x0000000810147981 */ /* 0x000166000c1e1900 */
[----:B0-----:R-:W-:-:S06]  /*2c80*/  IMAD.WIDE R16, R33, 0x4, R36 ;  /* 0x0000000421107825 */ /* 0x001fcc00078e0224 */
[----:B------:R0:W5:Y:S01]  /*2c90*/  LDG.E R16, desc[UR8][R16.64] ;  /* 0x0000000810107981 */ /* 0x000162000c1e1900 */
[----:B------:R-:W-:Y:S02]  /*2ca0*/  SEL R22, R2, R3, !P5 ;  /* 0x0000000302167207 */ /* 0x000fe40006800000 */
[----:B------:R-:W-:Y:S02]  /*2cb0*/  SEL R3, R3, R2, !P5 ;  /* 0x0000000203037207 */ /* 0x000fe40006800000 */
[----:B------:R-:W-:Y:S02]  /*2cc0*/  SEL R2, R5, R7, !P6 ;  /* 0x0000000705027207 */ /* 0x000fe40007000000 */
[----:B------:R-:W-:Y:S01]  /*2cd0*/  SEL R5, R7, R5, !P6 ;  /* 0x0000000507057207 */ /* 0x000fe20007000000 */
[----:B0-----:R-:W-:-:S03]  /*2ce0*/  VIADD R17, R3, UR5 ;  /* 0x0000000503117c36 */ /* 0x001fc60008000000 */
[----:B------:R-:W-:Y:S02]  /*2cf0*/  IADD3 R7, PT, PT, R5, UR5, RZ ;  /* 0x0000000505077c10 */ /* 0x000fe4000fffe0ff */
[----:B--2---:R-:W-:Y:S01]  /*2d00*/  ISETP.GE.AND P2, PT, R11, R10, PT ;  /* 0x0000000a0b00720c */ /* 0x004fe20003f46270 */
[----:B------:R-:W-:Y:S01]  /*2d10*/  VIADD R11, R22, UR5 ;  /* 0x00000005160b7c36 */ /* 0x000fe20008000000 */
[----:B---3--:R-:W-:Y:S02]  /*2d20*/  ISETP.GE.AND P3, PT, R25, R15, PT ;  /* 0x0000000f1900720c */ /* 0x008fe40003f66270 */
[----:B------:R-:W-:-:S05]  /*2d30*/  SEL R15, R29, R8, !P0 ;  /* 0x000000081d0f7207 */ /* 0x000fca0004000000 */
[----:B------:R-:W-:Y:S02]  /*2d40*/  VIADD R25, R15, UR5 ;  /* 0x000000050f197c36 */ /* 0x000fe40008000000 */
[----:B------:R-:W-:Y:S01]  /*2d50*/  IMAD.WIDE R10, R11, 0x4, R36 ;  /* 0x000000040b0a7825 */ /* 0x000fe200078e0224 */
[----:B----4-:R-:W-:-:S03]  /*2d60*/  ISETP.GE.AND P4, PT, R27, R24, PT ;  /* 0x000000181b00720c */ /* 0x010fc60003f86270 */
[----:B------:R-:W-:-:S06]  /*2d70*/  IMAD.WIDE R24, R25, 0x4, R36 ;  /* 0x0000000419187825 */ /* 0x000fcc00078e0224 */
[----:B------:R-:W2:Y:S04]  /*2d80*/  LDG.E R24, desc[UR8][R24.64] ;  /* 0x0000000818187981 */ /* 0x000ea8000c1e1900 */
[----:B------:R0:W2:Y:S02]  /*2d90*/  LDG.E R25, desc[UR8][R10.64] ;  /* 0x000000080a197981 */ /* 0x0000a4000c1e1900 */
[----:B0-----:R-:W-:Y:S02]  /*2da0*/  SEL R10, R0, R6, !P2 ;  /* 0x00000006000a7207 */ /* 0x001fe40005000000 */
[----:B------:R-:W-:Y:S01]  /*2db0*/  SEL R0, R6, R0, !P2 ;  /* 0x0000000006007207 */ /* 0x000fe20005000000 */
[----:B------:R-:W-:Y:S01]  /*2dc0*/  IMAD.WIDE R6, R7, 0x4, R36 ;  /* 0x0000000407067825 */ /* 0x000fe200078e0224 */
[----:B-----5:R-:W-:-:S03]  /*2dd0*/  ISETP.GE.AND P6, PT, R19, R18, PT ;  /* 0x000000121300720c */ /* 0x020fc60003fc6270 */
[----:B------:R-:W-:Y:S01]  /*2de0*/  VIADD R19, R2, UR5 ;  /* 0x0000000502137c36 */ /* 0x000fe20008000000 */
[----:B------:R-:W-:Y:S01]  /*2df0*/  SEL R11, R13, R9, !P3 ;  /* 0x000000090d0b7207 */ /* 0x000fe20005800000 */
[----:B------:R-:W-:Y:S02]  /*2e00*/  VIADD R27, R0, UR5 ;  /* 0x00000005001b7c36 */ /* 0x000fe40008000000 */
[----:B------:R-:W-:-:S06]  /*2e10*/  IMAD.WIDE R18, R19, 0x4, R36 ;  /* 0x0000000413127825 */ /* 0x000fcc00078e0224 */
[----:B------:R-:W3:Y:S01]  /*2e20*/  LDG.E R18, desc[UR8][R18.64] ;  /* 0x0000000812127981 */ /* 0x000ee2000c1e1900 */
[----:B------:R-:W-:Y:S01]  /*2e30*/  ISETP.GE.AND P5, PT, R20, R16, PT ;  /* 0x000000101400720c */ /* 0x000fe20003fa6270 */
[----:B------:R-:W-:-:S06]  /*2e40*/  IMAD.WIDE R16, R17, 0x4, R36 ;  /* 0x0000000411107825 */ /* 0x000fcc00078e0224 */
[----:B------:R-:W4:Y:S04]  /*2e50*/  LDG.E R16, desc[UR8][R16.64] ;  /* 0x0000000810107981 */ /* 0x000f28000c1e1900 */
[----:B------:R0:W4:Y:S02]  /*2e60*/  LDG.E R17, desc[UR8][R6.64] ;  /* 0x0000000806117981 */ /* 0x000124000c1e1900 */
[----:B0-----:R-:W-:-:S04]  /*2e70*/  IMAD.WIDE R6, R27, 0x4, R36 ;  /* 0x000000041b067825 */ /* 0x001fc800078e0224 */
[----:B------:R-:W-:Y:S01]  /*2e80*/  VIADD R27, R11, UR5 ;  /* 0x000000050b1b7c36 */ /* 0x000fe20008000000 */
[----:B------:R0:W3:Y:S03]  /*2e90*/  LDG.E R19, desc[UR8][R6.64] ;  /* 0x0000000806137981 */ /* 0x0000e6000c1e1900 */
[----:B0-----:R-:W-:-:S04]  /*2ea0*/  IMAD.WIDE R6, R27, 0x4, R36 ;  /* 0x000000041b067825 */ /* 0x001fc800078e0224 */
[----:B------:R-:W-:Y:S01]  /*2eb0*/  VIADD R27, R10, UR5 ;  /* 0x000000050a1b7c36 */ /* 0x000fe20008000000 */
[----:B------:R0:W5:Y:S03]  /*2ec0*/  LDG.E R20, desc[UR8][R6.64] ;  /* 0x0000000806147981 */ /* 0x000166000c1e1900 */
[----:B0-----:R-:W-:-:S05]  /*2ed0*/  IMAD.WIDE R6, R27, 0x4, R36 ;  /* 0x000000041b067825 */ /* 0x001fca00078e0224 */
[----:B------:R0:W5:Y:S01]  /*2ee0*/  LDG.E R27, desc[UR8][R6.64] ;  /* 0x00000008061b7981 */ /* 0x000162000c1e1900 */
[----:B------:R-:W-:-:S05]  /*2ef0*/  SEL R9, R9, R13, !P3 ;  /* 0x0000000d09097207 */ /* 0x000fca0005800000 */
[----:B------:R-:W-:Y:S01]  /*2f00*/  VIADD R13, R9, UR5 ;  /* 0x00000005090d7c36 */ /* 0x000fe20008000000 */
[----:B0-----:R-:W-:Y:S02]  /*2f10*/  SEL R7, R12, R14, !P4 ;  /* 0x0000000e0c077207 */ /* 0x001fe40006000000 */
[----:B------:R-:W-:Y:S01]  /*2f20*/  SEL R14, R14, R12, !P4 ;  /* 0x0000000c0e0e7207 */ /* 0x000fe20006000000 */
[----:B------:R-:W-:Y:S01]  /*2f30*/  IMAD.WIDE R12, R13, 0x4, R36 ;  /* 0x000000040d0c7825 */ /* 0x000fe200078e0224 */
[----:B------:R-:W-:Y:S02]  /*2f40*/  SEL R30, R28, R31, !P1 ;  /* 0x0000001f1c1e7207 */ /* 0x000fe40004800000 */
[----:B------:R-:W-:-:S03]  /*2f50*/  SEL R31, R8, R29, !P0 ;  /* 0x0000001d081f7207 */ /* 0x000fc60004000000 */
[----:B------:R0:W5:Y:S01]  /*2f60*/  LDG.E R13, desc[UR8][R12.64] ;  /* 0x000000080c0d7981 */ /* 0x000162000c1e1900 */
[----:B------:R-:W-:Y:S02]  /*2f70*/  SEL R8, R26, R23, !P6 ;  /* 0x000000171a087207 */ /* 0x000fe40007000000 */
[----:B------:R-:W-:Y:S02]  /*2f80*/  SEL R32, R4, R21, !P5 ;  /* 0x0000001504207207 */ /* 0x000fe40006800000 */
[----:B------:R-:W-:Y:S02]  /*2f90*/  SEL R4, R21, R4, !P5 ;  /* 0x0000000415047207 */ /* 0x000fe40006800000 */
[----:B0-----:R-:W-:Y:S01]  /*2fa0*/  SEL R12, R23, R26, !P6 ;  /* 0x0000001a170c7207 */ /* 0x001fe20007000000 */
[----:B------:R-:W-:Y:S02]  /*2fb0*/  VIADD R21, R14, UR5 ;  /* 0x000000050e157c36 */ /* 0x000fe40008000000 */
[----:B------:R-:W-:Y:S01]  /*2fc0*/  VIADD R29, R31, UR5 ;  /* 0x000000051f1d7c36 */ /* 0x000fe20008000000 */
[----:B--2---:R-:W-:Y:S01]  /*2fd0*/  ISETP.GE.AND P2, PT, R25, R24, PT ;  /* 0x000000181900720c */ /* 0x004fe20003f46270 */
[----:B------:R-:W-:-:S04]  /*2fe0*/  VIADD R25, R7, UR5 ;  /* 0x0000000507197c36 */ /* 0x000fc80008000000 */
[----:B------:R-:W-:-:S05]  /*2ff0*/  IMAD.WIDE R24, R25, 0x4, R36 ;  /* 0x0000000419187825 */ /* 0x000fca00078e0224 */
[----:B------:R0:W2:Y:S02]  /*3000*/  LDG.E R6, desc[UR8][R24.64] ;  /* 0x0000000818067981 */ /* 0x0000a4000c1e1900 */
[----:B0-----:R-:W-:Y:S01]  /*3010*/  VIADD R25, R4, UR5 ;  /* 0x0000000504197c36 */ /* 0x001fe20008000000 */
[----:B----4-:R-:W-:Y:S01]  /*3020*/  ISETP.GE.AND P1, PT, R17, R16, PT ;  /* 0x000000101100720c */ /* 0x010fe20003f26270 */
[----:B------:R-:W-:-:S04]  /*3030*/  VIADD R17, R8, UR5 ;  /* 0x0000000508117c36 */ /* 0x000fc80008000000 */
[----:B------:R-:W-:Y:S01]  /*3040*/  IMAD.WIDE R16, R17, 0x4, R36 ;  /* 0x0000000411107825 */ /* 0x000fe200078e0224 */
[----:B---3--:R-:W-:Y:S02]  /*3050*/  ISETP.GE.AND P3, PT, R19, R18, PT ;  /* 0x000000121300720c */ /* 0x008fe40003f66270 */
[----:B------:R-:W-:-:S05]  /*3060*/  IADD3 R19, PT, PT, R12, UR5, RZ ;  /* 0x000000050c137c10 */ /* 0x000fca000fffe0ff */
[----:B------:R-:W-:-:S06]  /*3070*/  IMAD.WIDE R18, R19, 0x4, R36 ;  /* 0x0000000413127825 */ /* 0x000fcc00078e0224 */
[----:B------:R-:W3:Y:S04]  /*3080*/  LDG.E R18, desc[UR8][R18.64] ;  /* 0x0000000812127981 */ /* 0x000ee8000c1e1900 */
[----:B------:R0:W4:Y:S01]  /*3090*/  LDG.E R19, desc[UR8][R16.64] ;  /* 0x0000000810137981 */ /* 0x000122000c1e1900 */
[----:B-----5:R-:W-:Y:S01]  /*30a0*/  ISETP.GE.AND P4, PT, R20, R27, PT ;  /* 0x0000001b1400720c */ /* 0x020fe20003f86270 */
[----:B------:R-:W-:-:S04]  /*30b0*/  IMAD.WIDE R20, R21, 0x4, R36 ;  /* 0x0000000415147825 */ /* 0x000fc800078e0224 */
[----:B------:R-:W-:Y:S01]  /*30c0*/  VIADD R27, R30, UR5 ;  /* 0x000000051e1b7c36 */ /* 0x000fe20008000000 */
[----:B------:R1:W3:Y:S03]  /*30d0*/  LDG.E R23, desc[UR8][R20.64] ;  /* 0x0000000814177981 */ /* 0x0002e6000c1e1900 */
[----:B0-----:R-:W-:Y:S01]  /*30e0*/  IMAD.WIDE R16, R27, 0x4, R36 ;  /* 0x000000041b107825 */ /* 0x001fe200078e0224 */
[----:B------:R-:W-:-:S03]  /*30f0*/  SEL R27, R22, R15, !P2 ;  /* 0x0000000f161b7207 */ /* 0x000fc60005000000 */
[----:B-1----:R-:W-:-:S04]  /*3100*/  IMAD.WIDE R20, R25, 0x4, R36 ;  /* 0x0000000419147825 */ /* 0x002fc800078e0224 */
[----:B------:R-:W-:Y:S02]  /*3110*/  VIADD R25, R32, UR5 ;  /* 0x0000000520197c36 */ /* 0x000fe40008000000 */
[----:B------:R-:W4:Y:S04]  /*3120*/  LDG.E R20, desc[UR8][R20.64] ;  /* 0x0000000814147981 */ /* 0x000f28000c1e1900 */
        /* <DEDUP_REMOVED lines=9> */
[----:B------:R-:W-:Y:S02]  /*31c0*/  SEL R26, R2, R0, !P3 ;  /* 0x00000000021a7207 */ /* 0x000fe40005800000 */
[----:B------:R-:W-:Y:S02]  /*31d0*/  SEL R0, R0, R2, !P3 ;  /* 0x0000000200007207 */ /* 0x000fe40005800000 */
[----:B------:R-:W-:Y:S02]  /*31e0*/  SEL R2, R10, R11, !P4 ;  /* 0x0000000b0a027207 */ /* 0x000fe40006000000 */
[----:B--2---:R-:W-:Y:S02]  /*31f0*/  ISETP.GE.AND P0, PT, R6, R13, PT ;  /* 0x0000000d0600720c */ /* 0x004fe40003f06270 */
[----:B------:R-:W-:-:S02]  /*3200*/  SEL R6, R3, R5, !P1 ;  /* 0x0000000503067207 */ /* 0x000fc40004800000 */
[----:B------:R-:W-:Y:S01]  /*3210*/  SEL R3, R5, R3, !P1 ;  /* 0x0000000305037207 */ /* 0x000fe20004800000 */
[----:B------:R-:W-:-:S03]  /*3220*/  VIADD R5, R15, UR5 ;  /* 0x000000050f057c36 */ /* 0x000fc60008000000 */
[----:B------:R-:W-:Y:S01]  /*3230*/  IADD3 R13, PT, PT, R3, UR5, RZ ;  /* 0x00000005030d7c10 */ /* 0x000fe2000fffe0ff */
[----:B0-----:R-:W-:Y:S01]  /*3240*/  VIADD R17, R6, UR5 ;  /* 0x0000000506117c36 */ /* 0x001fe20008000000 */
[----:B---3--:R-:W-:Y:S01]  /*3250*/  ISETP.GE.AND P3, PT, R18, R23, PT ;  /* 0x000000171200720c */ /* 0x008fe20003f66270 */
[----:B------:R-:W-:Y:S01]  /*3260*/  VIADD R23, R0, UR5 ;  /* 0x0000000500177c36 */ /* 0x000fe20008000000 */
[----:B----4-:R-:W-:Y:S01]  /*3270*/  ISETP.GE.AND P5, PT, R20, R19, PT ;  /* 0x000000131400720c */ /* 0x010fe20003fa6270 */
[----:B------:R-:W-:Y:S01]  /*3280*/  IMAD.WIDE R18, R5, 0x4, R36 ;  /* 0x0000000405127825 */ /* 0x000fe200078e0224 */
[----:B------:R-:W-:-:S03]  /*3290*/  SEL R5, R11, R10, !P4 ;  /* 0x0000000a0b057207 */ /* 0x000fc60006000000 */
[--C-:B------:R-:W-:Y:S02]  /*32a0*/  IMAD.WIDE R10, R13, 0x4, R36.reuse ;  /* 0x000000040d0a7825 */ /* 0x100fe400078e0224 */
[----:B------:R0:W2:Y:S02]  /*32b0*/  LDG.E R13, desc[UR8][R18.64] ;  /* 0x00000008120d7981 */ /* 0x0000a4000c1e1900 */
[--C-:B0-----:R-:W-:Y:S02]  /*32c0*/  IMAD.WIDE R18, R17, 0x4, R36.reuse ;  /* 0x0000000411127825 */ /* 0x101fe400078e0224 */
[----:B------:R0:W2:Y:S04]  /*32d0*/  LDG.E R17, desc[UR8][R10.64] ;  /* 0x000000080a117981 */ /* 0x0000a8000c1e1900 */
[----:B------:R-:W3:Y:S01]  /*32e0*/  LDG.E R18, desc[UR8][R18.64] ;  /* 0x0000000812127981 */ /* 0x000ee2000c1e1900 */
[----:B0-----:R-:W-:-:S04]  /*32f0*/  IMAD.WIDE R10, R23, 0x4, R36 ;  /* 0x00000004170a7825 */ /* 0x001fc800078e0224 */
[----:B------:R-:W-:Y:S01]  /*3300*/  VIADD R23, R26, UR5 ;  /* 0x000000051a177c36 */ /* 0x000fe20008000000 */
[----:B------:R0:W3:Y:S03]  /*3310*/  LDG.E R19, desc[UR8][R10.64] ;  /* 0x000000080a137981 */ /* 0x0000e6000c1e1900 */
[----:B0-----:R-:W-:-:S04]  /*3320*/  IMAD.WIDE R10, R23, 0x4, R36 ;  /* 0x00000004170a7825 */ /* 0x001fc800078e0224 */
[----:B------:R-:W-:Y:S01]  /*3330*/  VIADD R23, R2, UR5 ;  /* 0x0000000502177c36 */ /* 0x000fe20008000000 */
[----:B------:R0:W4:Y:S01]  /*3340*/  LDG.E R22, desc[UR8][R10.64] ;  /* 0x000000080a167981 */ /* 0x000122000c1e1900 */
[----:B-----5:R-:W-:Y:S02]  /*3350*/  ISETP.GE.AND P2, PT, R25, R16, PT ;  /* 0x000000101900720c */ /* 0x020fe40003f46270 */
[----:B------:R-:W-:Y:S01]  /*3360*/  SEL R16, R7, R9, !P0 ;  /* 0x0000000907107207 */ /* 0x000fe20004000000 */
[----:B0-----:R-:W-:Y:S01]  /*3370*/  IMAD.WIDE R10, R23, 0x4, R36 ;  /* 0x00000004170a7825 */ /* 0x001fe200078e0224 */
[----:B------:R-:W-:Y:S02]  /*3380*/  SEL R7, R9, R7, !P0 ;  /* 0x0000000709077207 */ /* 0x000fe40004000000 */
[----:B------:R-:W-:Y:S01]  /*3390*/  SEL R9, R12, R14, !P3 ;  /* 0x0000000e0c097207 */ /* 0x000fe20005800000 */
[----:B------:R-:W-:Y:S01]  /*33a0*/  VIADD R25, R16, UR5 ;  /* 0x0000000510197c36 */ /* 0x000fe20008000000 */
[----:B------:R-:W-:Y:S01]  /*33b0*/  ISETP.GE.AND P1, PT, R21, R24, PT ;  /* 0x000000181500720c */ /* 0x000fe20003f26270 */
[----:B------:R-:W-:Y:S01]  /*33c0*/  VIADD R21, R5, UR5 ;  /* 0x0000000505157c36 */ /* 0x000fe20008000000 */
[----:B------:R0:W5:Y:S01]  /*33d0*/  LDG.E R23, desc[UR8][R10.64] ;  /* 0x000000080a177981 */ /* 0x000162000c1e1900 */
[----:B------:R-:W-:-:S02]  /*33e0*/  VIADD R29, R9, UR5 ;  /* 0x00000005091d7c36 */ /* 0x000fc40008000000 */
        /* <DEDUP_REMOVED lines=11> */
[----:B0-----:R-:W-:Y:S02]  /*34a0*/  SEL R11, R14, R12, !P3 ;  /* 0x0000000c0e0b7207 */ /* 0x001fe40005800000 */
[----:B--2---:R-:W-:Y:S01]  /*34b0*/  ISETP.GE.AND P0, PT, R17, R13, PT ;  /* 0x0000000d1100720c */ /* 0x004fe20003f06270 */
[----:B------:R-:W-:Y:S01]  /*34c0*/  VIADD R13, R24, UR5 ;  /* 0x00000005180d7c36 */ /* 0x000fe20008000000 */
[----:B------:R-:W-:-:S03]  /*34d0*/  SEL R17, R31, R27, !P2 ;  /* 0x0000001b1f117207 */ /* 0x000fc60005000000 */
[----:B------:R-:W-:Y:S01]  /*34e0*/  IMAD.WIDE R12, R13, 0x4, R36 ;  /* 0x000000040d0c7825 */ /* 0x000fe200078e0224 */
[----:B------:R-:W-:Y:S02]  /*34f0*/  SEL R4, R15, R3, !P0 ;  /* 0x000000030f047207 */ /* 0x000fe40004000000 */
[----:B------:R-:W-:Y:S02]  /*3500*/  SEL R15, R3, R15, !P0 ;  /* 0x0000000f030f7207 */ /* 0x000fe40004000000 */
[----:B------:R0:W2:Y:S01]  /*3510*/  LDG.E R14, desc[UR8][R12.64] ;  /* 0x000000080c0e7981 */ /* 0x0000a2000c1e1900 */
[----:B---3--:R-:W-:Y:S02]  /*3520*/  ISETP.GE.AND P3, PT, R19, R18, PT ;  /* 0x000000121300720c */ /* 0x008fe40003f66270 */
[----:B------:R-:W-:Y:S02]  /*3530*/  VIADD R29, R15, UR5 ;  /* 0x000000050f1d7c36 */ /* 0x000fe40008000000 */
[----:B------:R-:W-:-:S04]  /*3540*/  VIADD R19, R20, UR5 ;  /* 0x0000000514137c36 */ /* 0x000fc80008000000 */
[----:B------:R-:W-:Y:S01]  /*3550*/  IMAD.WIDE R18, R19, 0x4, R36 ;  /* 0x0000000413127825 */ /* 0x000fe200078e0224 */
[----:B----4-:R-:W-:-:S03]  /*3560*/  ISETP.GE.AND P4, PT, R21, R22, PT ;  /* 0x000000161500720c */ /* 0x010fc60003f86270 */
[----:B------:R-:W-:Y:S01]  /*3570*/  VIADD R21, R17, UR5 ;  /* 0x0000000511157c36 */ /* 0x000fe20008000000 */
[----:B-----5:R-:W-:Y:S01]  /*3580*/  ISETP.GE.AND P5, PT, R25, R23, PT ;  /* 0x000000171900720c */ /* 0x020fe20003fa6270 */
[----:B------:R-:W-:Y:S01]  /*3590*/  VIADD R23, R11, UR5 ;  /* 0x000000050b177c36 */ /* 0x000fe20008000000 */
[----:B------:R-:W-:Y:S01]  /*35a0*/  SEL R25, R30, R32, !P1 ;  /* 0x000000201e197207 */ /* 0x000fe20004800000 */
[----:B0-----:R-:W-:-:S04]  /*35b0*/  IMAD.WIDE R12, R21, 0x4, R36 ;  /* 0x00000004150c7825 */ /* 0x001fc800078e0224 */
[----:B------:R-:W-:Y:S01]  /*35c0*/  IMAD.WIDE R22, R23, 0x4, R36 ;  /* 0x0000000417167825 */ /* 0x000fe200078e0224 */
[----:B------:R-:W-:-:S03]  /*35d0*/  SEL R21, R0, R6, !P3 ;  /* 0x0000000600157207 */ /* 0x000fc60005800000 */
[----:B------:R-:W-:Y:S01]  /*35e0*/  VIADD R3, R25, UR5 ;  /* 0x0000000519037c36 */ /* 0x000fe20008000000 */
[----:B------:R0:W2:Y:S03]  /*35f0*/  LDG.E R8, desc[UR8][R22.64] ;  /* 0x0000000816087981 */ /* 0x0000a6000c1e1900 */
[----:B0-----:R-:W-:Y:S02]  /*3600*/  IMAD.WIDE R22, R3, 0x4, R36 ;  /* 0x0000000403167825 */ /* 0x001fe400078e0224 */
[----:B------:R-:W3:Y:S04]  /*3610*/  LDG.E R3, desc[UR8][R18.64] ;  /* 0x0000000812037981 */ /* 0x000ee8000c1e1900 */
[----:B------:R-:W3:Y:S01]  /*3620*/  LDG.E R22, desc[UR8][R22.64] ;  /* 0x0000000816167981 */ /* 0x000ee2000c1e1900 */
[----:B------:R-:W-:-:S03]  /*3630*/  ISETP.GE.AND P6, PT, R28, R10, PT ;  /* 0x0000000a1c00720c */ /* 0x000fc60003fc6270 */
[----:B------:R0:W4:Y:S02]  /*3640*/  LDG.E R10, desc[UR8][R12.64] ;  /* 0x000000080c0a7981 */ /* 0x000124000c1e1900 */
[----:B0-----:R-:W-:-:S04]  /*3650*/  IMAD.WIDE R12, R29, 0x4, R36 ;  /* 0x000000041d0c7825 */ /* 0x001fc800078e0224 */
[----:B------:R-:W-:Y:S01]  /*3660*/  VIADD R29, R21, UR5 ;  /* 0x00000005151d7c36 */ /* 0x000fe20008000000 */
[----:B------:R0:W4:Y:S03]  /*3670*/  LDG.E R23, desc[UR8][R12.64] ;  /* 0x000000080c177981 */ /* 0x000126000c1e1900 */
[----:B0-----:R-:W-:Y:S01]  /*3680*/  IMAD.WIDE R12, R29, 0x4, R36 ;  /* 0x000000041d0c7825 */ /* 0x001fe200078e0224 */
[----:B------:R-:W-:-:S04]  /*3690*/  IADD3 R29, PT, PT, R4, UR5, RZ ;  /* 0x00000005041d7c10 */ /* 0x000fc8000fffe0ff */
[----:B------:R0:W5:Y:S02]  /*36a0*/  LDG.E R28, desc[UR8][R12.64] ;  /* 0x000000080c1c7981 */ /* 0x000164000c1e1900 */
[----:B0-----:R-:W-:-:S05]  /*36b0*/  IMAD.WIDE R12, R29, 0x4, R36 ;  /* 0x000000041d0c7825 */ /* 0x001fca00078e0224 */
[----:B------:R0:W5:Y:S01]  /*36c0*/  LDG.E R29, desc[UR8][R12.64] ;  /* 0x000000080c1d7981 */ /* 0x000162000c1e1900 */
[----:B------:R-:W-:Y:S02]  /*36d0*/  SEL R19, R6, R0, !P3 ;  /* 0x0000000006137207 */ /* 0x000fe40005800000 */
[----:B------:R-:W-:Y:S02]  /*36e0*/  SEL R18, R9, R7, !P6 ;  /* 0x0000000709127207 */ /* 0x000fe40007000000 */
[----:B0-----:R-:W-:Y:S02]  /*36f0*/  SEL R12, R26, R5, !P4 ;  /* 0x000000051a0c7207 */ /* 0x001fe40006000000 */
[----:B------:R-:W-:Y:S02]  /*3700*/  SEL R13, R2, R16, !P5 ;  /* 0x00000010020d7207 */ /* 0x000fe40006800000 */
[----:B------:R-:W-:Y:S02]  /*3710*/  SEL R26, R5, R26, !P4 ;  /* 0x0000001a051a7207 */ /* 0x000fe40006000000 */
[----:B--2---:R-:W-:-:S02]  /*3720*/  ISETP.GE.AND P0, PT, R14, R8, PT ;  /* 0x000000080e00720c */ /* 0x004fc40003f06270 */
[----:B------:R-:W-:Y:S02]  /*3730*/  SEL R8, R16, R2, !P5 ;  /* 0x0000000210087207 */ /* 0x000fe40006800000 */
[----:B------:R-:W-:Y:S01]  /*3740*/  SEL R14, R7, R9, !P6 ;  /* 0x00000009070e7207 */ /* 0x000fe20007000000 */
[----:B------:R-:W-:Y:S02]  /*3750*/  VIADD R7, R12, UR5 ;  /* 0x000000050c077c36 */ /* 0x000fe40008000000 */
[----:B------:R-:W-:Y:S02]  /*3760*/  VIADD R5, R8, UR5 ;  /* 0x0000000508057c36 */ /* 0x000fe40008000000 */
[----:B------:R-:W-:Y:S01]  /*3770*/  IMAD.WIDE R6, R7, 0x4, R36 ;  /* 0x0000000407067825 */ /* 0x000fe200078e0224 */
[----:B---3--:R-:W-:-:S03]  /*3780*/  ISETP.GE.AND P5, PT, R22, R3, PT ;  /* 0x000000031600720c */ /* 0x008fc60003fa6270 */
[----:B------:R-:W-:-:S04]  /*3790*/  VIADD R3, R19, UR5 ;  /* 0x0000000513037c36 */ /* 0x000fc80008000000 */
[----:B------:R-:W-:-:S04]  /*37a0*/  IMAD.WIDE R2, R3, 0x4, R36 ;  /* 0x0000000403027825 */ /* 0x000fc800078e0224 */
[----:B------:R-:W-:Y:S01]  /*37b0*/  VIADD R9, R13, UR5 ;  /* 0x000000050d097c36 */ /* 0x000fe20008000000 */
[----:B------:R0:W2:Y:S01]  /*37c0*/  LDG.E R0, desc[UR8][R2.64] ;  /* 0x0000000802007981 */ /* 0x0000a2000c1e1900 */
[----:B----4-:R-:W-:Y:S01]  /*37d0*/  ISETP.GE.AND P4, PT, R23, R10, PT ;  /* 0x0000000a1700720c */ /* 0x010fe20003f86270 */
[----:B0-----:R-:W-:-:S04]  /*37e0*/  IMAD.WIDE R2, R5, 0x4, R36 ;  /* 0x0000000405027825 */ /* 0x001fc800078e0224 */
[----:B------:R-:W-:Y:S02]  /*37f0*/  VIADD R23, R26, UR5 ;  /* 0x000000051a177c36 */ /* 0x000fe40008000000 */
[----:B------:R-:W-:Y:S02]  /*3800*/  VIADD R5, R18, UR5 ;  /* 0x0000000512057c36 */ /* 0x000fe40008000000 */
[----:B------:R-:W-:Y:S01]  /*3810*/  IMAD.WIDE R22, R23, 0x4, R36 ;  /* 0x0000000417167825 */ /* 0x000fe200078e0224 */
[----:B------:R-:W-:-:S04]  /*3820*/  IADD3 R33, PT, PT, R14, UR5, RZ ;  /* 0x000000050e217c10 */ /* 0x000fc8000fffe0ff */
[----:B------:R-:W2:Y:S01]  /*3830*/  LDG.E R16, desc[UR8][R22.64] ;  /* 0x0000000816107981 */ /* 0x000ea2000c1e1900 */
[----:B-----5:R-:W-:-:S03]  /*3840*/  ISETP.GE.AND P3, PT, R28, R29, PT ;  /* 0x0000001d1c00720c */ /* 0x020fc60003f66270 */
[----:B------:R0:W3:Y:S04]  /*3850*/  LDG.E R28, desc[UR8][R6.64] ;  /* 0x00000008061c7981 */ /* 0x0000e8000c1e1900 */
[----:B------:R1:W3:Y:S01]  /*3860*/  LDG.E R29, desc[UR8][R2.64] ;  /* 0x00000008021d7981 */ /* 0x0002e2000c1e1900 */
[----:B0-----:R-:W-:Y:S01]  /*3870*/  IMAD.WIDE R6, R9, 0x4, R36 ;  /* 0x0000000409067825 */ /* 0x001fe200078e0224 */
[----:B------:R-:W-:-:S03]  /*3880*/  SEL R9, R24, R11, !P0 ;  /* 0x0000000b18097207 */ /* 0x000fc60004000000 */
[--C-:B-1----:R-:W-:Y:S01]  /*3890*/  IMAD.WIDE R2, R5, 0x4, R36.reuse ;  /* 0x0000000405027825 */ /* 0x102fe200078e0224 */
[----:B------:R-:W4:Y:S03]  /*38a0*/  LDG.E R23, desc[UR8][R6.64] ;  /* 0x0000000806177981 */ /* 0x000f26000c1e1900 */
[----:B------:R-:W-:Y:S01]  /*38b0*/  VIADD R5, R9, UR5 ;  /* 0x0000000509057c36 */ /* 0x000fe20008000000 */
[----:B------:R0:W4:Y:S03]  /*38c0*/  LDG.E R22, desc[UR8][R2.64] ;  /* 0x0000000802167981 */ /* 0x000126000c1e1900 */
[----:B0-----:R-:W-:-:S05]  /*38d0*/  IMAD.WIDE R2, R5, 0x4, R36 ;  /* 0x0000000405027825 */ /* 0x001fca00078e0224 */
[----:B------:R0:W5:Y:S02]  /*38e0*/  LDG.E R5, desc[UR8][R2.64] ;  /* 0x0000000802057981 */ /* 0x000164000c1e1900 */
[----:B0-----:R-:W-:-:S05]  /*38f0*/  IMAD.WIDE R2, R33, 0x4, R36 ;  /* 0x0000000421027825 */ /* 0x001fca00078e0224 */
[----:B------:R0:W5:Y:S01]  /*3900*/  LDG.E R10, desc[UR8][R2.64] ;  /* 0x00000008020a7981 */ /* 0x000162000c1e1900 */
[----:B------:R-:W-:Y:S02]  /*3910*/  SEL R32, R32, R30, !P1 ;  /* 0x0000001e20207207 */ /* 0x000fe40004800000 */
[----:B------:R-:W-:-:S03]  /*3920*/  SEL R31, R27, R31, !P2 ;  /* 0x0000001f1b1f7207 */ /* 0x000fc60005000000 */
[----:B------:R-:W-:Y:S01]  /*3930*/  VIADD R7, R32, UR5 ;  /* 0x0000000520077c36 */ /* 0x000fe20008000000 */
[----:B------:R-:W-:Y:S02]  /*3940*/  SEL R30, R20, R25, !P5 ;  /* 0x00000019141e7207 */ /* 0x000fe40006800000 */
[----:B0-----:R-:W-:Y:S01]  /*3950*/  SEL R2, R11, R24, !P0 ;  /* 0x000000180b027207 */ /* 0x001fe20004000000 */
[----:B------:R-:W-:Y:S01]  /*3960*/  VIADD R11, R31, UR5 ;  /* 0x000000051f0b7c36 */ /* 0x000fe20008000000 */
[----:B------:R-:W-:Y:S01]  /*3970*/  SEL R20, R25, R20, !P5 ;  /* 0x0000001419147207 */ /* 0x000fe20006800000 */
[----:B------:R-:W-:Y:S01]  /*3980*/  IMAD.WIDE R6, R7, 0x4, R36 ;  /* 0x0000000407067825 */ /* 0x000fe200078e0224 */
[----:B------:R-:W-:-:S03]  /*3990*/  SEL R3, R17, R15, !P4 ;  /* 0x0000000f11037207 */ /* 0x000fc60006000000 */
[----:B------:R-:W-:Y:S01]  /*39a0*/  VIADD R25, R2, UR5 ;  /* 0x0000000502197c36 */ /* 0x000fe20008000000 */
[----:B--2---:R-:W-:Y:S02]  /*39b0*/  ISETP.GE.AND P0, PT, R16, R0, PT ;  /* 0x000000001000720c */ /* 0x004fe40003f06270 */
[----:B------:R-:W-:Y:S01]  /*39c0*/  SEL R0, R15, R17, !P4 ;  /* 0x000000110f007207 */ /* 0x000fe20006000000 */
[--C-:B------:R-:W-:Y:S02]  /*39d0*/  IMAD.WIDE R16, R11, 0x4, R36.reuse ;  /* 0x000000040b107825 */ /* 0x100fe400078e0224 */
[----:B------:R0:W2:Y:S04]  /*39e0*/  LDG.E R11, desc[UR8][R6.64] ;  /* 0x00000008060b7981 */ /* 0x0000a8000c1e1900 */
[----:B------:R1:W2:Y:S01]  /*39f0*/  LDG.E R15, desc[UR8][R16.64] ;  /* 0x00000008100f7981 */ /* 0x0002a2000c1e1900 */
[----:B0-----:R-:W-:-:S04]  /*3a00*/  IMAD.WIDE R6, R25, 0x4, R36 ;  /* 0x0000000419067825 */ /* 0x001fc800078e0224 */
[----:B------:R-:W-:Y:S01]  /*3a10*/  VIADD R25, R30, UR5 ;  /* 0x000000051e197c36 */ /* 0x000fe20008000000 */
[----:B------:R0:W2:Y:S03]  /*3a20*/  LDG.E R27, desc[UR8][R6.64] ;  /* 0x00000008061b7981 */ /* 0x0000a6000c1e1900 */
[----:B-1----:R-:W-:-:S04]  /*3a30*/  IMAD.WIDE R16, R25, 0x4, R36 ;  /* 0x0000000419107825 */ /* 0x002fc800078e0224 */
[----:B------:R-:W-:Y:S02]  /*3a40*/  VIADD R25, R3, UR5 ;  /* 0x0000000503197c36 */ /* 0x000fe40008000000 */
[----:B------:R-:W2:Y:S01]  /*3a50*/  LDG.E R16, desc[UR8][R16.64] ;  /* 0x0000000810107981 */ /* 0x000ea2000c1e1900 */
[----:B----4-:R-:W-:Y:S01]  /*3a60*/  ISETP.GE.AND P5, PT, R22, R23, PT ;  /* 0x000000171600720c */ /* 0x010fe20003fa6270 */
[----:B------:R-:W-:-:S04]  /*3a70*/  VIADD R23, R0, UR5 ;  /* 0x0000000500177c36 */ /* 0x000fc80008000000 */
[----:B0-----:R-:W-:Y:S01]  /*3a80*/  IMAD.WIDE R6, R23, 0x4, R36 ;  /* 0x0000000417067825 */ /* 0x001fe200078e0224 */
[----:B---3--:R-:W-:-:S04]  /*3a90*/  ISETP.GE.AND P1, PT, R29, R28, PT ;  /* 0x0000001c1d00720c */ /* 0x008fc80003f26270 */
[----:B------:R0:W3:Y:S01]  /*3aa0*/  LDG.E R17, desc[UR8][R6.64] ;  /* 0x0000000806117981 */ /* 0x0000e2000c1e1900 */
[----:B------:R-:W-:-:S04]  /*3ab0*/  IMAD.WIDE R24, R25, 0x4, R36 ;  /* 0x0000000419187825 */ /* 0x000fc800078e0224 */
[----:B------:R-:W-:Y:S02]  /*3ac0*/  VIADD R29, R20, UR5 ;  /* 0x00000005141d7c36 */ /* 0x000fe40008000000 */
[----:B------:R-:W4:Y:S01]  /*3ad0*/  LDG.E R24, desc[UR8][R24.64] ;  /* 0x0000000818187981 */ /* 0x000f22000c1e1900 */
[----:B-----5:R-:W-:Y:S02]  /*3ae0*/  ISETP.GE.AND P4, PT, R5, R10, PT ;  /* 0x0000000a0500720c */ /* 0x020fe40003f86270 */
[----:B------:R-:W-:Y:S02]  /*3af0*/  SEL R10, R21, R4, !P3 ;  /* 0x00000004150a7207 */ /* 0x000fe40005800000 */
[----:B------:R-:W-:Y:S02]  /*3b00*/  SEL R4, R4, R21, !P3 ;  /* 0x0000001504047207 */ /* 0x000fe40005800000 */
[----:B------:R-:W-:Y:S02]  /*3b10*/  IADD3 R21, PT, PT, R10, UR5, RZ ;  /* 0x000000050a157c10 */ /* 0x000fe4000fffe0ff */
[----:B------:R-:W-:-:S03]  /*3b20*/  SEL R5, R26, R19, !P0 ;  /* 0x000000131a057207 */ /* 0x000fc60004000000 */
[----:B0-----:R-:W-:-:S04]  /*3b30*/  IMAD.WIDE R6, R21, 0x4, R36 ;  /* 0x0000000415067825 */ /* 0x001fc800078e0224 */
[--C-:B------:R-:W-:Y:S01]  /*3b40*/  IMAD.WIDE R28, R29, 0x4, R36.reuse ;  /* 0x000000041d1c7825 */ /* 0x100fe200078e0224 */
[----:B------:R0:W4:Y:S03]  /*3b50*/  LDG.E R25, desc[UR8][R6.64] ;  /* 0x0000000806197981 */ /* 0x000126000c1e1900 */
[----:B------:R-:W-:Y:S02]  /*3b60*/  VIADD R23, R4, UR5 ;  /* 0x0000000504177c36 */ /* 0x000fe40008000000 */
[----:B------:R-:W-:Y:S01]  /*3b70*/  VIADD R21, R5, UR5 ;  /* 0x0000000505157c36 */ /* 0x000fe20008000000 */
[----:B------:R-:W5:Y:S01]  /*3b80*/  LDG.E R28, desc[UR8][R28.64] ;  /* 0x000000081c1c7981 */ /* 0x000f62000c1e1900 */
[----:B------:R-:W-:-:S04]  /*3b90*/  IMAD.WIDE R22, R23, 0x4, R36 ;  /* 0x0000000417167825 */ /* 0x000fc800078e0224 */
[----:B0-----:R-:W-:Y:S02]  /*3ba0*/  IMAD.WIDE R6, R21, 0x4, R36 ;  /* 0x0000000415067825 */ /* 0x001fe400078e0224 */
[----:B------:R-:W5:Y:S04]  /*3bb0*/  LDG.E R22, desc[UR8][R22.64] ;  /* 0x0000000816167981 */ /* 0x000f68000c1e1900 */
[----:B------:R0:W5:Y:S02]  /*3bc0*/  LDG.E R21, desc[UR8][R6.64] ;  /* 0x0000000806157981 */ /* 0x000164000c1e1900 */
[----:B0-----:R-:W-:Y:S02]  /*3bd0*/  SEL R7, R19, R26, !P0 ;  /* 0x0000001a13077207 */ /* 0x001fe40004000000 */
[----:B------:R-:W-:-:S02]  /*3be0*/  SEL R6, R12, R8, !P1 ;  /* 0x000000080c067207 */ /* 0x000fc40004800000 */
[----:B------:R-:W-:Y:S01]  /*3bf0*/  SEL R8, R8, R12, !P1 ;  /* 0x0000000c08087207 */ /* 0x000fe20004800000 */
[----:B------:R-:W-:Y:S01]  /*3c00*/  VIADD R19, R7, UR5 ;  /* 0x0000000507137c36 */ /* 0x000fe20008000000 */
[----:B------:R-:W-:Y:S02]  /*3c10*/  SEL R12, R13, R18, !P5 ;  /* 0x000000120d0c7207 */ /* 0x000fe40006800000 */
[----:B------:R-:W-:Y:S01]  /*3c20*/  SEL R13, R18, R13, !P5 ;  /* 0x0000000d120d7207 */ /* 0x000fe20006800000 */
[----:B------:R-:W-:Y:S01]  /*3c30*/  IMAD.WIDE R18, R19, 0x4, R36 ;  /* 0x0000000413127825 */ /* 0x000fe200078e0224 */
[----:B------:R-:W-:Y:S02]  /*3c40*/  SEL R23, R14, R9, !P4 ;  /* 0x000000090e177207 */ /* 0x000fe40006000000 */
[----:B------:R-:W-:Y:S02]  /*3c50*/  SEL R14, R9, R14, !P4 ;  /* 0x0000000e090e7207 */ /* 0x000fe40006000000 */
[----:B------:R0:W5:Y:S01]  /*3c60*/  LDG.E R9, desc[UR8][R18.64] ;  /* 0x0000000812097981 */ /* 0x000162000c1e1900 */
[----:B------:R-:W-:Y:S01]  /*3c70*/  VIADD R29, R12, UR5 ;  /* 0x000000050c1d7c36 */ /* 0x000fe20008000000 */
[----:B--2---:R-:W-:Y:S01]  /*3c80*/  ISETP.GE.AND P1, PT, R11, R16, PT ;  /* 0x000000100b00720c */ /* 0x004fe20003f26270 */
[----:B------:R-:W-:-:S04]  /*3c90*/  VIADD R11, R6, UR5 ;  /* 0x00000005060b7c36 */ /* 0x000fc80008000000 */
[----:B0-----:R-:W-:Y:S01]  /*3ca0*/  IMAD.WIDE R18, R11, 0x4, R36 ;  /* 0x000000040b127825 */ /* 0x001fe200078e0224 */
[----:B---3--:R-:W-:-:S03]  /*3cb0*/  ISETP.GE.AND P0, PT, R17, R15, PT ;  /* 0x0000000f1100720c */ /* 0x008fc60003f06270 */
[----:B------:R-:W-:Y:S02]  /*3cc0*/  VIADD R17, R8, UR5 ;  /* 0x0000000508117c36 */ /* 0x000fe40008000000 */
[----:B------:R-:W-:Y:S02]  /*3cd0*/  VIADD R15, R13, UR5 ;  /* 0x000000050d0f7c36 */ /* 0x000fe40008000000 */
[----:B------:R-:W-:-:S05]  /*3ce0*/  IMAD.WIDE R16, R17, 0x4, R36 ;  /* 0x0000000411107825 */ /* 0x000fca00078e0224 */
[----:B------:R0:W2:Y:S02]  /*3cf0*/  LDG.E R11, desc[UR8][R16.64] ;  /* 0x00000008100b7981 */ /* 0x0000a4000c1e1900 */
[----:B0-----:R-:W-:Y:S02]  /*3d00*/  IMAD.WIDE R16, R15, 0x4, R36 ;  /* 0x000000040f107825 */ /* 0x001fe400078e0224 */
[----:B------:R0:W3:Y:S01]  /*3d10*/  LDG.E R15, desc[UR8][R18.64] ;  /* 0x00000008120f7981 */ /* 0x0000e2000c1e1900 */
[----:B----4-:R-:W-:Y:S02]  /*3d20*/  ISETP.GE.AND P5, PT, R25, R24, PT ;  /* 0x000000181900720c */ /* 0x010fe40003fa6270 */
[----:B------:R-:W-:Y:S02]  /*3d30*/  IADD3 R25, PT, PT, R14, UR5, RZ ;  /* 0x000000050e197c10 */ /* 0x000fe4000fffe0ff */
[----:B-----5:R-:W-:-:S03]  /*3d40*/  ISETP.GE.AND P2, PT, R28, R27, PT ;  /* 0x0000001b1c00720c */ /* 0x020fc60003f46270 */
[----:B0-----:R-:W-:Y:S01]  /*3d50*/  IMAD.WIDE R18, R25, 0x4, R36 ;  /* 0x0000000419127825 */ /* 0x001fe200078e0224 */
[----:B------:R0:W3:Y:S01]  /*3d60*/  LDG.E R27, desc[UR8][R16.64] ;  /* 0x00000008101b7981 */ /* 0x0000e2000c1e1900 */
[----:B------:R-:W-:-:S03]  /*3d70*/  SEL R26, R20, R2, !P2 ;  /* 0x00000002141a7207 */ /* 0x000fc60005000000 */
[----:B------:R-:W4:Y:S01]  /*3d80*/  LDG.E R25, desc[UR8][R18.64] ;  /* 0x0000000812197981 */ /* 0x000f22000c1e1900 */
[----:B0-----:R-:W-:Y:S01]  /*3d90*/  IMAD.WIDE R16, R29, 0x4, R36 ;  /* 0x000000041d107825 */ /* 0x001fe200078e0224 */
[----:B------:R-:W-:-:S03]  /*3da0*/  ISETP.GE.AND P6, PT, R21, R22, PT ;  /* 0x000000161500720c */ /* 0x000fc60003fc6270 */
[----:B------:R-:W-:Y:S01]  /*3db0*/  VIADD R21, R23, UR5 ;  /* 0x0000000517157c36 */ /* 0x000fe20008000000 */
[----:B------:R0:W4:Y:S01]  /*3dc0*/  LDG.E R24, desc[UR8][R16.64] ;  /* 0x0000000810187981 */ /* 0x000122000c1e1900 */
[----:B------:R-:W-:Y:S02]  /*3dd0*/  VIADD R29, R26, UR5 ;  /* 0x000000051a1d7c36 */ /* 0x000fe40008000000 */
[----:B0-----:R-:W-:Y:S01]  /*3de0*/  IMAD.WIDE R16, R21, 0x4, R36 ;  /* 0x0000000415107825 */ /* 0x001fe200078e0224 */
[----:B------:R-:W-:-:S04]  /*3df0*/  SEL R21, R32, R30, !P1 ;  /* 0x0000001e20157207 */ /* 0x000fc80004800000 */
[----:B------:R0:W5:Y:S01]  /*3e00*/  LDG.E R18, desc[UR8][R16.64] ;  /* 0x0000000810127981 */ /* 0x000162000c1e1900 */
[----:B------:R-:W-:Y:S01]  /*3e10*/  SEL R2, R2, R20, !P2 ;  /* 0x0000001402027207 */ /* 0x000fe20005000000 */
[----:B0-----:R-:W-:-:S05]  /*3e20*/  IMAD.WIDE R16, R29, 0x4, R36 ;  /* 0x000000041d107825 */ /* 0x001fca00078e0224 */
[----:B------:R0:W5:Y:S01]  /*3e30*/  LDG.E R19, desc[UR8][R16.64] ;  /* 0x0000000810137981 */ /* 0x000162000c1e1900 */
[----:B------:R-:W-:-:S04]  /*3e40*/  VIADD R29, R21, UR5 ;  /* 0x00000005151d7c36 */ /* 0x000fc80008000000 */
        /* <DEDUP_REMOVED lines=9> */
[----:B--2---:R-:W-:Y:S01]  /*3ee0*/  ISETP.GE.AND P2, PT, R11, R9, PT ;  /* 0x000000090b00720c */ /* 0x004fe20003f46270 */
[----:B------:R-:W-:-:S02]  /*3ef0*/  VIADD R9, R22, UR5 ;  /* 0x0000000516097c36 */ /* 0x000fc40008000000 */
[----:B------:R-:W-:Y:S02]  /*3f00*/  VIADD R11, R10, UR5 ;  /* 0x000000050a0b7c36 */ /* 0x000fe40008000000 */
[--C-:B0-----:R-:W-:Y:S01]  /*3f10*/  IMAD.WIDE R16, R9, 0x4, R36.reuse ;  /* 0x0000000409107825 */ /* 0x101fe200078e0224 */
[----:B------:R-:W-:Y:S02]  /*3f20*/  IADD3 R9, PT, PT, R4, UR5, RZ ;  /* 0x0000000504097c10 */ /* 0x000fe4000fffe0ff */
[----:B------:R-:W-:Y:S02]  /*3f30*/  SEL R5, R7, R8, !P2 ;  /* 0x0000000807057207 */ /* 0x000fe40005000000 */
[----:B------:R-:W-:Y:S01]  /*3f40*/  SEL R7, R8, R7, !P2 ;  /* 0x0000000708077207 */ /* 0x000fe20005000000 */
[----:B------:R-:W-:Y:S01]  /*3f50*/  IMAD.WIDE R8, R9, 0x4, R36 ;  /* 0x0000000409087825 */ /* 0x000fe200078e0224 */
[----:B---3--:R-:W-:Y:S02]  /*3f60*/  ISETP.GE.AND P3, PT, R27, R15, PT ;  /* 0x0000000f1b00720c */ /* 0x008fe40003f66270 */
[----:B------:R-:W-:-:S02]  /*3f70*/  SEL R15, R31, R0, !P0 ;  /* 0x000000001f0f7207 */ /* 0x000fc40004000000 */
[----:B----4-:R-:W-:-:S03]  /*3f80*/  ISETP.GE.AND P4, PT, R25, R24, PT ;  /* 0x000000181900720c */ /* 0x010fc60003f86270 */
[----:B------:R-:W-:-:S04]  /*3f90*/  VIADD R25, R15, UR5 ;  /* 0x000000050f197c36 */ /* 0x000fc80008000000 */
[----:B------:R-:W-:-:S06]  /*3fa0*/  IMAD.WIDE R24, R25, 0x4, R36 ;  /* 0x0000000419187825 */ /* 0x000fcc00078e0224 */
[----:B------:R-:W2:Y:S01]  /*3fb0*/  LDG.E R24, desc[UR8][R24.64] ;  /* 0x0000000818187981 */ /* 0x000ea2000c1e1900 */
[----:B------:R-:W-:-:S03]  /*3fc0*/  VIADD R27, R7, UR5 ;  /* 0x00000005071b7c36 */ /* 0x000fc60008000000 */
[----:B------:R0:W2:Y:S01]  /*3fd0*/  LDG.E R25, desc[UR8][R16.64] ;  /* 0x0000000810197981 */ /* 0x0000a2000c1e1900 */
[----:B-----5:R-:W-:Y:S01]  /*3fe0*/  ISETP.GE.AND P6, PT, R19, R18, PT ;  /* 0x000000121300720c */ /* 0x020fe20003fc6270 */
[----:B0-----:R-:W-:Y:S01]  /*3ff0*/  IMAD.WIDE R16, R11, 0x4, R36 ;  /* 0x000000040b107825 */ /* 0x001fe200078e0224 */
[----:B------:R-:W-:-:S03]  /*4000*/  SEL R11, R13, R6, !P3 ;  /* 0x000000060d0b7207 */ /* 0x000fc60005800000 */
[----:B------:R-:W-:Y:S02]  /*4010*/  VIADD R19, R3, UR5 ;  /* 0x0000000503137c36 */ /* 0x000fe40008000000 */
[----:B------:R-:W3:Y:S02]  /*4020*/  LDG.E R16, desc[UR8][R16.64] ;  /* 0x0000000810107981 */ /* 0x000ee4000c1e1900 */
[----:B------:R-:W-:-:S06]  /*4030*/  IMAD.WIDE R18, R19, 0x4, R36 ;  /* 0x0000000413127825 */ /* 0x000fcc00078e0224 */
[----:B------:R-:W4:Y:S04]  /*4040*/  LDG.E R18, desc[UR8][R18.64] ;  /* 0x0000000812127981 */ /* 0x000f28000c1e1900 */
[----:B------:R0:W3:Y:S02]  /*4050*/  LDG.E R17, desc[UR8][R8.64] ;  /* 0x0000000808117981 */ /* 0x0000e4000c1e1900 */
[----:B0-----:R-:W-:-:S04]  /*4060*/  IMAD.WIDE R8, R27, 0x4, R36 ;  /* 0x000000041b087825 */ /* 0x001fc800078e0224 */
[----:B------:R-:W-:Y:S01]  /*4070*/  VIADD R27, R11, UR5 ;  /* 0x000000050b1b7c36 */ /* 0x000fe20008000000 */
[----:B------:R0:W4:Y:S01]  /*4080*/  LDG.E R19, desc[UR8][R8.64] ;  /* 0x0000000808137981 */ /* 0x000122000c1e1900 */
[----:B------:R-:W-:Y:S02]  /*4090*/  ISETP.GE.AND P5, PT, R20, R28, PT ;  /* 0x0000001c1400720c */ /* 0x000fe40003fa6270 */
        /* <DEDUP_REMOVED lines=17> */
[----:B------:R-:W-:Y:S01]  /*41b0*/  VIADD R21, R14, UR5 ;  /* 0x000000050e157c36 */ /* 0x000fe20008000000 */
[----:B--2---:R-:W-:Y:S01]  /*41c0*/  ISETP.GE.AND P2, PT, R25, R24, PT ;  /* 0x000000181900720c */ /* 0x004fe20003f46270 */
[----:B------:R-:W-:-:S04]  /*41d0*/  VIADD R25, R8, UR5 ;  /* 0x0000000508197c36 */ /* 0x000fc80008000000 */
[----:B------:R-:W-:-:S05]  /*41e0*/  IMAD.WIDE R24, R25, 0x4, R36 ;  /* 0x0000000419187825 */ /* 0x000fca00078e0224 */
[----:B------:R0:W2:Y:S01]  /*41f0*/  LDG.E R9, desc[UR8][R24.64] ;  /* 0x0000000818097981 */ /* 0x0000a2000c1e1900 */
[----:B------:R-:W-:Y:S01]  /*4200*/  SEL R30, R22, R15, !P2 ;  /* 0x0000000f161e7207 */ /* 0x000fe20005000000 */
[----:B0-----:R-:W-:Y:S01]  /*4210*/  VIADD R25, R2, UR5 ;  /* 0x0000000502197c36 */ /* 0x001fe20008000000 */
[----:B---3--:R-:W-:Y:S01]  /*4220*/  ISETP.GE.AND P0, PT, R17, R16, PT ;  /* 0x000000101100720c */ /* 0x008fe20003f06270 */
[----:B------:R-:W-:-:S04]  /*4230*/  VIADD R17, R0, UR5 ;  /* 0x0000000500117c36 */ /* 0x000fc80008000000 */
[----:B------:R-:W-:Y:S01]  /*4240*/  IMAD.WIDE R16, R17, 0x4, R36 ;  /* 0x0000000411107825 */ /* 0x000fe200078e0224 */
[----:B----4-:R-:W-:Y:S02]  /*4250*/  ISETP.GE.AND P3, PT, R19, R18, PT ;  /* 0x000000121300720c */ /* 0x010fe40003f66270 */
        /* <DEDUP_REMOVED lines=28> */
[----:B------:R-:W-:Y:S01]  /*4420*/  IADD3 R27, PT, PT, R13, UR5, RZ ;  /* 0x000000050d1b7c10 */ /* 0x000fe2000fffe0ff */
[----:B0-----:R-:W-:Y:S01]  /*4430*/  VIADD R17, R9, UR5 ;  /* 0x0000000509117c36 */ /* 0x001fe20008000000 */
[----:B------:R-:W-:Y:S01]  /*4440*/  SEL R4, R5, R11, !P4 ;  /* 0x0000000b05047207 */ /* 0x000fe20006000000 */
[----:B------:R-:W-:-:S02]  /*4450*/  VIADD R15, R3, UR5 ;  /* 0x00000005030f7c36 */ /* 0x000fc40008000000 */
[----:B------:R-:W-:Y:S01]  /*4460*/  IMAD.WIDE R26, R27, 0x4, R36 ;  /* 0x000000041b1a7825 */ /* 0x000fe200078e0224 */
[----:B------:R-:W-:-:S04]  /*4470*/  SEL R5, R11, R5, !P4 ;  /* 0x000000050b057207 */ /* 0x000fc80006000000 */
[----:B------:R0:W2:Y:S02]  /*4480*/  LDG.E R11, desc[UR8][R26.64] ;  /* 0x000000081a0b7981 */ /* 0x0000a4000c1e1900 */
[----:B0-----:R-:W-:-:S04]  /*4490*/  IMAD.WIDE R26, R15, 0x4, R36 ;  /* 0x000000040f1a7825 */ /* 0x001fc800078e0224 */
[----:B------:R-:W-:Y:S02]  /*44a0*/  VIADD R15, R5, UR5 ;  /* 0x00000005050f7c36 */ /* 0x000fe40008000000 */
[----:B------:R-:W2:Y:S01]  /*44b0*/  LDG.E R26, desc[UR8][R26.64] ;  /* 0x000000081a1a7981 */ /* 0x000ea2000c1e1900 */
[----:B---3--:R-:W-:Y:S01]  /*44c0*/  ISETP.GE.AND P2, PT, R18, R23, PT ;  /* 0x000000171200720c */ /* 0x008fe20003f46270 */
[----:B------:R-:W-:Y:S01]  /*44d0*/  VIADD R23, R4, UR5 ;  /* 0x0000000504177c36 */ /* 0x000fe20008000000 */
[----:B----4-:R-:W-:Y:S01]  /*44e0*/  ISETP.GE.AND P3, PT, R20, R19, PT ;  /* 0x000000131400720c */ /* 0x010fe20003f66270 */
[----:B------:R-:W-:-:S05]  /*44f0*/  IMAD.WIDE R18, R7, 0x4, R36 ;  /* 0x0000000407127825 */ /* 0x000fca00078e0224 */
[----:B------:R0:W2:Y:S02]  /*4500*/  LDG.E R7, desc[UR8][R18.64] ;  /* 0x0000000812077981 */ /* 0x0000a4000c1e1900 */
[----:B0-----:R-:W-:-:S04]  /*4510*/  IMAD.WIDE R18, R17, 0x4, R36 ;  /* 0x0000000411127825 */ /* 0x001fc800078e0224 */
[----:B------:R-:W-:Y:S02]  /*4520*/  VIADD R17, R10, UR5 ;  /* 0x000000050a117c36 */ /* 0x000fe40008000000 */
[----:B------:R0:W3:Y:S01]  /*4530*/  LDG.E R18, desc[UR8][R18.64] ;  /* 0x0000000812127981 */ /* 0x0000e2000c1e1900 */
[----:B-----5:R-:W-:Y:S01]  /*4540*/  ISETP.GE.AND P0, PT, R21, R24, PT ;  /* 0x000000181500720c */ /* 0x020fe20003f06270 */
[----:B------:R-:W-:-:S05]  /*4550*/  IMAD.WIDE R20, R17, 0x4, R36 ;  /* 0x0000000411147825 */ /* 0x000fca00078e0224 */
[----:B------:R1:W4:Y:S01]  /*4560*/  LDG.E R17, desc[UR8][R20.64] ;  /* 0x0000000814117981 */ /* 0x000322000c1e1900 */
[----:B0-----:R-:W-:Y:S01]  /*4570*/  SEL R19, R12, R14, !P2 ;  /* 0x0000000e0c137207 */ /* 0x001fe20005000000 */
[--C-:B-1----:R-:W-:Y:S01]  /*4580*/  IMAD.WIDE R20, R23, 0x4, R36.reuse ;  /* 0x0000000417147825 */ /* 0x102fe200078e0224 */
[----:B------:R-:W-:Y:S02]  /*4590*/  ISETP.GE.AND P4, PT, R25, R16, PT ;  /* 0x000000101900720c */ /* 0x000fe40003f86270 */
[----:B------:R-:W-:Y:S01]  /*45a0*/  SEL R16, R8, R6, !P1 ;  /* 0x0000000608107207 */ /* 0x000fe20004800000 */
[----:B------:R-:W-:Y:S01]  /*45b0*/  IMAD.WIDE R24, R15, 0x4, R36 ;  /* 0x000000040f187825 */ /* 0x000fe200078e0224 */
[----:B------:R-:W-:Y:S02]  /*45c0*/  SEL R6, R6, R8, !P1 ;  /* 0x0000000806067207 */ /* 0x000fe40004800000 */
[----:B------:R0:W5:Y:S01]  /*45d0*/  LDG.E R8, desc[UR8][R20.64] ;  /* 0x0000000814087981 */ /* 0x000162000c1e1900 */
[----:B------:R-:W-:-:S03]  /*45e0*/  VIADD R15, R16, UR5 ;  /* 0x00000005100f7c36 */ /* 0x000fc60008000000 */
[----:B------:R-:W4:Y:S01]  /*45f0*/  LDG.E R24, desc[UR8][R24.64] ;  /* 0x0000000818187981 */ /* 0x000f22000c1e1900 */
[----:B0-----:R-:W-:-:S04]  /*4600*/  IMAD.WIDE R20, R15, 0x4, R36 ;  /* 0x000000040f147825 */ /* 0x001fc800078e0224 */
[----:B------:R-:W-:Y:S01]  /*4610*/  VIADD R15, R19, UR5 ;  /* 0x00000005130f7c36 */ /* 0x000fe20008000000 */
[----:B------:R0:W5:Y:S03]  /*4620*/  LDG.E R23, desc[UR8][R20.64] ;  /* 0x0000000814177981 */ /* 0x000166000c1e1900 */
[----:B0-----:R-:W-:Y:S01]  /*4630*/  IMAD.WIDE R20, R15, 0x4, R36 ;  /* 0x000000040f147825 */ /* 0x001fe200078e0224 */
[----:B------:R-:W-:-:S04]  /*4640*/  IADD3 R15, PT, PT, R6, UR5, RZ ;  /* 0x00000005060f7c10 */ /* 0x000fc8000fffe0ff */
[----:B------:R0:W5:Y:S02]  /*4650*/  LDG.E R25, desc[UR8][R20.64] ;  /* 0x0000000814197981 */ /* 0x000164000c1e1900 */
[----:B0-----:R-:W-:-:S06]  /*4660*/  IMAD.WIDE R20, R15, 0x4, R36 ;  /* 0x000000040f147825 */ /* 0x001fcc00078e0224 */
[----:B------:R0:W5:Y:S01]  /*4670*/  LDG.E R21, desc[UR8][R20.64] ;  /* 0x0000000814157981 */ /* 0x000162000c1e1900 */
[----:B------:R-:W-:Y:S02]  /*4680*/  SEL R15, R0, R2, !P3 ;  /* 0x00000002000f7207 */ /* 0x000fe40005800000 */
[----:B0-----:R-:W-:-:S03]  /*4690*/  SEL R20, R2, R0, !P3 ;  /* 0x0000000002147207 */ /* 0x001fc60005800000 */
[----:B------:R-:W-:Y:S01]  /*46a0*/  VIADD R27, R15, UR5 ;  /* 0x000000050f1b7c36 */ /* 0x000fe20008000000 */
[----:B--2---:R-:W-:Y:S02]  /*46b0*/  ISETP.GE.AND P1, PT, R11, R7, PT ;  /* 0x000000070b00720c */ /* 0x004fe40003f26270 */
[----:B------:R-:W-:Y:S02]  /*46c0*/  SEL R7, R14, R12, !P2 ;  /* 0x0000000c0e077207 */ /* 0x000fe40005000000 */
[----:B------:R-:W-:-:S03]  /*46d0*/  SEL R12, R31, R30, !P4 ;  /* 0x0000001e1f0c7207 */ /* 0x000fc60006000000 */
[----:B------:R-:W-:Y:S01]  /*46e0*/  VIADD R29, R7, UR5 ;  /* 0x00000005071d7c36 */ /* 0x000fe20008000000 */
[----:B------:R-:W-:Y:S02]  /*46f0*/  SEL R0, R22, R13, !P1 ;  /* 0x0000000d16007207 */ /* 0x000fe40004800000 */
[----:B------:R-:W-:Y:S01]  /*4700*/  SEL R13, R13, R22, !P1 ;  /* 0x000000160d0d7207 */ /* 0x000fe20004800000 */
[----:B------:R-:W-:Y:S01]  /*4710*/  IMAD.WIDE R28, R29, 0x4, R36 ;  /* 0x000000041d1c7825 */ /* 0x000fe200078e0224 */
[----:B---3--:R-:W-:-:S03]  /*4720*/  ISETP.GE.AND P1, PT, R26, R18, PT ;  /* 0x000000121a00720c */ /* 0x008fc60003f26270 */
[----:B------:R-:W-:Y:S01]  /*4730*/  IMAD.WIDE R26, R27, 0x4, R36 ;  /* 0x000000041b1a7825 */ /* 0x000fe200078e0224 */
[----:B------:R-:W2:Y:S05]  /*4740*/  LDG.E R2, desc[UR8][R28.64] ;  /* 0x000000081c027981 */ /* 0x000eaa000c1e1900 */
[----:B------:R0:W3:Y:S02]  /*4750*/  LDG.E R26, desc[UR8][R26.64] ;  /* 0x000000081a1a7981 */ /* 0x0000e4000c1e1900 */
[----:B0-----:R-:W-:Y:S02]  /*4760*/  SEL R27, R3, R9, !P1 ;  /* 0x00000009031b7207 */ /* 0x001fe40004800000 */
[----:B----4-:R-:W-:Y:S01]  /*4770*/  ISETP.GE.AND P2, PT, R24, R17, PT ;  /* 0x000000111800720c */ /* 0x010fe20003f46270 */
[----:B------:R-:W-:Y:S01]  /*4780*/  VIADD R17, R12, UR5 ;  /* 0x000000050c117c36 */ /* 0x000fe20008000000 */
[----:B-----5:R-:W-:-:S02]  /*4790*/  ISETP.GE.AND P3, PT, R23, R8, PT ;  /* 0x000000081700720c */ /* 0x020fc40003f66270 */
[----:B------:R-:W-:-:S05]  /*47a0*/  SEL R23, R33, R32, !P0 ;  /* 0x0000002021177207 */ /* 0x000fca0004000000 */
[----:B------:R-:W-:-:S04]  /*47b0*/  VIADD R11, R23, UR5 ;  /* 0x00000005170b7c36 */ /* 0x000fc80008000000 */
[----:B------:R-:W-:-:S04]  /*47c0*/  IMAD.WIDE R28, R11, 0x4, R36 ;  /* 0x000000040b1c7825 */ /* 0x000fc800078e0224 */
[----:B------:R-:W-:Y:S02]  /*47d0*/  VIADD R11, R13, UR5 ;  /* 0x000000050d0b7c36 */ /* 0x000fe40008000000 */
[----:B------:R-:W3:Y:S01]  /*47e0*/  LDG.E R28, desc[UR8][R28.64] ;  /* 0x000000081c1c7981 */ /* 0x000ee2000c1e1900 */
[----:B------:R-:W-:Y:S01]  /*47f0*/  ISETP.GE.AND P6, PT, R25, R21, PT ;  /* 0x000000151900720c */ /* 0x000fe20003fc6270 */
[----:B------:R-:W-:-:S04]  /*4800*/  VIADD R25, R20, UR5 ;  /* 0x0000000514197c36 */ /* 0x000fc80008000000 */
[----:B------:R-:W-:-:S05]  /*4810*/  IMAD.WIDE R24, R25, 0x4, R36 ;  /* 0x0000000419187825 */ /* 0x000fca00078e0224 */
[----:B------:R0:W2:Y:S02]  /*4820*/  LDG.E R8, desc[UR8][R24.64] ;  /* 0x0000000818087981 */ /* 0x0000a4000c1e1900 */
[----:B0-----:R-:W-:-:S05]  /*4830*/  IMAD.WIDE R24, R17, 0x4, R36 ;  /* 0x0000000411187825 */ /* 0x001fca00078e0224 */
[----:B------:R0:W4:Y:S02]  /*4840*/  LDG.E R14, desc[UR8][R24.64] ;  /* 0x00000008180e7981 */ /* 0x000124000c1e1900 */
[----:B0-----:R-:W-:-:S04]  /*4850*/  IMAD.WIDE R24, R11, 0x4, R36 ;  /* 0x000000040b187825 */ /* 0x001fc800078e0224 */
[----:B------:R-:W-:Y:S01]  /*4860*/  VIADD R11, R27, UR5 ;  /* 0x000000051b0b7c36 */ /* 0x000fe20008000000 */
[----:B------:R0:W4:Y:S03]  /*4870*/  LDG.E R29, desc[UR8][R24.64] ;  /* 0x00000008181d7981 */ /* 0x000126000c1e1900 */
[----:B0-----:R-:W-:Y:S01]  /*4880*/  IMAD.WIDE R24, R11, 0x4, R36 ;  /* 0x000000040b187825 */ /* 0x001fe200078e0224 */
[----:B------:R-:W-:-:S04]  /*4890*/  IADD3 R11, PT, PT, R0, UR5, RZ ;  /* 0x00000005000b7c10 */ /* 0x000fc8000fffe0ff */
[----:B------:R0:W5:Y:S02]  /*48a0*/  LDG.E R34, desc[UR8][R24.64] ;  /* 0x0000000818227981 */ /* 0x000164000c1e1900 */
[----:B0-----:R-:W-:-:S06]  /*48b0*/  IMAD.WIDE R24, R11, 0x4, R36 ;  /* 0x000000040b187825 */ /* 0x001fcc00078e0224 */
[----:B------:R-:W5:Y:S01]  /*48c0*/  LDG.E R24, desc[UR8][R24.64] ;  /* 0x0000000818187981 */ /* 0x000f62000c1e1900 */
[----:B------:R-:W-:Y:S02]  /*48d0*/  SEL R18, R10, R5, !P2 ;  /* 0x000000050a127207 */ /* 0x000fe40005000000 */
[----:B------:R-:W-:Y:S02]  /*48e0*/  SEL R10, R5, R10, !P2 ;  /* 0x0000000a050a7207 */ /* 0x000fe40005000000 */
[----:B------:R-:W-:Y:S02]  /*48f0*/  SEL R17, R6, R19, !P6 ;  /* 0x0000001306117207 */ /* 0x000fe40007000000 */
[----:B------:R-:W-:Y:S01]  /*4900*/  SEL R21, R19, R6, !P6 ;  /* 0x0000000613157207 */ /* 0x000fe20007000000 */
[----:B------:R-:W-:Y:S01]  /*4910*/  VIADD R19, R18, UR5 ;  /* 0x0000000512137c36 */ /* 0x000fe20008000000 */
[----:B------:R-:W-:Y:S02]  /*4920*/  SEL R11, R4, R16, !P3 ;  /* 0x00000010040b7207 */ /* 0x000fe40005800000 */
[----:B------:R-:W-:-:S02]  /*4930*/  SEL R22, R16, R4, !P3 ;  /* 0x0000000410167207 */ /* 0x000fc40005800000 */
[----:B--2---:R-:W-:Y:S02]  /*4940*/  ISETP.GE.AND P5, PT, R8, R2, PT ;  /* 0x000000020800720c */ /* 0x004fe40003fa6270 */
[----:B------:R-:W-:Y:S01]  /*4950*/  SEL R8, R9, R3, !P1 ;  /* 0x0000000309087207 */ /* 0x000fe20004800000 */
[----:B------:R-:W-:-:S04]  /*4960*/  VIADD R3, R10, UR5 ;  /* 0x000000050a037c36 */ /* 0x000fc80008000000 */
[----:B------:R-:W-:Y:S02]  /*4970*/  VIADD R5, R8, UR5 ;  /* 0x0000000508057c36 */ /* 0x000fe40008000000 */
[----:B------:R-:W-:-:S04]  /*4980*/  IMAD.WIDE R2, R3, 0x4, R36 ;  /* 0x0000000403027825 */ /* 0x000fc800078e0224 */
[----:B------:R-:W-:Y:S01]  /*4990*/  VIADD R9, R22, UR5 ;  /* 0x0000000516097c36 */ /* 0x000fe20008000000 */
[----:B------:R0:W2:Y:S01]  /*49a0*/  LDG.E R16, desc[UR8][R2.64] ;  /* 0x0000000802107981 */ /* 0x0000a2000c1e1900 */
[----:B----4-:R-:W-:Y:S02]  /*49b0*/  ISETP.GE.AND P2, PT, R29, R14, PT ;  /* 0x0000000e1d00720c */ /* 0x010fe40003f46270 */
[----:B------:R-:W-:Y:S02]  /*49c0*/  SEL R14, R20, R7, !P5 ;  /* 0x00000007140e7207 */ /* 0x000fe40006800000 */
[----:B-----5:R-:W-:Y:S01]  /*49d0*/  ISETP.GE.AND P3, PT, R34, R24, PT ;  /* 0x000000182200720c */ /* 0x020fe20003f66270 */
[----:B------:R-:W-:-:S04]  /*49e0*/  IMAD.WIDE R24, R5, 0x4, R36 ;  /* 0x0000000405187825 */ /* 0x000fc800078e0224 */
[--C-:B------:R-:W-:Y:S01]  /*49f0*/  IMAD.WIDE R4, R19, 0x4, R36.reuse ;  /* 0x0000000413047825 */ /* 0x100fe200078e0224 */
[----:B------:R1:W2:Y:S03]  /*4a00*/  LDG.E R6, desc[UR8][R24.64] ;  /* 0x0000000818067981 */ /* 0x0002a6000c1e1900 */
[----:B------:R-:W-:Y:S02]  /*4a10*/  VIADD R19, R11, UR5 ;  /* 0x000000050b137c36 */ /* 0x000fe40008000000 */
[----:B------:R-:W4:Y:S02]  /*4a20*/  LDG.E R4, desc[UR8][R4.64] ;  /* 0x0000000804047981 */ /* 0x000f24000c1e1900 */
[----:B0-----:R-:W-:-:S04]  /*4a30*/  IMAD.WIDE R2, R19, 0x4, R36 ;  /* 0x0000000413027825 */ /* 0x001fc800078e0224 */
[----:B-1----:R-:W-:-:S04]  /*4a40*/  IMAD.WIDE R24, R9, 0x4, R36 ;  /* 0x0000000409187825 */ /* 0x002fc800078e0224 */
[----:B------:R-:W-:Y:S01]  /*4a50*/  VIADD R9, R21, UR5 ;  /* 0x0000000515097c36 */ /* 0x000fe20008000000 */
[----:B------:R0:W5:Y:S04]  /*4a60*/  LDG.E R5, desc[UR8][R2.64] ;  /* 0x0000000802057981 */ /* 0x000168000c1e1900 */
[----:B------:R-:W4:Y:S01]  /*4a70*/  LDG.E R24, desc[UR8][R24.64] ;  /* 0x0000000818187981 */ /* 0x000f22000c1e1900 */
[----:B0-----:R-:W-:-:S04]  /*4a80*/  IMAD.WIDE R2, R9, 0x4, R36 ;  /* 0x0000000409027825 */ /* 0x001fc800078e0224 */
[----:B------:R-:W-:Y:S01]  /*4a90*/  VIADD R9, R14, UR5 ;  /* 0x000000050e097c36 */ /* 0x000fe20008000000 */
[----:B------:R0:W5:Y:S01]  /*4aa0*/  LDG.E R25, desc[UR8][R2.64] ;  /* 0x0000000802197981 */ /* 0x000162000c1e1900 */
[----:B------:R-:W-:Y:S02]  /*4ab0*/  IADD3 R19, PT, PT, R17, UR5, RZ ;  /* 0x0000000511137c10 */ /* 0x000fe4000fffe0ff */
[----:B0-----:R-:W-:-:S05]  /*4ac0*/  IMAD.WIDE R2, R9, 0x4, R36 ;  /* 0x0000000409027825 */ /* 0x001fca00078e0224 */
[----:B------:R0:W5:Y:S02]  /*4ad0*/  LDG.E R9, desc[UR8][R2.64] ;  /* 0x0000000802097981 */ /* 0x000164000c1e1900 */
[----:B0-----:R-:W-:-:S05]  /*4ae0*/  IMAD.WIDE R2, R19, 0x4, R36 ;  /* 0x0000000413027825 */ /* 0x001fca00078e0224 */
[----:B------:R0:W5:Y:S01]  /*4af0*/  LDG.E R19, desc[UR8][R2.64] ;  /* 0x0000000802137981 */ /* 0x000162000c1e1900 */
[----:B---3--:R-:W-:-:S04]  /*4b00*/  ISETP.GE.AND P1, PT, R28, R26, PT ;  /* 0x0000001a1c00720c */ /* 0x008fc80003f26270 */
[----:B------:R-:W-:Y:S02]  /*4b10*/  SEL R26, R23, R15, !P1 ;  /* 0x0000000f171a7207 */ /* 0x000fe40004800000 */
[----:B0-----:R-:W-:-:S03]  /*4b20*/  SEL R2, R30, R31, !P4 ;  /* 0x0000001f1e027207 */ /* 0x001fc60006000000 */
[----:B------:R-:W-:Y:S01]  /*4b30*/  VIADD R31, R26, UR5 ;  /* 0x000000051a1f7c36 */ /* 0x000fe20008000000 */
[----:B------:R-:W-:Y:S01]  /*4b40*/  SEL R3, R13, R12, !P2 ;  /* 0x0000000c0d037207 */ /* 0x000fe20005000000 */
[----:B------:R-:W-:-:S04]  /*4b50*/  VIADD R29, R2, UR5 ;  /* 0x00000005021d7c36 */ /* 0x000fc80008000000 */
[----:B------:R-:W-:-:S06]  /*4b60*/  IMAD.WIDE R28, R29, 0x4, R36 ;  /* 0x000000041d1c7825 */ /* 0x000fcc00078e0224 */
[----:B------:R-:W3:Y:S01]  /*4b70*/  LDG.E R28, desc[UR8][R28.64] ;  /* 0x000000081c1c7981 */ /* 0x000ee2000c1e1900 */
[----:B--2---:R-:W-:Y:S02]  /*4b80*/  ISETP.GE.AND P4, PT, R16, R6, PT ;  /* 0x000000061000720c */ /* 0x004fe40003f86270 */
[----:B------:R-:W-:-:S05]  /*4b90*/  SEL R16, R7, R20, !P5 ;  /* 0x0000001407107207 */ /* 0x000fca0006800000 */
[----:B------:R-:W-:-:S04]  /*4ba0*/  VIADD R7, R16, UR5 ;  /* 0x0000000510077c36 */ /* 0x000fc80008000000 */
[----:B------:R-:W-:-:S06]  /*4bb0*/  IMAD.WIDE R6, R7, 0x4, R36 ;  /* 0x0000000407067825 */ /* 0x000fcc00078e0224 */
[----:B------:R-:W2:Y:S01]  /*4bc0*/  LDG.E R7, desc[UR8][R6.64] ;  /* 0x0000000806077981 */ /* 0x000ea2000c1e1900 */
[----:B----4-:R-:W-:Y:S02]  /*4bd0*/  ISETP.GE.AND P6, PT, R24, R4, PT ;  /* 0x000000041800720c */ /* 0x010fe40003fc6270 */
[----:B-----5:R-:W-:Y:S01]  /*4be0*/  ISETP.GE.AND P5, PT, R25, R5, PT ;  /* 0x000000051900720c */ /* 0x020fe20003fa6270 */
[----:B------:R-:W-:-:S04]  /*4bf0*/  IMAD.WIDE R4, R31, 0x4, R36 ;  /* 0x000000041f047825 */ /* 0x000fc800078e0224 */
[----:B------:R-:W-:Y:S01]  /*4c00*/  VIADD R25, R3, UR5 ;  /* 0x0000000503197c36 */ /* 0x000fe20008000000 */
[----:B------:R0:W2:Y:S02]  /*4c10*/  LDG.E R6, desc[UR8][R4.64] ;  /* 0x0000000804067981 */ /* 0x0000a4000c1e1900 */
[----:B0-----:R-:W-:Y:S01]  /*4c20*/  SEL R5, R12, R13, !P2 ;  /* 0x0000000d0c057207 */ /* 0x001fe20005000000 */
[----:B------:R-:W-:Y:S01]  /*4c30*/  IMAD.WIDE R12, R25, 0x4, R36 ;  /* 0x00000004190c7825 */ /* 0x000fe200078e0224 */
[----:B------:R-:W-:-:S03]  /*4c40*/  SEL R4, R27, R0, !P3 ;  /* 0x000000001b047207 */ /* 0x000fc60005800000 */
[----:B------:R-:W-:-:S04]  /*4c50*/  VIADD R25, R5, UR5 ;  /* 0x0000000505197c36 */ /* 0x000fc80008000000 */
[----:B------:R-:W-:Y:S01]  /*4c60*/  IMAD.WIDE R24, R25, 0x4, R36 ;  /* 0x0000000419187825 */ /* 0x000fe200078e0224 */
[----:B------:R-:W-:-:S03]  /*4c70*/  ISETP.GE.AND P2, PT, R9, R19, PT ;  /* 0x000000130900720c */ /* 0x000fc60003f46270 */
[----:B------:R-:W-:Y:S01]  /*4c80*/  VIADD R19, R4, UR5 ;  /* 0x0000000504137c36 */ /* 0x000fe20008000000 */
[----:B------:R0:W3:Y:S03]  /*4c90*/  LDG.E R9, desc[UR8][R12.64] ;  /* 0x000000080c097981 */ /* 0x0000e6000c1e1900 */
[----:B0-----:R-:W-:Y:S02]  /*4ca0*/  IMAD.WIDE R12, R19, 0x4, R36 ;  /* 0x00000004130c7825 */ /* 0x001fe400078e0224 */
[----:B------:R0:W4:Y:S04]  /*4cb0*/  LDG.E R19, desc[UR8][R24.64] ;  /* 0x0000000818137981 */ /* 0x000128000c1e1900 */
[----:B------:R1:W4:Y:S01]  /*4cc0*/  LDG.E R20, desc[UR8][R12.64] ;  /* 0x000000080c147981 */ /* 0x000322000c1e1900 */
[----:B0-----:R-:W-:-:S02]  /*4cd0*/  SEL R25, R10, R8, !P4 ;  /* 0x000000080a197207 */ /* 0x001fc40006000000 */
[----:B------:R-:W-:-:S03]  /*4ce0*/  SEL R24, R0, R27, !P3 ;  /* 0x0000001b00187207 */ /* 0x000fc60005800000 */
[----:B------:R-:W-:Y:S01]  /*4cf0*/  VIADD R27, R25, UR5 ;  /* 0x00000005191b7c36 */ /* 0x000fe20008000000 */
[----:B------:R-:W-:-:S03]  /*4d00*/  IADD3 R29, PT, PT, R24, UR5, RZ ;  /* 0x00000005181d7c10 */ /* 0x000fc6000fffe0ff */
[----:B-1----:R-:W-:-:S05]  /*4d10*/  IMAD.WIDE R12, R27, 0x4, R36 ;  /* 0x000000041b0c7825 */ /* 0x002fca00078e0224 */
[----:B------:R0:W5:Y:S02]  /*4d20*/  LDG.E R27, desc[UR8][R12.64] ;  /* 0x000000080c1b7981 */ /* 0x000164000c1e1900 */
[----:B0-----:R-:W-:-:S05]  /*4d30*/  IMAD.WIDE R12, R29, 0x4, R36 ;  /* 0x000000041d0c7825 */ /* 0x001fca00078e0224 */
[----:B------:R0:W5:Y:S01]  /*4d40*/  LDG.E R0, desc[UR8][R12.64] ;  /* 0x000000080c007981 */ /* 0x000162000c1e1900 */
[----:B------:R-:W-:Y:S02]  /*4d50*/  SEL R15, R15, R23, !P1 ;  /* 0x000000170f0f7207 */ /* 0x000fe40004800000 */
[----:B------:R-:W-:Y:S02]  /*4d60*/  SEL R8, R8, R10, !P4 ;  /* 0x0000000a08087207 */ /* 0x000fe40006000000 */
[----:B0-----:R-:W-:Y:S02]  /*4d70*/  SEL R13, R32, R33, !P0 ;  /* 0x00000021200d7207 */ /* 0x001fe40004000000 */
[----:B------:R-:W-:-:S03]  /*4d80*/  SEL R10, R18, R22, !P6 ;  /* 0x00000016120a7207 */ /* 0x000fc60007000000 */
[----:B------:R-:W-:Y:S01]  /*4d90*/  VIADD R23, R13, UR5 ;  /* 0x000000050d177c36 */ /* 0x000fe20008000000 */
[----:B------:R-:W-:Y:S02]  /*4da0*/  SEL R18, R22, R18, !P6 ;  /* 0x0000001216127207 */ /* 0x000fe40007000000 */
[----:B------:R-:W-:Y:S02]  /*4db0*/  SEL R12, R11, R21, !P5 ;  /* 0x000000150b0c7207 */ /* 0x000fe40006800000 */
[----:B------:R-:W-:Y:S01]  /*4dc0*/  SEL R11, R21, R11, !P5 ;  /* 0x0000000b150b7207 */ /* 0x000fe20006800000 */
[----:B------:R-:W-:Y:S01]  /*4dd0*/  VIADD R21, R18, UR5 ;  /* 0x0000000512157c36 */ /* 0x000fe20008000000 */
[----:B--2---:R-:W-:Y:S01]  /*4de0*/  ISETP.GE.AND P0, PT, R6, R7, PT ;  /* 0x000000070600720c */ /* 0x004fe20003f06270 */
[----:B------:R-:W-:-:S04]  /*4df0*/  IMAD.WIDE R6, R23, 0x4, R36 ;  /* 0x0000000417067825 */ /* 0x000fc800078e0224 */
[----:B------:R-:W-:Y:S01]  /*4e00*/  VIADD R23, R8, UR5 ;  /* 0x0000000508177c36 */ /* 0x000fe20008000000 */
[----:B------:R0:W2:Y:S03]  /*4e10*/  LDG.E R31, desc[UR8][R6.64] ;  /* 0x00000008061f7981 */ /* 0x0000a6000c1e1900 */
[----:B0-----:R-:W-:-:S04]  /*4e20*/  IMAD.WIDE R6, R23, 0x4, R36 ;  /* 0x0000000417067825 */ /* 0x001fc800078e0224 */
[----:B------:R-:W-:Y:S01]  /*4e30*/  VIADD R23, R10, UR5 ;  /* 0x000000050a177c36 */ /* 0x000fe20008000000 */
[----:B------:R0:W2:Y:S03]  /*4e40*/  LDG.E R30, desc[UR8][R6.64] ;  /* 0x00000008061e7981 */ /* 0x0000a6000c1e1900 */
[----:B------:R-:W-:Y:S01]  /*4e50*/  IMAD.WIDE R22, R23, 0x4, R36 ;  /* 0x0000000417167825 */ /* 0x000fe200078e0224 */
[----:B---3--:R-:W-:-:S03]  /*4e60*/  ISETP.GE.AND P1, PT, R9, R28, PT ;  /* 0x0000001c0900720c */ /* 0x008fc60003f26270 */
[----:B------:R-:W-:Y:S01]  /*4e70*/  VIADD R9, R12, UR5 ;  /* 0x000000050c097c36 */ /* 0x000fe20008000000 */
[----:B----4-:R-:W-:Y:S01]  /*4e80*/  ISETP.GE.AND P3, PT, R20, R19, PT ;  /* 0x000000131400720c */ /* 0x010fe20003f66270 */
[----:B------:R-:W-:-:S04]  /*4e90*/  IMAD.WIDE R20, R21, 0x4, R36 ;  /* 0x0000000415147825 */ /* 0x000fc800078e0224 */
[----:B------:R-:W-:Y:S01]  /*4ea0*/  VIADD R19, R11, UR5 ;  /* 0x000000050b137c36 */ /* 0x000fe20008000000 */
[----:B------:R1:W3:Y:S01]  /*4eb0*/  LDG.E R29, desc[UR8][R20.64] ;  /* 0x00000008141d7981 */ /* 0x0002e2000c1e1900 */
[----:B0-----:R-:W-:-:S05]  /*4ec0*/  IMAD.WIDE R6, R9, 0x4, R36 ;  /* 0x0000000409067825 */ /* 0x001fca00078e0224 */
[----:B------:R-:W4:Y:S01]  /*4ed0*/  LDG.E R9, desc[UR8][R6.64] ;  /* 0x0000000806097981 */ /* 0x000f22000c1e1900 */
[----:B-1----:R-:W-:-:S03]  /*4ee0*/  IMAD.WIDE R20, R19, 0x4, R36 ;  /* 0x0000000413147825 */ /* 0x002fc600078e0224 */
[----:B------:R0:W4:Y:S02]  /*4ef0*/  LDG.E R19, desc[UR8][R22.64] ;  /* 0x0000000816137981 */ /* 0x000124000c1e1900 */
[----:B0-----:R-:W-:Y:S02]  /*4f00*/  SEL R22, R17, R14, !P2 ;  /* 0x0000000e11167207 */ /* 0x001fe40005000000 */
[----:B------:R0:W4:Y:S01]  /*4f10*/  LDG.E R23, desc[UR8][R20.64] ;  /* 0x0000000814177981 */ /* 0x000122000c1e1900 */
[----:B------:R-:W-:Y:S02]  /*4f20*/  SEL R17, R14, R17, !P2 ;  /* 0x000000110e117207 */ /* 0x000fe40005000000 */
[----:B------:R-:W-:Y:S02]  /*4f30*/  SEL R14, R16, R26, !P0 ;  /* 0x0000001a100e7207 */ /* 0x000fe40004000000 */
[----:B-----5:R-:W-:Y:S01]  /*4f40*/  ISETP.GE.AND P2, PT, R27, R0, PT ;  /* 0x000000001b00720c */ /* 0x020fe20003f46270 */
[----:B------:R-:W-:Y:S01]  /*4f50*/  VIADD R27, R17, UR5 ;  /* 0x00000005111b7c36 */ /* 0x000fe20008000000 */
[----:B------:R-:W-:-:S02]  /*4f60*/  SEL R16, R26, R16, !P0 ;  /* 0x000000101a107207 */ /* 0x000fc40004000000 */
[----:B------:R-:W-:Y:S01]  /*4f70*/  SEL R0, R2, R3, !P1 ;  /* 0x0000000302007207 */ /* 0x000fe20004800000 */
[--C-:B------:R-:W-:Y:S01]  /*4f80*/  IMAD.WIDE R6, R27, 0x4, R36.reuse ;  /* 0x000000041b067825 */ /* 0x100fe200078e0224 */
[----:B------:R-:W-:Y:S02]  /*4f90*/  IADD3 R33, PT, PT, R22, UR5, RZ ;  /* 0x0000000516217c10 */ /* 0x000fe4000fffe0ff */
[----:B------:R-:W-:Y:S02]  /*4fa0*/  SEL R2, R3, R2, !P1 ;  /* 0x0000000203027207 */ /* 0x000fe40004800000 */
[----:B------:R-:W-:Y:S01]  /*4fb0*/  SEL R3, R5, R4, !P3 ;  /* 0x0000000405037207 */ /* 0x000fe20005800000 */
[----:B------:R1:W5:Y:S01]  /*4fc0*/  LDG.E R26, desc[UR8][R6.64] ;  /* 0x00000008061a7981 */ /* 0x000362000c1e1900 */
[----:B------:R-:W-:Y:S01]  /*4fd0*/  SEL R4, R4, R5, !P3 ;  /* 0x0000000504047207 */ /* 0x000fe20005800000 */
[----:B------:R-:W-:Y:S02]  /*4fe0*/  VIADD R5, R16, UR5 ;  /* 0x0000000510057c36 */ /* 0x000fe40008000000 */
[----:B0-----:R-:W-:-:S04]  /*4ff0*/  IMAD.WIDE R20, R33, 0x4, R36 ;  /* 0x0000000421147825 */ /* 0x001fc800078e0224 */
[--C-:B-1----:R-:W-:Y:S02]  /*5000*/  IMAD.WIDE R6, R5, 0x4, R36.reuse ;  /* 0x0000000405067825 */ /* 0x102fe400078e0224 */
[----:B------:R-:W5:Y:S02]  /*5010*/  LDG.E R20, desc[UR8][R20.64] ;  /* 0x0000000814147981 */ /* 0x000f64000c1e1900 */
[----:B------:R-:W-:Y:S02]  /*5020*/  VIADD R5, R14, UR5 ;  /* 0x000000050e057c36 */ /* 0x000fe40008000000 */
[----:B------:R0:W5:Y:S02]  /*5030*/  LDG.E R21, desc[UR8][R6.64] ;  /* 0x0000000806157981 */ /* 0x000164000c1e1900 */
[----:B0-----:R-:W-:-:S04]  /*5040*/  IMAD.WIDE R6, R5, 0x4, R36 ;  /* 0x0000000405067825 */ /* 0x001fc800078e0224 */
[----:B------:R-:W-:Y:S01]  /*5050*/  VIADD R5, R15, UR5 ;  /* 0x000000050f057c36 */ /* 0x000fe20008000000 */
[----:B------:R0:W5:Y:S03]  /*5060*/  LDG.E R27, desc[UR8][R6.64] ;  /* 0x00000008061b7981 */ /* 0x000166000c1e1900 */
[----:B0-----:R-:W-:-:S05]  /*5070*/  IMAD.WIDE R6, R5, 0x4, R36 ;  /* 0x0000000405067825 */ /* 0x001fca00078e0224 */
[----:B------:R-:W2:Y:S01]  /*5080*/  LDG.E R28, desc[UR8][R6.64] ;  /* 0x00000008061c7981 */ /* 0x000ea2000c1e1900 */
[----:B------:R-:W0:Y:S01]  /*5090*/  S2R R34, SR_TID.X ;  /* 0x0000000000227919 */ /* 0x000e220000002100 */
[----:B--2---:R-:W-:-:S04]  /*50a0*/  ISETP.GE.AND P0, PT, R31, R28, PT ;  /* 0x0000001c1f00720c */ /* 0x004fc80003f06270 */
[----:B------:R-:W-:-:S05]  /*50b0*/  SEL R28, R13, R15, !P0 ;  /* 0x0000000f0d1c7207 */ /* 0x000fca0004000000 */
[----:B------:R-:W-:-:S04]  /*50c0*/  VIADD R5, R28, UR5 ;  /* 0x000000051c057c36 */ /* 0x000fc80008000000 */
[----:B------:R-:W-:-:S05]  /*50d0*/  IMAD.WIDE R6, R5, 0x4, R36 ;  /* 0x0000000405067825 */ /* 0x000fca00078e0224 */
[----:B------:R1:W2:Y:S01]  /*50e0*/  LDG.E R31, desc[UR8][R6.64] ;  /* 0x00000008061f7981 */ /* 0x0002a2000c1e1900 */
[----:B---3--:R-:W-:Y:S02]  /*50f0*/  ISETP.GE.AND P1, PT, R29, R30, PT ;  /* 0x0000001e1d00720c */ /* 0x008fe40003f26270 */
[----:B------:R-:W-:Y:S02]  /*5100*/  SEL R5, R24, R25, !P2 ;  /* 0x0000001918057207 */ /* 0x000fe40005000000 */
[----:B-1----:R-:W-:Y:S02]  /*5110*/  SEL R6, R25, R24, !P2 ;  /* 0x0000001819067207 */ /* 0x002fe40005000000 */
[----:B----4-:R-:W-:Y:S02]  /*5120*/  ISETP.GE.AND P2, PT, R23, R19, PT ;  /* 0x000000131700720c */ /* 0x010fe40003f46270 */
[----:B------:R-:W-:Y:S02]  /*5130*/  SEL R7, R8, R18, !P1 ;  /* 0x0000001208077207 */ /* 0x000fe40004800000 */
[----:B------:R-:W-:-:S02]  /*5140*/  SEL R8, R18, R8, !P1 ;  /* 0x0000000812087207 */ /* 0x000fc40004800000 */
[----:B-----5:R-:W-:Y:S02]  /*5150*/  ISETP.GE.AND P1, PT, R26, R9, PT ;  /* 0x000000091a00720c */ /* 0x020fe40003f26270 */
[----:B------:R-:W-:Y:S02]  /*5160*/  SEL R9, R10, R11, !P2 ;  /* 0x0000000b0a097207 */ /* 0x000fe40005000000 */
[----:B------:R-:W-:Y:S02]  /*5170*/  SEL R10, R11, R10, !P2 ;  /* 0x0000000a0b0a7207 */ /* 0x000fe40005000000 */
[----:B------:R-:W-:Y:S02]  /*5180*/  SEL R11, R12, R17, !P1 ;  /* 0x000000110c0b7207 */ /* 0x000fe40004800000 */
[----:B------:R-:W-:Y:S02]  /*5190*/  SEL R12, R17, R12, !P1 ;  /* 0x0000000c110c7207 */ /* 0x000fe40004800000 */
[----:B------:R-:W-:Y:S01]  /*51a0*/  ISETP.GE.AND P2, PT, R21, R20, PT ;  /* 0x000000141500720c */ /* 0x000fe20003f46270 */
[----:B------:R-:W-:Y:S01]  /*51b0*/  IMAD.MOV.U32 R17, RZ, RZ, 0x44 ;  /* 0x00000044ff117424 */ /* 0x000fe200078e00ff */
[----:B------:R-:W-:-:S02]  /*51c0*/  SEL R24, R15, R13, !P0 ;  /* 0x0000000d0f187207 */ /* 0x000fc40004000000 */
[----:B------:R-:W-:Y:S02]  /*51d0*/  SEL R23, R22, R16, !P2 ;  /* 0x0000001016177207 */ /* 0x000fe40005000000 */
[----:B------:R-:W-:Y:S01]  /*51e0*/  SEL R22, R16, R22, !P2 ;  /* 0x0000001610167207 */ /* 0x000fe20005000000 */
[----:B0-----:R-:W-:Y:S01]  /*51f0*/  IMAD R13, R34, R17, UR4 ;  /* 0x00000004220d7e24 */ /* 0x001fe2000f8e0211 */
[----:B------:R-:W-:Y:S01]  /*5200*/  UMOV UR4, 0x2 ;  /* 0x0000000200047882 */ /* 0x000fe20000000000 */
[----:B--2---:R-:W-:-:S04]  /*5210*/  ISETP.GE.AND P1, PT, R31, R27, PT ;  /* 0x0000001b1f00720c */ /* 0x004fc80003f26270 */
[----:B------:R-:W-:Y:S02]  /*5220*/  SEL R20, R14, R28, !P1 ;  /* 0x0000001c0e147207 */ /* 0x000fe40004800000 */
[----:B------:R-:W-:-:S07]  /*5230*/  SEL R28, R28, R14, !P1 ;  /* 0x0000000e1c1c7207 */ /* 0x000fce0004800000 */
.L_x_161:
[----:B------:R-:W0:Y:S01]  /*5240*/  S2R R15, SR_TID.X ;  /* 0x00000000000f7919 */ /* 0x000e220000002100 */
[----:B------:R-:W-:Y:S01]  /*5250*/  UIADD3 UR5, UPT, UPT, -UR4, URZ, URZ ;  /* 0x000000ff04057290 */ /* 0x000fe2000fffe1ff */
[----:B------:R-:W-:Y:S01]  /*5260*/  BSSY.RECONVERGENT B0, `(.L_x_124) ;  /* 0x0000044000007945 */ /* 0x000fe20003800200 */
[----:B------:R-:W-:Y:S01]  /*5270*/  USHF.R.U32.HI UR6, URZ, 0x1, UR4 ;  /* 0x00000001ff067899 */ /* 0x000fe20008011604 */
[----:B------:R-:W-:Y:S05]  /*5280*/  BAR.SYNC.DEFER_BLOCKING 0x0 ;  /* 0x0000000000007b1d */ /* 0x000fea0000010000 */
[----:B------:R-:W-:Y:S02]  /*5290*/  IMAD.U32 R16, RZ, RZ, UR6 ;  /* 0x00000006ff107e24 */ /* 0x000fe4000f8e00ff */
[----:B------:R-:W-:Y:S01]  /*52a0*/  IMAD.U32 R19, RZ, RZ, UR6 ;  /* 0x00000006ff137e24 */ /* 0x000fe2000f8e00ff */
[----:B------:R1:W-:Y:S01]  /*52b0*/  STS [R13+0x4], R0 ;  /* 0x000004000d007388 */ /* 0x0003e20000000800 */
[----:B0-----:R-:W-:Y:S01]  /*52c0*/  LOP3.LUT R14, R15, UR5, RZ, 0xc0, !PT ;  /* 0x000000050f0e7c12 */ /* 0x001fe2000f8ec0ff */
[----:B------:R-:W-:-:S02]  /*52d0*/  UIADD3 UR5, UPT, UPT, UR4, -0x1, URZ ;  /* 0xffffffff04057890 */ /* 0x000fc4000fffe0ff */
[----:B------:R0:W-:Y:S02]  /*52e0*/  STS [R13], R2 ;  /* 0x000000020d007388 */ /* 0x0001e40000000800 */
[----:B------:R-:W-:Y:S02]  /*52f0*/  IMAD R14, R14, 0x11, RZ ;  /* 0x000000110e0e7824 */ /* 0x000fe400078e02ff */
[----:B------:R0:W-:Y:S01]  /*5300*/  STS [R13+0x8], R4 ;  /* 0x000008040d007388 */ /* 0x0001e20000000800 */
[----:B------:R-:W-:Y:S02]  /*5310*/  LOP3.LUT R15, R15, UR5, RZ, 0xc0, !PT ;  /* 0x000000050f0f7c12 */ /* 0x000fe4000f8ec0ff */
[----:B--2---:R-:W-:Y:S01]  /*5320*/  VIMNMX.U32 R17, PT, PT, R14, 0x1100, PT ;  /* 0x000011000e117848 */ /* 0x004fe20003fe0000 */
[----:B------:R0:W-:Y:S01]  /*5330*/  STS [R13+0xc], R3 ;  /* 0x00000c030d007388 */ /* 0x0001e20000000800 */
[----:B------:R-:W2:Y:S03]  /*5340*/  LDCU UR5, c[0x0][0x3c0] ;  /* 0x00007800ff0577ac */ /* 0x000ea60008000800 */
[----:B------:R-:W-:Y:S01]  /*5350*/  IMAD R14, R16, 0x11, R17 ;  /* 0x00000011100e7824 */ /* 0x000fe200078e0211 */
[----:B------:R0:W-:Y:S04]  /*5360*/  STS [R13+0x10], R6 ;  /* 0x000010060d007388 */ /* 0x0001e80000000800 */
[----:B------:R-:W-:Y:S01]  /*5370*/  VIMNMX.U32 R14, PT, PT, R14, 0x1100, PT ;  /* 0x000011000e0e7848 */ /* 0x000fe20003fe0000 */
[----:B------:R0:W-:Y:S04]  /*5380*/  STS [R13+0x14], R5 ;  /* 0x000014050d007388 */ /* 0x0001e80000000800 */
[----:B------:R-:W-:Y:S01]  /*5390*/  IMAD R16, R19, 0x11, R14 ;  /* 0x0000001113107824 */ /* 0x000fe200078e020e */
[----:B------:R0:W-:Y:S01]  /*53a0*/  STS [R13+0x18], R8 ;  /* 0x000018080d007388 */ /* 0x0001e20000000800 */
[----:B------:R-:W-:-:S03]  /*53b0*/  IMAD R19, R15, 0x11, RZ ;  /* 0x000000110f137824 */ /* 0x000fc600078e02ff */
[----:B------:R-:W-:Y:S01]  /*53c0*/  VIMNMX.U32 R15, PT, PT, R16, 0x1100, PT ;  /* 0x00001100100f7848 */ /* 0x000fe20003fe0000 */
[----:B------:R0:W-:Y:S01]  /*53d0*/  STS [R13+0x1c], R7 ;  /* 0x00001c070d007388 */ /* 0x0001e20000000800 */
[----:B------:R-:W-:Y:S02]  /*53e0*/  VIMNMX.U32 R19, PT, PT, R19, 0x1100, PT ;  /* 0x0000110013137848 */ /* 0x000fe40003fe0000 */
[C---:B------:R-:W-:Y:S01]  /*53f0*/  IADD3 R16, PT, PT, -R14.reuse, R15, RZ ;  /* 0x0000000f0e107210 */ /* 0x040fe20007ffe1ff */
[----:B------:R0:W-:Y:S01]  /*5400*/  STS [R13+0x20], R10 ;  /* 0x0000200a0d007388 */ /* 0x0001e20000000800 */
[----:B------:R-:W-:Y:S02]  /*5410*/  VIADDMNMX R21, R14, -R17, R19, PT ;  /* 0x800000110e157246 */ /* 0x000fe40003800113 */
[C---:B------:R-:W-:Y:S01]  /*5420*/  ISETP.GE.AND P0, PT, R19.reuse, R16, PT ;  /* 0x000000101300720c */ /* 0x040fe20003f06270 */
[----:B------:R-:W-:Y:S01]  /*5430*/  IMAD.IADD R16, R19, 0x1, -R16 ;  /* 0x0000000113107824 */ /* 0x000fe200078e0a10 */
[----:B------:R0:W-:Y:S04]  /*5440*/  STS [R13+0x24], R9 ;  /* 0x000024090d007388 */ /* 0x0001e80000000800 */
[----:B-1----:R-:W-:Y:S01]  /*5450*/  SEL R0, R16, RZ, P0 ;  /* 0x000000ff10007207 */ /* 0x002fe20000000000 */
[----:B------:R0:W-:Y:S03]  /*5460*/  STS [R13+0x28], R12 ;  /* 0x0000280c0d007388 */ /* 0x0001e60000000800 */
[----:B------:R-:W-:Y:S01]  /*5470*/  ISETP.GE.AND P0, PT, R0, R21, PT ;  /* 0x000000150000720c */ /* 0x000fe20003f06270 */
[----:B------:R0:W-:Y:S04]  /*5480*/  STS [R13+0x2c], R11 ;  /* 0x00002c0b0d007388 */ /* 0x0001e80000000800 */
[----:B------:R0:W-:Y:S04]  /*5490*/  STS [R13+0x30], R22 ;  /* 0x000030160d007388 */ /* 0x0001e80000000800 */
[----:B------:R0:W-:Y:S04]  /*54a0*/  STS [R13+0x34], R23 ;  /* 0x000034170d007388 */ /* 0x0001e80000000800 */
[----:B------:R0:W-:Y:S04]  /*54b0*/  STS [R13+0x38], R28 ;  /* 0x0000381c0d007388 */ /* 0x0001e80000000800 */
[----:B------:R0:W-:Y:S04]  /*54c0*/  STS [R13+0x3c], R20 ;  /* 0x00003c140d007388 */ /* 0x0001e80000000800 */
[----:B------:R0:W-:Y:S01]  /*54d0*/  STS [R13+0x40], R24 ;  /* 0x000040180d007388 */ /* 0x0001e20000000800 */
[----:B------:R-:W-:Y:S06]  /*54e0*/  BAR.SYNC.DEFER_BLOCKING 0x0 ;  /* 0x0000000000007b1d */ /* 0x000fec0000010000 */
[----:B--2---:R-:W-:Y:S05]  /*54f0*/  @P0 BRA `(.L_x_125) ;  /* 0x0000000000680947 */ /* 0x004fea0003800000 */
[----:B0-----:R-:W0:Y:S01]  /*5500*/  S2R R5, SR_CgaCtaId ;  /* 0x0000000000057919 */ /* 0x001e220000008800 */
[----:B------:R-:W1:Y:S01]  /*5510*/  LDC.64 R2, c[0x0][0x3c8] ;  /* 0x0000f200ff027b82 */ /* 0x000e620000000a00 */
[----:B------:R-:W-:Y:S01]  /*5520*/  MOV R4, 0x400 ;  /* 0x0000040000047802 */ /* 0x000fe20000000f00 */
[----:B------:R-:W-:-:S03]  /*5530*/  IMAD.IADD R12, R19, 0x1, R14 ;  /* 0x00000001130c7824 */ /* 0x000fc600078e020e */
[----:B0-----:R-:W-:-:S07]  /*5540*/  LEA R11, R5, R4, 0x18 ;  /* 0x00000004050b7211 */ /* 0x001fce00078ec0ff */
.L_x_126:
[----:B------:R-:W-:-:S05]  /*5550*/  IMAD.IADD R4, R21, 0x1, -R0 ;  /* 0x0000000115047824 */ /* 0x000fca00078e0a00 */
[----:B------:R-:W-:-:S04]  /*5560*/  LEA.HI R5, R4, R4, RZ, 0x1 ;  /* 0x0000000404057211 */ /* 0x000fc800078f08ff */
[----:B------:R-:W-:-:S04]  /*5570*/  LEA.HI.SX32 R8, R5, R0, 0x1f ;  /* 0x0000000005087211 */ /* 0x000fc800078ffaff */
[----:B------:R-:W-:Y:S01]  /*5580*/  LOP3.LUT R5, RZ, R8, RZ, 0x33, !PT ;  /* 0x00000008ff057212 */ /* 0x000fe200078e33ff */
[----:B------:R-:W-:-:S04]  /*5590*/  IMAD.IADD R4, R17, 0x1, R8 ;  /* 0x0000000111047824 */ /* 0x000fc800078e0208 */
[----:B------:R-:W-:Y:S02]  /*55a0*/  IMAD.IADD R5, R12, 0x1, R5 ;  /* 0x000000010c057824 */ /* 0x000fe400078e0205 */
[--C-:B------:R-:W-:Y:S02]  /*55b0*/  IMAD R9, R4, 0x4, R11.reuse ;  /* 0x0000000404097824 */ /* 0x100fe400078e020b */
[----:B------:R-:W-:-:S04]  /*55c0*/  IMAD R10, R5, 0x4, R11 ;  /* 0x00000004050a7824 */ /* 0x000fc800078e020b */
[----:B------:R-:W0:Y:S04]  /*55d0*/  LDS R9, [R9] ;  /* 0x0000000009097984 */ /* 0x000e280000000800 */
[----:B------:R-:W2:Y:S01]  /*55e0*/  LDS R10, [R10] ;  /* 0x000000000a0a7984 */ /* 0x000ea20000000800 */
[----:B0-----:R-:W-:Y:S01]  /*55f0*/  IADD3 R7, PT, PT, R9, UR5, RZ ;  /* 0x0000000509077c10 */ /* 0x001fe2000fffe0ff */
[----:B--2---:R-:W-:-:S04]  /*5600*/  VIADD R5, R10, UR5 ;  /* 0x000000050a057c36 */ /* 0x004fc80008000000 */
[----:B-1----:R-:W-:-:S04]  /*5610*/  IMAD.WIDE R6, R7, 0x4, R2 ;  /* 0x0000000407067825 */ /* 0x002fc800078e0202 */
[----:B------:R-:W-:Y:S02]  /*5620*/  IMAD.WIDE R4, R5, 0x4, R2 ;  /* 0x0000000405047825 */ /* 0x000fe400078e0202 */
[----:B------:R-:W2:Y:S04]  /*5630*/  LDG.E R7, desc[UR8][R6.64] ;  /* 0x0000000806077981 */ /* 0x000ea8000c1e1900 */
[----:B------:R-:W2:Y:S02]  /*5640*/  LDG.E R4, desc[UR8][R4.64] ;  /* 0x0000000804047981 */ /* 0x000ea4000c1e1900 */
[----:B--2---:R-:W-:-:S04]  /*5650*/  ISETP.GE.AND P0, PT, R4, R7, PT ;  /* 0x000000070400720c */ /* 0x004fc80003f06270 */
[----:B------:R-:W-:-:S09]  /*5660*/  SEL R21, R8, R21, !P0 ;  /* 0x0000001508157207 */ /* 0x000fd20004000000 */
[----:B------:R-:W-:-:S05]  /*5670*/  @P0 VIADD R0, R8, 0x1 ;  /* 0x0000000108000836 */ /* 0x000fca0000000000 */
[----:B------:R-:W-:-:S13]  /*5680*/  ISETP.GE.AND P0, PT, R0, R21, PT ;  /* 0x000000150000720c */ /* 0x000fda0003f06270 */
[----:B------:R-:W-:Y:S05]  /*5690*/  @!P0 BRA `(.L_x_126) ;  /* 0xfffffffc00ac8947 */ /* 0x000fea000383ffff */
.L_x_125:
[----:B------:R-:W-:Y:S05]  /*56a0*/  BSYNC.RECONVERGENT B0 ;  /* 0x0000000000007941 */ /* 0x000fea0003800200 */
.L_x_124:
[----:B------:R-:W1:Y:S01]  /*56b0*/  S2UR UR6, SR_CgaCtaId ;  /* 0x00000000000679c3 */ /* 0x000e620000008800 */
[----:B------:R-:W-:Y:S01]  /*56c0*/  UMOV UR5, 0x400 ;  /* 0x0000040000057882 */ /* 0x000fe20000000000 */
[----:B0-----:R-:W-:Y:S01]  /*56d0*/  IMAD.IADD R9, R17, 0x1, R0 ;  /* 0x0000000111097824 */ /* 0x001fe200078e0200 */
[----:B------:R-:W-:Y:S01]  /*56e0*/  IADD3 R6, PT, PT, -R0, R14, R19 ;  /* 0x0000000e00067210 */ /* 0x000fe20007ffe113 */
[----:B------:R-:W-:Y:S01]  /*56f0*/  BSSY.RECONVERGENT B0, `(.L_x_127) ;  /* 0x0000017000007945 */ /* 0x000fe20003800200 */
[----:B------:R-:W-:Y:S01]  /*5700*/  PLOP3.LUT P0, PT, PT, PT, PT, 0x8, 0x80 ;  /* 0x000000000080781c */ /* 0x000fe20003f0e170 */
[----:B------:R-:W-:Y:S01]  /*5710*/  VIADD R11, R9, 0x1 ;  /* 0x00000001090b7836 */ /* 0x000fe20000000000 */
[C---:B------:R-:W-:Y:S01]  /*5720*/  ISETP.GE.AND P1, PT, R6.reuse, R15, PT ;  /* 0x0000000f0600720c */ /* 0x040fe20003f26270 */
[----:B------:R-:W-:Y:S01]  /*5730*/  VIADD R0, R6, 0x1 ;  /* 0x0000000106007836 */ /* 0x000fe20000000000 */
[----:B-1----:R-:W-:-:S06]  /*5740*/  ULEA UR5, UR6, UR5, 0x18 ;  /* 0x0000000506057291 */ /* 0x002fcc000f8ec0ff */
[----:B------:R-:W-:Y:S02]  /*5750*/  LEA R16, R9, UR5, 0x2 ;  /* 0x0000000509107c11 */ /* 0x000fe4000f8e10ff */
[----:B------:R-:W-:-:S04]  /*5760*/  LEA R17, R6, UR5, 0x2 ;  /* 0x0000000506117c11 */ /* 0x000fc8000f8e10ff */
[----:B------:R-:W0:Y:S04]  /*5770*/  LDS R16, [R16] ;  /* 0x0000000010107984 */ /* 0x000e280000000800 */
[----:B------:R-:W1:Y:S01]  /*5780*/  LDS R17, [R17] ;  /* 0x0000000011117984 */ /* 0x000e620000000800 */
[----:B------:R-:W-:Y:S05]  /*5790*/  @P1 BRA `(.L_x_128) ;  /* 0x0000000000301947 */ /* 0x000fea0003800000 */
[----:B------:R-:W-:Y:S02]  /*57a0*/  ISETP.GE.AND P1, PT, R9, R14, PT ;  /* 0x0000000e0900720c */ /* 0x000fe40003f26270 */
[----:B------:R-:W-:-:S11]  /*57b0*/  PLOP3.LUT P0, PT, PT, PT, PT, 0x80, 0x8 ;  /* 0x000000000008781c */ /* 0x000fd60003f0f070 */
[----:B------:R-:W-:Y:S05]  /*57c0*/  @P1 BRA `(.L_x_128) ;  /* 0x0000000000241947 */ /* 0x000fea0003800000 */
[----:B------:R-:W2:Y:S01]  /*57d0*/  LDC.64 R4, c[0x0][0x3c8] ;  /* 0x0000f200ff047b82 */ /* 0x000ea20000000a00 */
[----:B------:R-:W1:Y:S02]  /*57e0*/  LDCU UR6, c[0x0][0x3c0] ;  /* 0x00007800ff0677ac */ /* 0x000e640008000800 */
[----:B-1----:R-:W-:Y:S02]  /*57f0*/  VIADD R3, R17, UR6 ;  /* 0x0000000611037c36 */ /* 0x002fe40008000000 */
[----:B0-----:R-:W-:Y:S02]  /*5800*/  VIADD R7, R16, UR6 ;  /* 0x0000000610077c36 */ /* 0x001fe40008000000 */
[----:B--2---:R-:W-:-:S04]  /*5810*/  IMAD.WIDE R2, R3, 0x4, R4 ;  /* 0x0000000403027825 */ /* 0x004fc800078e0204 */
[----:B------:R-:W-:Y:S02]  /*5820*/  IMAD.WIDE R4, R7, 0x4, R4 ;  /* 0x0000000407047825 */ /* 0x000fe400078e0204 */
[----:B------:R-:W2:Y:S04]  /*5830*/  LDG.E R2, desc[UR8][R2.64] ;  /* 0x0000000802027981 */ /* 0x000ea8000c1e1900 */
[----:B------:R-:W2:Y:S02]  /*5840*/  LDG.E R5, desc[UR8][R4.64] ;  /* 0x0000000804057981 */ /* 0x000ea4000c1e1900 */
[----:B--2---:R-:W-:-:S13]  /*5850*/  ISETP.LT.AND P0, PT, R2, R5, PT ;  /* 0x000000050200720c */ /* 0x004fda0003f01270 */
.L_x_128:
[----:B------:R-:W-:Y:S05]  /*5860*/  BSYNC.RECONVERGENT B0 ;  /* 0x0000000000007941 */ /* 0x000fea0003800200 */
.L_x_127:
[----:B------:R-:W-:Y:S01]  /*5870*/  @!P0 IADD3 R0, PT, PT, R6, RZ, RZ ;  /* 0x000000ff06008210 */ /* 0x000fe20007ffe0ff */
[----:B------:R-:W-:Y:S01]  /*5880*/  @P0 IMAD.MOV R11, RZ, RZ, R9 ;  /* 0x000000ffff0b0224 */ /* 0x000fe200078e0209 */
[----:B------:R-:W-:Y:S01]  /*5890*/  BSSY.RECONVERGENT B0, `(.L_x_129) ;  /* 0x0000017000007945 */ /* 0x000fe20003800200 */
[----:B01----:R-:W-:Y:S02]  /*58a0*/  SEL R2, R17, R16, P0 ;  /* 0x0000001011027207 */ /* 0x003fe40000000000 */
[C---:B------:R-:W-:Y:S01]  /*58b0*/  ISETP.GE.AND P1, PT, R0.reuse, R15, PT ;  /* 0x0000000f0000720c */ /* 0x040fe20003f26270 */
[C---:B------:R-:W-:Y:S01]  /*58c0*/  VIADD R4, R0.reuse, 0x1 ;  /* 0x0000000100047836 */ /* 0x040fe20000000000 */
[----:B------:R-:W-:Y:S01]  /*58d0*/  @P0 LEA R5, R0, UR5, 0x2 ;  /* 0x0000000500050c11 */ /* 0x000fe2000f8e10ff */
[C---:B------:R-:W-:Y:S01]  /*58e0*/  VIADD R3, R11.reuse, 0x1 ;  /* 0x000000010b037836 */ /* 0x040fe20000000000 */
[----:B------:R-:W-:-:S03]  /*58f0*/  @!P0 LEA R6, R11, UR5, 0x2 ;  /* 0x000000050b068c11 */ /* 0x000fc6000f8e10ff */
[----:B------:R0:W1:Y:S04]  /*5900*/  @P0 LDS R17, [R5] ;  /* 0x0000000005110984 */ /* 0x0000680000000800 */
[----:B------:R0:W2:Y:S01]  /*5910*/  @!P0 LDS R16, [R6] ;  /* 0x0000000006108984 */ /* 0x0000a20000000800 */
[----:B------:R-:W-:Y:S01]  /*5920*/  PLOP3.LUT P0, PT, PT, PT, PT, 0x8, 0x80 ;  /* 0x000000000080781c */ /* 0x000fe20003f0e170 */
[----:B------:R-:W-:-:S12]  /*5930*/  @P1 BRA `(.L_x_130) ;  /* 0x0000000000301947 */ /* 0x000fd80003800000 */
        /* <DEDUP_REMOVED lines=12> */
.L_x_130:
[----:B------:R-:W-:Y:S05]  /*5a00*/  BSYNC.RECONVERGENT B0 ;  /* 0x0000000000007941 */ /* 0x000fea0003800200 */
.L_x_129:
[----:B------:R-:W-:Y:S01]  /*5a10*/  @!P0 IMAD.MOV R4, RZ, RZ, R0 ;  /* 0x000000ffff048224 */ /* 0x000fe200078e0200 */
[----:B------:R-:W-:Y:S01]  /*5a20*/  BSSY.RECONVERGENT B0, `(.L_x_131) ;  /* 0x0000018000007945 */ /* 0x000fe20003800200 */
[----:B------:R-:W-:Y:S01]  /*5a30*/  @P0 IMAD.MOV R3, RZ, RZ, R11 ;  /* 0x000000ffff030224 */ /* 0x000fe200078e020b */
[----:B-12---:R-:W-:Y:S02]  /*5a40*/  SEL R0, R17, R16, P0 ;  /* 0x0000001011007207 */ /* 0x006fe40000000000 */
[C---:B------:R-:W-:Y:S01]  /*5a50*/  ISETP.GE.AND P1, PT, R4.reuse, R15, PT ;  /* 0x0000000f0400720c */ /* 0x040fe20003f26270 */
[C---:B0-----:R-:W-:Y:S01]  /*5a60*/  VIADD R5, R3.reuse, 0x1 ;  /* 0x0000000103057836 */ /* 0x041fe20000000000 */
[----:B------:R-:W-:Y:S02]  /*5a70*/  @!P0 LEA R7, R3, UR5, 0x2 ;  /* 0x0000000503078c11 */ /* 0x000fe4000f8e10ff */
[C---:B------:R-:W-:Y:S02]  /*5a80*/  @P0 LEA R8, R4.reuse, UR5, 0x2 ;  /* 0x0000000504080c11 */ /* 0x040fe4000f8e10ff */
[----:B------:R-:W-:Y:S01]  /*5a90*/  IADD3 R6, PT, PT, R4, 0x1, RZ ;  /* 0x0000000104067810 */ /* 0x000fe20007ffe0ff */
[----:B------:R0:W1:Y:S04]  /*5aa0*/  @!P0 LDS R16, [R7] ;  /* 0x0000000007108984 */ /* 0x0000680000000800 */
[----:B------:R0:W2:Y:S01]  /*5ab0*/  @P0 LDS R17, [R8] ;  /* 0x0000000008110984 */ /* 0x0000a20000000800 */
[----:B------:R-:W-:Y:S01]  /*5ac0*/  PLOP3.LUT P0, PT, PT, PT, PT, 0x8, 0x80 ;  /* 0x000000000080781c */ /* 0x000fe20003f0e170 */
[----:B------:R-:W-:-:S12]  /*5ad0*/  @P1 BRA `(.L_x_132) ;  /* 0x0000000000301947 */ /* 0x000fd80003800000 */
[----:B------:R-:W-:Y:S02]  /*5ae0*/  ISETP.GE.AND P1, PT, R3, R14, PT ;  /* 0x0000000e0300720c */ /* 0x000fe40003f26270 */
[----:B------:R-:W-:-:S11]  /*5af0*/  PLOP3.LUT P0, PT, PT, PT, PT, 0x80, 0x8 ;  /* 0x000000000008781c */ /* 0x000fd60003f0f070 */
[----:B------:R-:W-:Y:S05]  /*5b00*/  @P1 BRA `(.L_x_132) ;  /* 0x0000000000241947 */ /* 0x000fea0003800000 */
[----:B0-----:R-:W0:Y:S01]  /*5b10*/  LDC.64 R8, c[0x0][0x3c8] ;  /* 0x0000f200ff087b82 */ /* 0x001e220000000a00 */
        /* <DEDUP_REMOVED lines=8> */
.L_x_132:
[----:B------:R-:W-:Y:S05]  /*5ba0*/  BSYNC.RECONVERGENT B0 ;  /* 0x0000000000007941 */ /* 0x000fea0003800200 */
.L_x_131:
[----:B------:R-:W-:Y:S01]  /*5bb0*/  @!P0 IMAD.MOV R6, RZ, RZ, R4 ;  /* 0x000000ffff068224 */ /* 0x000fe200078e0204 */
[----:B------:R-:W-:Y:S01]  /*5bc0*/  BSSY.RECONVERGENT B0, `(.L_x_133) ;  /* 0x0000018000007945 */ /* 0x000fe20003800200 */
[----:B------:R-:W-:Y:S01]  /*5bd0*/  @P0 IMAD.MOV R5, RZ, RZ, R3 ;  /* 0x000000ffff050224 */ /* 0x000fe200078e0203 */
[----:B-12---:R-:W-:Y:S01]  /*5be0*/  SEL R4, R17, R16, P0 ;  /* 0x0000001011047207 */ /* 0x006fe20000000000 */
[C---:B------:R-:W-:Y:S01]  /*5bf0*/  VIADD R12, R6.reuse, 0x1 ;  /* 0x00000001060c7836 */ /* 0x040fe20000000000 */
[C---:B------:R-:W-:Y:S01]  /*5c00*/  ISETP.GE.AND P1, PT, R6.reuse, R15, PT ;  /* 0x0000000f0600720c */ /* 0x040fe20003f26270 */
[C---:B------:R-:W-:Y:S01]  /*5c10*/  VIADD R19, R5.reuse, 0x1 ;  /* 0x0000000105137836 */ /* 0x040fe20000000000 */
[----:B------:R-:W-:Y:S02]  /*5c20*/  @!P0 LEA R3, R5, UR5, 0x2 ;  /* 0x0000000505038c11 */ /* 0x000fe4000f8e10ff */
[----:B0-----:R-:W-:-:S03]  /*5c30*/  @P0 LEA R7, R6, UR5, 0x2 ;  /* 0x0000000506070c11 */ /* 0x001fc6000f8e10ff */
[----:B------:R0:W1:Y:S04]  /*5c40*/  @!P0 LDS R16, [R3] ;  /* 0x0000000003108984 */ /* 0x0000680000000800 */
[----:B------:R0:W2:Y:S01]  /*5c50*/  @P0 LDS R17, [R7] ;  /* 0x0000000007110984 */ /* 0x0000a20000000800 */
[----:B------:R-:W-:Y:S01]  /*5c60*/  PLOP3.LUT P0, PT, PT, PT, PT, 0x8, 0x80 ;  /* 0x000000000080781c */ /* 0x000fe20003f0e170 */
[----:B------:R-:W-:-:S12]  /*5c70*/  @P1 BRA `(.L_x_134) ;  /* 0x0000000000301947 */ /* 0x000fd80003800000 */
[----:B------:R-:W-:Y:S02]  /*5c80*/  ISETP.GE.AND P1, PT, R5, R14, PT ;  /* 0x0000000e0500720c */ /* 0x000fe40003f26270 */
[----:B------:R-:W-:-:S11]  /*5c90*/  PLOP3.LUT P0, PT, PT, PT, PT, 0x80, 0x8 ;  /* 0x000000000008781c */ /* 0x000fd60003f0f070 */
[----:B------:R-:W-:Y:S05]  /*5ca0*/  @P1 BRA `(.L_x_134) ;  /* 0x0000000000241947 */ /* 0x000fea0003800000 */
[----:B------:R-:W3:Y:S01]  /*5cb0*/  LDC.64 R8, c[0x0][0x3c8] ;  /* 0x0000f200ff087b82 */ /* 0x000ee20000000a00 */
[----:B------:R-:W2:Y:S02]  /*5cc0*/  LDCU UR6, c[0x0][0x3c0] ;  /* 0x00007800ff0677ac */ /* 0x000ea40008000800 */
[----:B--2---:R-:W-:Y:S01]  /*5cd0*/  IADD3 R11, PT, PT, R17, UR6, RZ ;  /* 0x00000006110b7c10 */ /* 0x004fe2000fffe0ff */
[----:B01----:R-:W-:-:S04]  /*5ce0*/  VIADD R3, R16, UR6 ;  /* 0x0000000610037c36 */ /* 0x003fc80008000000 */
[----:B---3--:R-:W-:-:S04]  /*5cf0*/  IMAD.WIDE R10, R11, 0x4, R8 ;  /* 0x000000040b0a7825 */ /* 0x008fc800078e0208 */
[----:B------:R-:W-:Y:S02]  /*5d00*/  IMAD.WIDE R8, R3, 0x4, R8 ;  /* 0x0000000403087825 */ /* 0x000fe400078e0208 */
[----:B------:R-:W2:Y:S04]  /*5d10*/  LDG.E R10, desc[UR8][R10.64] ;  /* 0x000000080a0a7981 */ /* 0x000ea8000c1e1900 */
[----:B------:R-:W2:Y:S02]  /*5d20*/  LDG.E R9, desc[UR8][R8.64] ;  /* 0x0000000808097981 */ /* 0x000ea4000c1e1900 */
[----:B--2---:R-:W-:-:S13]  /*5d30*/  ISETP.LT.AND P0, PT, R10, R9, PT ;  /* 0x000000090a00720c */ /* 0x004fda0003f01270 */
.L_x_134:
[----:B------:R-:W-:Y:S05]  /*5d40*/  BSYNC.RECONVERGENT B0 ;  /* 0x0000000000007941 */ /* 0x000fea0003800200 */
.L_x_133:
[----:B------:R-:W-:Y:S01]  /*5d50*/  @!P0 IMAD.MOV R12, RZ, RZ, R6 ;  /* 0x000000ffff0c8224 */ /* 0x000fe200078e0206 */
[----:B------:R-:W-:Y:S01]  /*5d60*/  BSSY.RECONVERGENT B0, `(.L_x_135) ;  /* 0x0000018000007945 */ /* 0x000fe20003800200 */
[----:B------:R-:W-:Y:S01]  /*5d70*/  @P0 IMAD.MOV R19, RZ, RZ, R5 ;  /* 0x000000ffff130224 */ /* 0x000fe200078e0205 */
[----:B012---:R-:W-:Y:S01]  /*5d80*/  SEL R3, R17, R16, P0 ;  /* 0x0000001011037207 */ /* 0x007fe20000000000 */
[C---:B------:R-:W-:Y:S01]  /*5d90*/  VIADD R18, R12.reuse, 0x1 ;  /* 0x000000010c127836 */ /* 0x040fe20000000000 */
[C---:B------:R-:W-:Y:S01]  /*5da0*/  ISETP.GE.AND P1, PT, R12.reuse, R15, PT ;  /* 0x0000000f0c00720c */ /* 0x040fe20003f26270 */
[C---:B------:R-:W-:Y:S01]  /*5db0*/  VIADD R5, R19.reuse, 0x1 ;  /* 0x0000000113057836 */ /* 0x040fe20000000000 */
[----:B------:R-:W-:Y:S02]  /*5dc0*/  @!P0 LEA R6, R19, UR5, 0x2 ;  /* 0x0000000513068c11 */ /* 0x000fe4000f8e10ff */
[----:B------:R-:W-:-:S03]  /*5dd0*/  @P0 LEA R7, R12, UR5, 0x2 ;  /* 0x000000050c070c11 */ /* 0x000fc6000f8e10ff */
        /* <DEDUP_REMOVED lines=8> */
[----:B------:R-:W0:Y:S02]  /*5e60*/  LDCU UR6, c[0x0][0x3c0] ;  /* 0x00007800ff0677ac */ /* 0x000e240008000800 */
[----:B0-2---:R-:W-:Y:S02]  /*5e70*/  VIADD R7, R17, UR6 ;  /* 0x0000000611077c36 */ /* 0x005fe40008000000 */
[----:B-1----:R-:W-:Y:S02]  /*5e80*/  VIADD R11, R16, UR6 ;  /* 0x00000006100b7c36 */ /* 0x002fe40008000000 */
[----:B---3--:R-:W-:-:S04]  /*5e90*/  IMAD.WIDE R6, R7, 0x4, R8 ;  /* 0x0000000407067825 */ /* 0x008fc800078e0208 */
[----:B------:R-:W-:Y:S02]  /*5ea0*/  IMAD.WIDE R8, R11, 0x4, R8 ;  /* 0x000000040b087825 */ /* 0x000fe400078e0208 */
[----:B------:R-:W2:Y:S04]  /*5eb0*/  LDG.E R6, desc[UR8][R6.64] ;  /* 0x0000000806067981 */ /* 0x000ea8000c1e1900 */
[----:B------:R-:W2:Y:S02]  /*5ec0*/  LDG.E R9, desc[UR8][R8.64] ;  /* 0x0000000808097981 */ /* 0x000ea4000c1e1900 */
[----:B--2---:R-:W-:-:S13]  /*5ed0*/  ISETP.LT.AND P0, PT, R6, R9, PT ;  /* 0x000000090600720c */ /* 0x004fda0003f01270 */
.L_x_136:
[----:B------:R-:W-:Y:S05]  /*5ee0*/  BSYNC.RECONVERGENT B0 ;  /* 0x0000000000007941 */ /* 0x000fea0003800200 */
.L_x_135:
[----:B------:R-:W-:Y:S01]  /*5ef0*/  @!P0 IMAD.MOV R18, RZ, RZ, R12 ;  /* 0x000000ffff128224 */ /* 0x000fe200078e020c */
[----:B------:R-:W-:Y:S01]  /*5f00*/  @P0 IADD3 R5, PT, PT, R19, RZ, RZ ;  /* 0x000000ff13050210 */ /* 0x000fe20007ffe0ff */
[----:B------:R-:W-:Y:S01]  /*5f10*/  BSSY.RECONVERGENT B0, `(.L_x_137) ;  /* 0x0000017000007945 */ /* 0x000fe20003800200 */
        /* <DEDUP_REMOVED lines=22> */
.L_x_138:
[----:B------:R-:W-:Y:S05]  /*6080*/  BSYNC.RECONVERGENT B0 ;  /* 0x0000000000007941 */ /* 0x000fea0003800200 */
.L_x_137:
[----:B------:R-:W-:Y:S01]  /*6090*/  @!P0 IMAD.MOV R12, RZ, RZ, R18 ;  /* 0x000000ffff0c8224 */ /* 0x000fe200078e0212 */
[----:B------:R-:W-:Y:S01]  /*60a0*/  BSSY.RECONVERGENT B0, `(.L_x_139) ;  /* 0x0000018000007945 */ /* 0x000fe20003800200 */
[----:B------:R-:W-:Y:S01]  /*60b0*/  @P0 IMAD.MOV R7, RZ, RZ, R5 ;  /* 0x000000ffff070224 */ /* 0x000fe200078e0205 */
[----:B-12---:R-:W-:Y:S02]  /*60c0*/  SEL R5, R17, R16, P0 ;  /* 0x0000001011057207 */ /* 0x006fe40000000000 */
[C---:B------:R-:W-:Y:S01]  /*60d0*/  ISETP.GE.AND P1, PT, R12.reuse, R15, PT ;  /* 0x0000000f0c00720c */ /* 0x040fe20003f26270 */
[C---:B------:R-:W-:Y:S01]  /*60e0*/  VIADD R21, R7.reuse, 0x1 ;  /* 0x0000000107157836 */ /* 0x040fe20000000000 */
[----:B0-----:R-:W-:Y:S02]  /*60f0*/  @!P0 LEA R8, R7, UR5, 0x2 ;  /* 0x0000000507088c11 */ /* 0x001fe4000f8e10ff */
        /* <DEDUP_REMOVED lines=18> */
.L_x_140:
[----:B------:R-:W-:Y:S05]  /*6220*/  BSYNC.RECONVERGENT B0 ;  /* 0x0000000000007941 */ /* 0x000fea0003800200 */
.L_x_139:
        /* <DEDUP_REMOVED lines=25> */
.L_x_142:
[----:B------:R-:W-:Y:S05]  /*63c0*/  BSYNC.RECONVERGENT B0 ;  /* 0x0000000000007941 */ /* 0x000fea0003800200 */
.L_x_141:
        /* <DEDUP_REMOVED lines=25> */
.L_x_144:
[----:B------:R-:W-:Y:S05]  /*6560*/  BSYNC.RECONVERGENT B0 ;  /* 0x0000000000007941 */ /* 0x000fea0003800200 */
.L_x_143:
        /* <DEDUP_REMOVED lines=18> */
[----:B--2---:R-:W-:Y:S02]  /*6690*/  VIADD R19, R17, UR6 ;  /* 0x0000000611137c36 */ /* 0x004fe40008000000 */
[----:B01----:R-:W-:Y:S02]  /*66a0*/  VIADD R9, R16, UR6 ;  /* 0x0000000610097c36 */ /* 0x003fe40008000000 */
[----:B---3--:R-:W-:-:S04]  /*66b0*/  IMAD.WIDE R18, R19, 0x4, R20 ;  /* 0x0000000413127825 */ /* 0x008fc800078e0214 */
[----:B------:R-:W-:Y:S02]  /*66c0*/  IMAD.WIDE R20, R9, 0x4, R20 ;  /* 0x0000000409147825 */ /* 0x000fe400078e0214 */
[----:B------:R-:W2:Y:S04]  /*66d0*/  LDG.E R18, desc[UR8][R18.64] ;  /* 0x0000000812127981 */ /* 0x000ea8000c1e1900 */
[----:B------:R-:W2:Y:S02]  /*66e0*/  LDG.E R21, desc[UR8][R20.64] ;  /* 0x0000000814157981 */ /* 0x000ea4000c1e1900 */
[----:B--2---:R-:W-:-:S13]  /*66f0*/  ISETP.LT.AND P0, PT, R18, R21, PT ;  /* 0x000000151200720c */ /* 0x004fda0003f01270 */
.L_x_146:
[----:B------:R-:W-:Y:S05]  /*6700*/  BSYNC.RECONVERGENT B0 ;  /* 0x0000000000007941 */ /* 0x000fea0003800200 */
.L_x_145:
[----:B------:R-:W-:Y:S01]  /*6710*/  @!P0 IMAD.MOV R12, RZ, RZ, R22 ;  /* 0x000000ffff0c8224 */ /* 0x000fe200078e0216 */
[----:B------:R-:W-:Y:S01]  /*6720*/  BSSY.RECONVERGENT B0, `(.L_x_147) ;  /* 0x0000018000007945 */ /* 0x000fe20003800200 */
[----:B------:R-:W-:Y:S01]  /*6730*/  @P0 IMAD.MOV R11, RZ, RZ, R23 ;  /* 0x000000ffff0b0224 */ /* 0x000fe200078e0217 */
[----:B012---:R-:W-:Y:S02]  /*6740*/  SEL R9, R17, R16, P0 ;  /* 0x0000001011097207 */ /* 0x007fe40000000000 */
[C---:B------:R-:W-:Y:S01]  /*6750*/  ISETP.GE.AND P1, PT, R12.reuse, R15, PT ;  /* 0x0000000f0c00720c */ /* 0x040fe20003f26270 */
[C---:B------:R-:W-:Y:S01]  /*6760*/  VIADD R23, R11.reuse, 0x1 ;  /* 0x000000010b177836 */ /* 0x040fe20000000000 */
        /* <DEDUP_REMOVED lines=19> */
.L_x_148:
[----:B------:R-:W-:Y:S05]  /*68a0*/  BSYNC.RECONVERGENT B0 ;  /* 0x0000000000007941 */ /* 0x000fea0003800200 */
.L_x_147:
        /* <DEDUP_REMOVED lines=25> */
.L_x_150:
[----:B------:R-:W-:Y:S05]  /*6a40*/  BSYNC.RECONVERGENT B0 ;  /* 0x0000000000007941 */ /* 0x000fea0003800200 */
.L_x_149:
        /* <DEDUP_REMOVED lines=18> */
[----:B0-2---:R-:W-:Y:S01]  /*6b70*/  VIADD R19, R17, UR6 ;  /* 0x0000000611137c36 */ /* 0x005fe20008000000 */
[----:B-1----:R-:W-:-:S03]  /*6b80*/  IADD3 R27, PT, PT, R16, UR6, RZ ;  /* 0x00000006101b7c10 */ /* 0x002fc6000fffe0ff */
[----:B---3--:R-:W-:-:S04]  /*6b90*/  IMAD.WIDE R18, R19, 0x4, R20 ;  /* 0x0000000413127825 */ /* 0x008fc800078e0214 */
[----:B------:R-:W-:Y:S02]  /*6ba0*/  IMAD.WIDE R20, R27, 0x4, R20 ;  /* 0x000000041b147825 */ /* 0x000fe400078e0214 */
[----:B------:R-:W2:Y:S04]  /*6bb0*/  LDG.E R18, desc[UR8][R18.64] ;  /* 0x0000000812127981 */ /* 0x000ea8000c1e1900 */
[----:B------:R-:W2:Y:S02]  /*6bc0*/  LDG.E R21, desc[UR8][R20.64] ;  /* 0x0000000814157981 */ /* 0x000ea4000c1e1900 */
[----:B--2---:R-:W-:-:S13]  /*6bd0*/  ISETP.LT.AND P0, PT, R18, R21, PT ;  /* 0x000000151200720c */ /* 0x004fda0003f01270 */
.L_x_152:
[----:B------:R-:W-:Y:S05]  /*6be0*/  BSYNC.RECONVERGENT B0 ;  /* 0x0000000000007941 */ /* 0x000fea0003800200 */
.L_x_151:
[----:B------:R-:W-:Y:S01]  /*6bf0*/  @!P0 IMAD.MOV R26, RZ, RZ, R22 ;  /* 0x000000ffff1a8224 */ /* 0x000fe200078e0216 */
[----:B------:R-:W-:Y:S01]  /*6c00*/  BSSY.RECONVERGENT B0, `(.L_x_153) ;  /* 0x0000018000007945 */ /* 0x000fe20003800200 */
[----:B------:R-:W-:Y:S01]  /*6c10*/  @P0 IMAD.MOV R23, RZ, RZ, R25 ;  /* 0x000000ffff170224 */ /* 0x000fe200078e0219 */
[----:B-12---:R-:W-:Y:S01]  /*6c20*/  SEL R22, R17, R16, P0 ;  /* 0x0000001011167207 */ /* 0x006fe20000000000 */
[C---:B------:R-:W-:Y:S01]  /*6c30*/  VIADD R24, R26.reuse, 0x1 ;  /* 0x000000011a187836 */ /* 0x040fe20000000000 */
[C---:B------:R-:W-:Y:S01]  /*6c40*/  ISETP.GE.AND P1, PT, R26.reuse, R15, PT ;  /* 0x0000000f1a00720c */ /* 0x040fe20003f26270 */
[C---:B------:R-:W-:Y:S01]  /*6c50*/  VIADD R25, R23.reuse, 0x1 ;  /* 0x0000000117197836 */ /* 0x040fe20000000000 */
[----:B0-----:R-:W-:Y:S02]  /*6c60*/  @!P0 LEA R18, R23, UR5, 0x2 ;  /* 0x0000000517128c11 */ /* 0x001fe4000f8e10ff */
        /* <DEDUP_REMOVED lines=17> */
.L_x_154:
[----:B------:R-:W-:Y:S05]  /*6d80*/  BSYNC.RECONVERGENT B0 ;  /* 0x0000000000007941 */ /* 0x000fea0003800200 */
.L_x_153:
[----:B------:R-:W-:Y:S01]  /*6d90*/  @!P0 IMAD.MOV R24, RZ, RZ, R26 ;  /* 0x000000ffff188224 */ /* 0x000fe200078e021a */
[----:B------:R-:W-:Y:S01]  /*6da0*/  @P0 IADD3 R25, PT, PT, R23, RZ, RZ ;  /* 0x000000ff17190210 */ /* 0x000fe20007ffe0ff */
[----:B------:R-:W-:Y:S01]  /*6db0*/  BSSY.RECONVERGENT B0, `(.L_x_155) ;  /* 0x0000017000007945 */ /* 0x000fe20003800200 */
        /* <DEDUP_REMOVED lines=22> */
.L_x_156:
[----:B------:R-:W-:Y:S05]  /*6f20*/  BSYNC.RECONVERGENT B0 ;  /* 0x0000000000007941 */ /* 0x000fea0003800200 */
.L_x_155:
[----:B------:R-:W-:Y:S01]  /*6f30*/  @!P0 IADD3 R26, PT, PT, R24, RZ, RZ ;  /* 0x000000ff181a8210 */ /* 0x000fe20007ffe0ff */
[----:B------:R-:W-:Y:S01]  /*6f40*/  @P0 IMAD.MOV R27, RZ, RZ, R25 ;  /* 0x000000ffff1b0224 */ /* 0x000fe200078e0219 */
[----:B------:R-:W-:Y:S01]  /*6f50*/  BSSY.RECONVERGENT B0, `(.L_x_157) ;  /* 0x0000016000007945 */ /* 0x000fe20003800200 */
[----:B-12---:R-:W-:Y:S02]  /*6f60*/  SEL R28, R17, R16, P0 ;  /* 0x00000010111c7207 */ /* 0x006fe40000000000 */
        /* <DEDUP_REMOVED lines=20> */
.L_x_158:
[----:B------:R-:W-:Y:S05]  /*70b0*/  BSYNC.RECONVERGENT B0 ;  /* 0x0000000000007941 */ /* 0x000fea0003800200 */
.L_x_157:
[----:B------:R-:W-:Y:S01]  /*70c0*/  @P0 IMAD.MOV R25, RZ, RZ, R27 ;  /* 0x000000ffff190224 */ /* 0x000fe200078e021b */
[----:B-12---:R-:W-:Y:S01]  /*70d0*/  SEL R20, R17, R16, P0 ;  /* 0x0000001011147207 */ /* 0x006fe20000000000 */
[----:B0-----:R-:W-:Y:S01]  /*70e0*/  VIADD R18, R26, 0x1 ;  /* 0x000000011a127836 */ /* 0x001fe20000000000 */
[----:B------:R-:W-:Y:S01]  /*70f0*/  BSSY.RECONVERGENT B0, `(.L_x_159) ;  /* 0x0000016000007945 */ /* 0x000fe20003800200 */
[----:B------:R-:W-:Y:S01]  /*7100*/  @!P0 IMAD.MOV R18, RZ, RZ, R26 ;  /* 0x000000ffff128224 */ /* 0x000fe200078e021a */
[----:B------:R-:W-:-:S04]  /*7110*/  @!P0 LEA R19, R25, UR5, 0x2 ;  /* 0x0000000519138c11 */ /* 0x000fc8000f8e10ff */
[C---:B------:R-:W-:Y:S01]  /*7120*/  @P0 LEA R21, R18.reuse, UR5, 0x2 ;  /* 0x0000000512150c11 */ /* 0x040fe2000f8e10ff */
[----:B------:R-:W0:Y:S04]  /*7130*/  @!P0 LDS R16, [R19] ;  /* 0x0000000013108984 */ /* 0x000e280000000800 */
[----:B------:R1:W2:Y:S01]  /*7140*/  @P0 LDS R17, [R21] ;  /* 0x0000000015110984 */ /* 0x0002a20000000800 */
[----:B------:R-:W-:Y:S02]  /*7150*/  ISETP.GE.AND P0, PT, R18, R15, PT ;  /* 0x0000000f1200720c */ /* 0x000fe40003f06270 */
[----:B0-----:R-:W-:-:S11]  /*7160*/  MOV R24, R16 ;  /* 0x0000001000187202 */ /* 0x001fd60000000f00 */
        /* <DEDUP_REMOVED lines=14> */
.L_x_160:
[----:B------:R-:W-:Y:S05]  /*7250*/  BSYNC.RECONVERGENT B0 ;  /* 0x0000000000007941 */ /* 0x000fea0003800200 */
.L_x_159:
[----:B------:R-:W-:Y:S02]  /*7260*/  UISETP.GE.U32.AND UP0, UPT, UR4, 0x81, UPT ;  /* 0x000000810400788c */ /* 0x000fe4000bf06070 */
[----:B------:R-:W-:-:S07]  /*7270*/  USHF.L.U32 UR5, UR4, 0x1, URZ ;  /* 0x0000000104057899 */ /* 0x000fce00080006ff */
[----:B------:R-:W-:Y:S01]  /*7280*/  UMOV UR4, UR5 ;  /* 0x0000000500047c82 */ /* 0x000fe20008000000 */
[----:B------:R-:W-:Y:S05]  /*7290*/  BRA.U !UP0, `(.L_x_161) ;  /* 0xffffffdd08e87547 */ /* 0x000fea000b83ffff */
[----:B------:R-:W0:Y:S01]  /*72a0*/  S2R R13, SR_TID.X ;  /* 0x00000000000d7919 */ /* 0x000e220000002100 */
[----:B------:R-:W1:Y:S01]  /*72b0*/  S2UR UR5, SR_CgaCtaId ;  /* 0x00000000000579c3 */ /* 0x000e620000008800 */
[----:B------:R-:W3:Y:S01]  /*72c0*/  LDCU.U8 UR4, c[0x0][0x380] ;  /* 0x00007000ff0477ac */ /* 0x000ee20008000000 */
[----:B------:R-:W4:Y:S01]  /*72d0*/  S2R R15, SR_LANEID ;  /* 0x00000000000f7919 */ /* 0x000f220000000000 */
[----:B---3--:R-:W-:-:S03]  /*72e0*/  UPRMT UR6, UR4, 0x8880, URZ ;  /* 0x0000888004067896 */ /* 0x008fc600080000ff */
[----:B------:R-:W-:Y:S02]  /*72f0*/  UMOV UR4, 0x400 ;  /* 0x0000040000047882 */ /* 0x000fe40000000000 */
[----:B-1----:R-:W-:-:S03]  /*7300*/  ULEA UR5, UR5, UR4, 0x18 ;  /* 0x0000000405057291 */ /* 0x002fc6000f8ec0ff */
[----:B------:R-:W-:Y:S02]  /*7310*/  UMOV UR4, UR6 ;  /* 0x0000000600047c82 */ /* 0x000fe40008000000 */
[----:B------:R-:W-:Y:S01]  /*7320*/  UISETP.NE.AND UP0, UPT, UR4, URZ, UPT ;  /* 0x000000ff0400728c */ /* 0x000fe2000bf05270 */
[----:B0-----:R-:W-:-:S05]  /*7330*/  SHF.R.U32.HI R14, RZ, 0x5, R13 ;  /* 0x00000005ff0e7819 */ /* 0x001fca000001160d */
[----:B----4-:R-:W-:-:S05]  /*7340*/  IMAD R14, R14, 0x220, R15 ;  /* 0x000002200e0e7824 */ /* 0x010fca00078e020f */
[----:B------:R-:W-:-:S05]  /*7350*/  LEA R14, R14, UR5, 0x2 ;  /* 0x000000050e0e7c11 */ /* 0x000fca000f8e10ff */
[----:B------:R-:W-:Y:S01]  /*7360*/  IMAD R21, R15, 0x40, R14 ;  /* 0x000000400f157824 */ /* 0x000fe200078e020e */
[----:B------:R-:W-:Y:S06]  /*7370*/  BAR.SYNC.DEFER_BLOCKING 0x0 ;  /* 0x0000000000007b1d */ /* 0x000fec0000010000 */
[----:B------:R-:W-:Y:S05]  /*7380*/  BRA.U !UP0, `(.L_x_162) ;  /* 0x0000000108f87547 */ /* 0x000fea000b800000 */
[----:B------:R0:W-:Y:S01]  /*7390*/  STS [R21], R2 ;  /* 0x0000000215007388 */ /* 0x0001e20000000800 */
[----:B------:R-:W1:Y:S03]  /*73a0*/  LDCU.64 UR4, c[0x0][0x398] ;  /* 0x00007300ff0477ac */ /* 0x000e660008000a00 */
[----:B------:R-:W-:Y:S01]  /*73b0*/  STS [R21+0x4], R0 ;  /* 0x0000040015007388 */ /* 0x000fe20000000800 */
[----:B------:R-:W-:-:S03]  /*73c0*/  UIMAD.WIDE.U32 UR10, UR7, 0x1100, URZ ;  /* 0x00001100070a78a5 */ /* 0x000fc6000f8e00ff */
[----:B------:R-:W-:Y:S01]  /*73d0*/  STS [R21+0x8], R4 ;  /* 0x0000080415007388 */ /* 0x000fe20000000800 */
[----:B0-----:R-:W-:-:S03]  /*73e0*/  LOP3.LUT R2, R13, 0x3e0, RZ, 0xc0, !PT ;  /* 0x000003e00d027812 */ /* 0x001fc600078ec0ff */
[----:B------:R0:W-:Y:S02]  /*73f0*/  STS [R21+0xc], R3 ;  /* 0x00000c0315007388 */ /* 0x0001e40000000800 */
[----:B------:R-:W-:Y:S02]  /*7400*/  IMAD R2, R2, 0x11, RZ ;  /* 0x0000001102027824 */ /* 0x000fe400078e02ff */
[----:B------:R-:W-:Y:S04]  /*7410*/  STS [R21+0x10], R6 ;  /* 0x0000100615007388 */ /* 0x000fe80000000800 */
[----:B------:R-:W-:Y:S01]  /*7420*/  STS [R21+0x14], R5 ;  /* 0x0000140515007388 */ /* 0x000fe20000000800 */
[----:B0-----:R-:W-:-:S03]  /*7430*/  LOP3.LUT R3, R13, 0x1f, RZ, 0xc0, !PT ;  /* 0x0000001f0d037812 */ /* 0x001fc600078ec0ff */
[----:B------:R-:W-:Y:S01]  /*7440*/  STS [R21+0x18], R8 ;  /* 0x0000180815007388 */ /* 0x000fe20000000800 */
[----:B------:R-:W-:-:S03]  /*7450*/  IADD3 R3, P0, P1, R2, UR10, R3 ;  /* 0x0000000a02037c10 */ /* 0x000fc6000f91e003 */
[----:B------:R-:W-:Y:S01]  /*7460*/  STS [R21+0x1c], R7 ;  /* 0x00001c0715007388 */ /* 0x000fe20000000800 */
[----:B------:R-:W-:-:S03]  /*7470*/  IADD3.X R4, PT, PT, RZ, UR11, RZ, P0, P1 ;  /* 0x0000000bff047c10 */ /* 0x000fc600087e24ff */
[----:B------:R-:W-:Y:S01]  /*7480*/  STS [R21+0x20], R10 ;  /* 0x0000200a15007388 */ /* 0x000fe20000000800 */
[----:B-1----:R-:W-:-:S03]  /*7490*/  LEA R2, P0, R3, UR4, 0x2 ;  /* 0x0000000403027c11 */ /* 0x002fc6000f8010ff */
[----:B------:R-:W-:Y:S01]  /*74a0*/  STS [R21+0x24], R9 ;  /* 0x0000240915007388 */ /* 0x000fe20000000800 */
[----:B------:R-:W-:-:S03]  /*74b0*/  LEA.HI.X R3, R3, UR5, R4, 0x2, P0 ;  /* 0x0000000503037c11 */ /* 0x000fc600080f1404 */
        /* <DEDUP_REMOVED lines=8> */
[----:B------:R-:W0:Y:S04]  /*7540*/  LDS R5, [R14] ;  /* 0x000000000e057984 */ /* 0x000e280000000800 */
[----:B------:R-:W1:Y:S04]  /*7550*/  LDS R7, [R14+0x80] ;  /* 0x000080000e077984 */ /* 0x000e680000000800 */
[----:B------:R-:W3:Y:S04]  /*7560*/  LDS R9, [R14+0x100] ;  /* 0x000100000e097984 */ /* 0x000ee80000000800 */
[----:B------:R-:W4:Y:S04]  /*7570*/  LDS R11, [R14+0x180] ;  /* 0x000180000e0b7984 */ /* 0x000f280000000800 */
[----:B------:R-:W5:Y:S04]  /*7580*/  LDS R15, [R14+0x200] ;  /* 0x000200000e0f7984 */ /* 0x000f680000000800 */
[----:B--2---:R-:W2:Y:S04]  /*7590*/  LDS R17, [R14+0x280] ;  /* 0x000280000e117984 */ /* 0x004ea80000000800 */
[----:B------:R-:W2:Y:S04]  /*75a0*/  LDS R19, [R14+0x300] ;  /* 0x000300000e137984 */ /* 0x000ea80000000800 */
        /* <DEDUP_REMOVED lines=10> */
[----:B0-----:R-:W-:Y:S04]  /*7650*/  STG.E desc[UR8][R2.64], R5 ;  /* 0x0000000502007986 */ /* 0x001fe8000c101908 */
[----:B-1----:R-:W-:Y:S04]  /*7660*/  STG.E desc[UR8][R2.64+0x80], R7 ;  /* 0x0000800702007986 */ /* 0x002fe8000c101908 */
[----:B---3--:R-:W-:Y:S04]  /*7670*/  STG.E desc[UR8][R2.64+0x100], R9 ;  /* 0x0001000902007986 */ /* 0x008fe8000c101908 */
[----:B----4-:R-:W-:Y:S04]  /*7680*/  STG.E desc[UR8][R2.64+0x180], R11 ;  /* 0x0001800b02007986 */ /* 0x010fe8000c101908 */
[----:B-----5:R-:W-:Y:S04]  /*7690*/  STG.E desc[UR8][R2.64+0x200], R15 ;  /* 0x0002000f02007986 */ /* 0x020fe8000c101908 */
[----:B--2---:R-:W-:Y:S04]  /*76a0*/  STG.E desc[UR8][R2.64+0x280], R17 ;  /* 0x0002801102007986 */ /* 0x004fe8000c101908 */
        /* <DEDUP_REMOVED lines=12> */
.L_x_162:
[----:B------:R-:W3:Y:S01]  /*7770*/  LDL.LU R16, [R1] ;  /* 0x0000000001107983 */ /* 0x000ee20000300800 */
[----:B------:R-:W3:Y:S03]  /*7780*/  LDCU.64 UR4, c[0x0][0x3b0] ;  /* 0x00007600ff0477ac */ /* 0x000ee60008000a00 */
[----:B------:R3:W-:Y:S04]  /*7790*/  STS [R21], R2 ;  /* 0x0000000215007388 */ /* 0x0007e80000000800 */
[----:B------:R-:W-:Y:S04]  /*77a0*/  STS [R21+0x4], R0 ;  /* 0x0000040015007388 */ /* 0x000fe80000000800 */
[----:B------:R-:W-:Y:S04]  /*77b0*/  STS [R21+0x8], R4 ;  /* 0x0000080415007388 */ /* 0x000fe80000000800 */
        /* <DEDUP_REMOVED lines=15> */
[----:B------:R-:W1:Y:S04]  /*78b0*/  LDS R5, [R14] ;  /* 0x000000000e057984 */ /* 0x000e680000000800 */
[----:B------:R-:W4:Y:S04]  /*78c0*/  LDS R7, [R14+0x80] ;  /* 0x000080000e077984 */ /* 0x000f280000000800 */
[----:B------:R-:W5:Y:S04]  /*78d0*/  LDS R9, [R14+0x100] ;  /* 0x000100000e097984 */ /* 0x000f680000000800 */
[----:B------:R-:W5:Y:S04]  /*78e0*/  LDS R11, [R14+0x180] ;  /* 0x000180000e0b7984 */ /* 0x000f680000000800 */
[----:B------:R-:W5:Y:S04]  /*78f0*/  LDS R13, [R14+0x200] ;  /* 0x000200000e0d7984 */ /* 0x000f680000000800 */
        /* <DEDUP_REMOVED lines=11> */
[----:B------:R-:W2:Y:S01]  /*79b0*/  LDS R0, [R14+0x800] ;  /* 0x000800000e007984 */ /* 0x000ea20000000800 */
[----:B---3--:R-:W-:-:S04]  /*79c0*/  IADD3 R2, P0, PT, R16, UR4, RZ ;  /* 0x0000000410027c10 */ /* 0x008fc8000ff1e0ff */
[----:B0-----:R-:W-:-:S05]  /*79d0*/  IADD3.X R3, PT, PT, R35, UR5, RZ, P0, !PT ;  /* 0x0000000523037c10 */ /* 0x001fca00087fe4ff */
[----:B-1----:R-:W-:Y:S04]  /*79e0*/  STG.E desc[UR8][R2.64], R5 ;  /* 0x0000000502007986 */ /* 0x002fe8000c101908 */
[----:B----4-:R-:W-:Y:S04]  /*79f0*/  STG.E desc[UR8][R2.64+0x80], R7 ;  /* 0x0000800702007986 */ /* 0x010fe8000c101908 */
[----:B-----5:R-:W-:Y:S04]  /*7a00*/  STG.E desc[UR8][R2.64+0x100], R9 ;  /* 0x0001000902007986 */ /* 0x020fe8000c101908 */
[----:B------:R-:W-:Y:S04]  /*7a10*/  STG.E desc[UR8][R2.64+0x180], R11 ;  /* 0x0001800b02007986 */ /* 0x000fe8000c101908 */
[----:B------:R-:W-:Y:S04]  /*7a20*/  STG.E desc[UR8][R2.64+0x200], R13 ;  /* 0x0002000d02007986 */ /* 0x000fe8000c101908 */
[----:B------:R-:W-:Y:S04]  /*7a30*/  STG.E desc[UR8][R2.64+0x280], R15 ;  /* 0x0002800f02007986 */ /* 0x000fe8000c101908 */
        /* <DEDUP_REMOVED lines=12> */
.L_x_123:
[----:B------:R-:W0:Y:S01]  /*7b00*/  LDCU.64 UR4, c[0x0][0x388] ;  /* 0x00007100ff0477ac */ /* 0x000e220008000a00 */
[----:B------:R-:W-:Y:S01]  /*7b10*/  ACQBULK ;  /* 0x000000000000782e */ /* 0x000fe20000000000 */
[----:B------:R-:W1:Y:S01]  /*7b20*/  S2R R35, SR_TID.X ;  /* 0x0000000000237919 */ /* 0x000e620000002100 */
[----:B------:R-:W2:Y:S01]  /*7b30*/  LDC R5, c[0x0][0x3a8] ;  /* 0x0000ea00ff057b82 */ /* 0x000ea20000000800 */
[----:B0-----:R-:W-:-:S06]  /*7b40*/  UIMAD.WIDE.U32 UR4, UR7, 0x4400, UR4 ;  /* 0x00004400070478a5 */ /* 0x001fcc000f8e0004 */
[----:B------:R-:W-:Y:S02]  /*7b50*/  IMAD.U32 R2, RZ, RZ, UR4 ;  /* 0x00000004ff027e24 */ /* 0x000fe4000f8e00ff */
[----:B------:R-:W-:-:S05]  /*7b60*/  IMAD.U32 R3, RZ, RZ, UR5 ;  /* 0x00000005ff037e24 */ /* 0x000fca000f8e00ff */
[----:B------:R0:W3:Y:S01]  /*7b70*/  LDG.E R0, desc[UR8][R2.64] ;  /* 0x0000000802007981 */ /* 0x0000e2000c1e1900 */
[----:B------:R-:W-:Y:S01]  /*7b80*/  UIMAD.WIDE.U32 UR4, UR7, 0x1100, URZ ;  /* 0x00001100070478a5 */ /* 0x000fe2000f8e00ff */
[----:B-1----:R-:W-:-:S05]  /*7b90*/  LOP3.LUT R13, R35, 0x1f, RZ, 0xc0, !PT ;  /* 0x0000001f230d7812 */ /* 0x002fca00078ec0ff */
[----:B------:R-:W-:-:S04]  /*7ba0*/  IADD3 R4, PT, PT, RZ, -UR4, RZ ;  /* 0x80000004ff047c10 */ /* 0x000fc8000fffe0ff */
[----:B--2---:R-:W-:-:S04]  /*7bb0*/  VIADDMNMX R4, R4, R5, 0x1100, PT ;  /* 0x0000110004047446 */ /* 0x004fc80003800105 */
[----:B------:R-:W-:Y:S02]  /*7bc0*/  R2UR UR10, R4 ;  /* 0x00000000040a72ca */ /* 0x000fe400000e0000 */
[----:B------:R-:W-:-:S05]  /*7bd0*/  LOP3.LUT R4, R35, 0x3e0, RZ, 0xc0, !PT ;  /* 0x000003e023047812 */ /* 0x000fca00078ec0ff */
[----:B------:R-:W-:-:S04]  /*7be0*/  IMAD R13, R4, 0x11, R13 ;  /* 0x00000011040d7824 */ /* 0x000fc800078e020d */
[C---:B0-----:R-:W-:Y:S02]  /*7bf0*/  VIADD R2, R13.reuse, 0x20 ;  /* 0x000000200d027836 */ /* 0x041fe40000000000 */
[C---:B------:R-:W-:Y:S01]  /*7c00*/  ISETP.GE.AND P1, PT, R13.reuse, UR10, PT ;  /* 0x0000000a0d007c0c */ /* 0x040fe2000bf26270 */
[C---:B------:R-:W-:Y:S02]  /*7c10*/  VIADD R6, R13.reuse, 0x80 ;  /* 0x000000800d067836 */ /* 0x040fe40000000000 */
[----:B------:R-:W-:Y:S01]  /*7c20*/  ISETP.GE.AND P2, PT, R2, UR10, PT ;  /* 0x0000000a02007c0c */ /* 0x000fe2000bf46270 */
[C---:B------:R-:W-:Y:S02]  /*7c30*/  VIADD R2, R13.reuse, 0x40 ;  /* 0x000000400d027836 */ /* 0x040fe40000000000 */
[----:B------:R-:W-:-:S03]  /*7c40*/  VIADD R7, R13, 0xa0 ;  /* 0x000000a00d077836 */ /* 0x000fc60000000000 */
[----:B------:R-:W-:Y:S01]  /*7c50*/  ISETP.GE.AND P3, PT, R2, UR10, PT ;  /* 0x0000000a02007c0c */ /* 0x000fe2000bf66270 */
[----:B------:R-:W-:-:S03]  /*7c60*/  VIADD R2, R13, 0x60 ;  /* 0x000000600d027836 */ /* 0x000fc60000000000 */
[----:B------:R-:W0:Y:S02]  /*7c70*/  @!P1 LDC.64 R14, c[0x0][0x388] ;  /* 0x0000e200ff0e9b82 */ /* 0x000e240000000a00 */
[----:B------:R-:W-:Y:S02]  /*7c80*/  ISETP.GE.AND P4, PT, R2, UR10, PT ;  /* 0x0000000a02007c0c */ /* 0x000fe4000bf86270 */
[----:B------:R-:W-:-:S04]  /*7c90*/  @!P1 IADD3 R2, P0, PT, R13, UR4, RZ ;  /* 0x000000040d029c10 */ /* 0x000fc8000ff1e0ff */
[----:B------:R-:W1:Y:S01]  /*7ca0*/  @!P2 LDC.64 R18, c[0x0][0x388] ;  /* 0x0000e200ff12ab82 */ /* 0x000e620000000a00 */
[----:B------:R-:W-:Y:S01]  /*7cb0*/  @!P1 IMAD.X R3, RZ, RZ, UR5, P0 ;  /* 0x00000005ff039e24 */ /* 0x000fe200080e06ff */
[----:B------:R-:W-:-:S06]  /*7cc0*/  ISETP.GE.AND P0, PT, R6, UR10, PT ;  /* 0x0000000a06007c0c */ /* 0x000fcc000bf06270 */
[----:B------:R-:W2:Y:S01]  /*7cd0*/  @!P3 LDC.64 R4, c[0x0][0x388] ;  /* 0x0000e200ff04bb82 */ /* 0x000ea20000000a00 */
[----:B0-----:R-:W-:-:S07]  /*7ce0*/  @!P1 LEA R14, P5, R2, R14, 0x2 ;  /* 0x0000000e020e9211 */ /* 0x001fce00078a10ff */
[----:B------:R-:W0:Y:S01]  /*7cf0*/  @!P4 LDC.64 R8, c[0x0][0x388] ;  /* 0x0000e200ff08cb82 */ /* 0x000e220000000a00 */
[----:B------:R-:W-:Y:S02]  /*7d00*/  @!P1 LEA.HI.X R15, R2, R15, R3, 0x2, P5 ;  /* 0x0000000f020f9211 */ /* 0x000fe400028f1403 */
[----:B------:R-:W-:-:S05]  /*7d10*/  @!P2 IADD3 R3, P5, PT, R13, UR4, RZ ;  /* 0x000000040d03ac10 */ /* 0x000fca000ffbe0ff */
[----:B------:R-:W-:Y:S01]  /*7d20*/  @!P2 IMAD.X R6, RZ, RZ, UR5, P5 ;  /* 0x00000005ff06ae24 */ /* 0x000fe2000a8e06ff */
[----:B-1----:R-:W-:-:S04]  /*7d30*/  @!P2 LEA R18, P5, R3, R18, 0x2 ;  /* 0x000000120312a211 */ /* 0x002fc800078a10ff */
[----:B------:R-:W-:Y:S02]  /*7d40*/  @!P2 LEA.HI.X R19, R3, R19, R6, 0x2, P5 ;  /* 0x000000130313a211 */ /* 0x000fe400028f1406 */
[C---:B------:R-:W-:Y:S01]  /*7d50*/  @!P3 IADD3 R12, P5, PT, R13.reuse, UR4, RZ ;  /* 0x000000040d0cbc10 */ /* 0x040fe2000ffbe0ff */
[----:B------:R-:W-:-:S04]  /*7d60*/  VIADD R11, R13, 0xc0 ;  /* 0x000000c00d0b7836 */ /* 0x000fc80000000000 */
[----:B------:R-:W-:Y:S01]  /*7d70*/  @!P3 IMAD.X R16, RZ, RZ, UR5, P5 ;  /* 0x00000005ff10be24 */ /* 0x000fe2000a8e06ff */
[C---:B--2---:R-:W-:Y:S01]  /*7d80*/  @!P3 LEA R10, P5, R12.reuse, R4, 0x2 ;  /* 0x000000040c0ab211 */ /* 0x044fe200078a10ff */
[----:B------:R-:W-:Y:S01]  /*7d90*/  VIADD R26, R13, 0x200 ;  /* 0x000002000d1a7836 */ /* 0x000fe20000000000 */
[----:B---3--:R-:W-:Y:S02]  /*7da0*/  MOV R2, R0 ;  /* 0x0000000000027202 */ /* 0x008fe40000000f00 */
[----:B------:R1:W2:Y:S01]  /*7db0*/  @!P1 LDG.E R0, desc[UR8][R14.64] ;  /* 0x000000080e009981 */ /* 0x0002a2000c1e1900 */
[----:B------:R-:W-:Y:S02]  /*7dc0*/  ISETP.GE.AND P1, PT, R7, UR10, PT ;  /* 0x0000000a07007c0c */ /* 0x000fe4000bf26270 */
[--C-:B------:R-:W-:Y:S01]  /*7dd0*/  IMAD.MOV.U32 R3, RZ, RZ, R2.reuse ;  /* 0x000000ffff037224 */ /* 0x100fe200078e0002 */
[----:B------:R-:W3:Y:S05]  /*7de0*/  @!P0 LDC.64 R6, c[0x0][0x388] ;  /* 0x0000e200ff068b82 */ /* 0x000eea0000000a00 */
[----:B------:R4:W5:Y:S01]  /*7df0*/  @!P2 LDG.E R3, desc[UR8][R18.64+0x80] ;  /* 0x000080081203a981 */ /* 0x000962000c1e1900 */
[----:B------:R-:W-:Y:S01]  /*7e00*/  ISETP.GE.AND P2, PT, R11, UR10, PT ;  /* 0x0000000a0b007c0c */ /* 0x000fe2000bf46270 */
[----:B------:R-:W-:Y:S01]  /*7e10*/  IMAD.MOV.U32 R4, RZ, RZ, R2 ;  /* 0x000000ffff047224 */ /* 0x000fe200078e0002 */
[----:B------:R-:W-:Y:S01]  /*7e20*/  @!P3 LEA.HI.X R11, R12, R5, R16, 0x2, P5 ;  /* 0x000000050c0bb211 */ /* 0x000fe200028f1410 */
[C---:B------:R-:W-:Y:S01]  /*7e30*/  VIADD R5, R13.reuse, 0xe0 ;  /* 0x000000e00d057836 */ /* 0x040fe20000000000 */
[----:B------:R-:W-:Y:S01]  /*7e40*/  @!P4 IADD3 R12, P5, PT, R13, UR4, RZ ;  /* 0x000000040d0ccc10 */ /* 0x000fe2000ffbe0ff */
[----:B-1----:R-:W1:Y:S02]  /*7e50*/  @!P1 LDC.64 R14, c[0x0][0x388] ;  /* 0x0000e200ff0e9b82 */ /* 0x002e640000000a00 */
[----:B------:R3:W5:Y:S01]  /*7e60*/  @!P3 LDG.E R4, desc[UR8][R10.64+0x100] ;  /* 0x000100080a04b981 */ /* 0x000762000c1e1900 */
[----:B------:R-:W-:-:S02]  /*7e70*/  @!P4 IADD3.X R17, PT, PT, RZ, UR5, RZ, P5, !PT ;  /* 0x00000005ff11cc10 */ /* 0x000fc4000affe4ff */
[C---:B0-----:R-:W-:Y:S02]  /*7e80*/  @!P4 LEA R16, P5, R12.reuse, R8, 0x2 ;  /* 0x000000080c10c211 */ /* 0x041fe400078a10ff */
[----:B------:R-:W-:Y:S02]  /*7e90*/  ISETP.GE.AND P3, PT, R5, UR10, PT ;  /* 0x0000000a05007c0c */ /* 0x000fe4000bf66270 */
[----:B------:R-:W-:Y:S02]  /*7ea0*/  @!P4 LEA.HI.X R17, R12, R9, R17, 0x2, P5 ;  /* 0x000000090c11c211 */ /* 0x000fe400028f1411 */
[C---:B----4-:R-:W-:Y:S01]  /*7eb0*/  @!P0 IADD3 R19, P5, PT, R13.reuse, UR4, RZ ;  /* 0x000000040d138c10 */ /* 0x050fe2000ffbe0ff */
[----:B------:R-:W-:Y:S01]  /*7ec0*/  IMAD.MOV.U32 R5, RZ, RZ, R2 ;  /* 0x000000ffff057224 */ /* 0x000fe200078e0002 */
[----:B------:R-:W0:Y:S01]  /*7ed0*/  @!P2 LDC.64 R8, c[0x0][0x388] ;  /* 0x0000e200ff08ab82 */ /* 0x000e220000000a00 */
[----:B------:R-:W-:Y:S02]  /*7ee0*/  VIADD R12, R13, 0x100 ;  /* 0x000001000d0c7836 */ /* 0x000fe40000000000 */
[----:B------:R-:W-:Y:S01]  /*7ef0*/  @!P0 IMAD.X R20, RZ, RZ, UR5, P5 ;  /* 0x00000005ff148e24 */ /* 0x000fe2000a8e06ff */
[----:B---3--:R-:W-:Y:S01]  /*7f00*/  @!P0 LEA R18, P5, R19, R6, 0x2 ;  /* 0x0000000613128211 */ /* 0x008fe200078a10ff */
[----:B------:R3:W4:Y:S01]  /*7f10*/  @!P4 LDG.E R5, desc[UR8][R16.64+0x180] ;  /* 0x000180081005c981 */ /* 0x000722000c1e1900 */
[----:B------:R-:W-:-:S02]  /*7f20*/  ISETP.GE.AND P4, PT, R12, UR10, PT ;  /* 0x0000000a0c007c0c */ /* 0x000fc4000bf86270 */
[----:B------:R-:W-:Y:S01]  /*7f30*/  @!P0 LEA.HI.X R19, R19, R7, R20, 0x2, P5 ;  /* 0x0000000713138211 */ /* 0x000fe200028f1414 */
[----:B------:R-:W-:Y:S01]  /*7f40*/  IMAD.MOV.U32 R6, RZ, RZ, R2 ;  /* 0x000000ffff067224 */ /* 0x000fe200078e0002 */
[C---:B------:R-:W-:Y:S01]  /*7f50*/  @!P1 IADD3 R12, P5, PT, R13.reuse, UR4, RZ ;  /* 0x000000040d0c9c10 */ /* 0x040fe2000ffbe0ff */
[----:B------:R-:W-:Y:S01]  /*7f60*/  VIADD R7, R13, 0x120 ;  /* 0x000001200d077836 */ /* 0x000fe20000000000 */
[----:B------:R-:W0:Y:S03]  /*7f70*/  @!P3 LDC.64 R10, c[0x0][0x388] ;  /* 0x0000e200ff0abb82 */ /* 0x000e260000000a00 */
[----:B------:R-:W-:Y:S01]  /*7f80*/  @!P1 IMAD.X R20, RZ, RZ, UR5, P5 ;  /* 0x00000005ff149e24 */ /* 0x000fe2000a8e06ff */
[----:B-1----:R-:W-:Y:S01]  /*7f90*/  @!P1 LEA R14, P5, R12, R14, 0x2 ;  /* 0x0000000e0c0e9211 */ /* 0x002fe200078a10ff */
[----:B------:R-:W4:Y:S01]  /*7fa0*/  @!P0 LDG.E R6, desc[UR8][R18.64+0x200] ;  /* 0x0002000812068981 */ /* 0x000f22000c1e1900 */
[----:B------:R-:W-:-:S02]  /*7fb0*/  ISETP.GE.AND P0, PT, R7, UR10, PT ;  /* 0x0000000a07007c0c */ /* 0x000fc4000bf06270 */
[----:B------:R-:W-:Y:S02]  /*7fc0*/  MOV R7, R2 ;  /* 0x0000000200077202 */ /* 0x000fe40000000f00 */
[----:B------:R-:W-:Y:S01]  /*7fd0*/  @!P1 LEA.HI.X R15, R12, R15, R20, 0x2, P5 ;  /* 0x0000000f0c0f9211 */ /* 0x000fe200028f1414 */
[C---:B------:R-:W-:Y:S01]  /*7fe0*/  VIADD R12, R13.reuse, 0x140 ;  /* 0x000001400d0c7836 */ /* 0x040fe20000000000 */
[----:B---3--:R-:W-:Y:S01]  /*7ff0*/  @!P2 IADD3 R16, P5, PT, R13, UR4, RZ ;  /* 0x000000040d10ac10 */ /* 0x008fe2000ffbe0ff */
[----:B------:R-:W1:Y:S02]  /*8000*/  @!P4 LDC.64 R20, c[0x0][0x388] ;  /* 0x0000e200ff14cb82 */ /* 0x000e640000000a00 */
[----:B------:R3:W4:Y:S01]  /*8010*/  @!P1 LDG.E R7, desc[UR8][R14.64+0x280] ;  /* 0x000280080e079981 */ /* 0x000722000c1e1900 */
[----:B------:R-:W-:Y:S01]  /*8020*/  ISETP.GE.AND P1, PT, R12, UR10, PT ;  /* 0x0000000a0c007c0c */ /* 0x000fe2000bf26270 */
[----:B------:R-:W-:Y:S01]  /*8030*/  @!P2 IMAD.X R17, RZ, RZ, UR5, P5 ;  /* 0x00000005ff11ae24 */ /* 0x000fe2000a8e06ff */
[----:B0-----:R-:W-:-:S04]  /*8040*/  @!P2 LEA R24, P5, R16, R8, 0x2 ;  /* 0x000000081018a211 */ /* 0x001fc800078a10ff */
[----:B------:R-:W-:Y:S02]  /*8050*/  @!P2 LEA.HI.X R25, R16, R9, R17, 0x2, P5 ;  /* 0x000000091019a211 */ /* 0x000fe400028f1411 */
[----:B------:R-:W0:Y:S01]  /*8060*/  @!P0 LDC.64 R16, c[0x0][0x388] ;  /* 0x0000e200ff108b82 */ /* 0x000e220000000a00 */
[C---:B------:R-:W-:Y:S01]  /*8070*/  @!P3 IADD3 R12, P5, PT, R13.reuse, UR4, RZ ;  /* 0x000000040d0cbc10 */ /* 0x040fe2000ffbe0ff */
[----:B------:R-:W-:Y:S02]  /*8080*/  IMAD.MOV.U32 R8, RZ, RZ, R2 ;  /* 0x000000ffff087224 */ /* 0x000fe400078e0002 */
[C---:B------:R-:W-:Y:S01]  /*8090*/  VIADD R9, R13.reuse, 0x160 ;  /* 0x000001600d097836 */ /* 0x040fe20000000000 */
[----:B---3--:R-:W-:Y:S01]  /*80a0*/  @!P4 IADD3 R14, P6, PT, R13, UR4, RZ ;  /* 0x000000040d0ecc10 */ /* 0x008fe2000ffde0ff */
[----:B------:R-:W-:Y:S01]  /*80b0*/  @!P3 IMAD.X R23, RZ, RZ, UR5, P5 ;  /* 0x00000005ff17be24 */ /* 0x000fe2000a8e06ff */
[----:B------:R-:W-:Y:S01]  /*80c0*/  @!P3 LEA R22, P5, R12, R10, 0x2 ;  /* 0x0000000a0c16b211 */ /* 0x000fe200078a10ff */
[----:B------:R-:W3:Y:S01]  /*80d0*/  @!P1 LDC.64 R18, c[0x0][0x388] ;  /* 0x0000e200ff129b82 */ /* 0x000ee20000000a00 */
[----:B------:R1:W4:Y:S01]  /*80e0*/  @!P2 LDG.E R8, desc[UR8][R24.64+0x300] ;  /* 0x000300081808a981 */ /* 0x000322000c1e1900 */
[----:B------:R-:W-:-:S02]  /*80f0*/  ISETP.GE.AND P2, PT, R9, UR10, PT ;  /* 0x0000000a09007c0c */ /* 0x000fc4000bf46270 */
[----:B------:R-:W-:Y:S01]  /*8100*/  @!P3 LEA.HI.X R23, R12, R11, R23, 0x2, P5 ;  /* 0x0000000b0c17b211 */ /* 0x000fe200028f1417 */
[----:B------:R-:W-:Y:S01]  /*8110*/  @!P4 IMAD.X R11, RZ, RZ, UR5, P6 ;  /* 0x00000005ff0bce24 */ /* 0x000fe2000b0e06ff */
[C---:B-1----:R-:W-:Y:S01]  /*8120*/  @!P4 LEA R20, P5, R14.reuse, R20, 0x2 ;  /* 0x000000140e14c211 */ /* 0x042fe200078a10ff */
[--C-:B------:R-:W-:Y:S01]  /*8130*/  IMAD.MOV.U32 R9, RZ, RZ, R2.reuse ;  /* 0x000000ffff097224 */ /* 0x100fe200078e0002 */
[C---:B------:R-:W-:Y:S02]  /*8140*/  IADD3 R10, PT, PT, R13.reuse, 0x180, RZ ;  /* 0x000001800d0a7810 */ /* 0x040fe40007ffe0ff */
[----:B------:R-:W-:Y:S02]  /*8150*/  @!P4 LEA.HI.X R21, R14, R21, R11, 0x2, P5 ;  /* 0x000000150e15c211 */ /* 0x000fe400028f140b */
[C---:B------:R-:W-:Y:S01]  /*8160*/  @!P0 IADD3 R12, P5, PT, R13.reuse, UR4, RZ ;  /* 0x000000040d0c8c10 */ /* 0x040fe2000ffbe0ff */
[----:B------:R1:W4:Y:S01]  /*8170*/  @!P3 LDG.E R9, desc[UR8][R22.64+0x380] ;  /* 0x000380081609b981 */ /* 0x000322000c1e1900 */
[----:B------:R-:W-:Y:S01]  /*8180*/  ISETP.GE.AND P3, PT, R10, UR10, PT ;  /* 0x0000000a0a007c0c */ /* 0x000fe2000bf66270 */
[----:B------:R-:W-:Y:S01]  /*8190*/  IMAD.MOV.U32 R10, RZ, RZ, R2 ;  /* 0x000000ffff0a7224 */ /* 0x000fe200078e0002 */
[----:B------:R-:W3:Y:S01]  /*81a0*/  @!P2 LDC.64 R14, c[0x0][0x388] ;  /* 0x0000e200ff0eab82 */ /* 0x000ee20000000a00 */
[----:B------:R-:W-:Y:S01]  /*81b0*/  @!P0 IMAD.X R24, RZ, RZ, UR5, P5 ;  /* 0x00000005ff188e24 */ /* 0x000fe2000a8e06ff */
[----:B0-----:R-:W-:Y:S01]  /*81c0*/  @!P0 LEA R16, P5, R12, R16, 0x2 ;  /* 0x000000100c108211 */ /* 0x001fe200078a10ff */
[----:B------:R-:W-:-:S02]  /*81d0*/  VIADD R11, R13, 0x1a0 ;  /* 0x000001a00d0b7836 */ /* 0x000fc40000000000 */
[----:B------:R0:W4:Y:S01]  /*81e0*/  @!P4 LDG.E R10, desc[UR8][R20.64+0x400] ;  /* 0x00040008140ac981 */ /* 0x000122000c1e1900 */
[C---:B-1----:R-:W-:Y:S02]  /*81f0*/  @!P1 IADD3 R22, P6, PT, R13.reuse, UR4, RZ ;  /* 0x000000040d169c10 */ /* 0x042fe4000ffde0ff */
[----:B------:R-:W-:Y:S01]  /*8200*/  @!P0 LEA.HI.X R17, R12, R17, R24, 0x2, P5 ;  /* 0x000000110c118211 */ /* 0x000fe200028f1418 */
[----:B------:R-:W-:Y:S01]  /*8210*/  VIADD R12, R13, 0x1c0 ;  /* 0x000001c00d0c7836 */ /* 0x000fe20000000000 */
[----:B------:R-:W-:Y:S02]  /*8220*/  ISETP.GE.AND P4, PT, R11, UR10, PT ;  /* 0x0000000a0b007c0c */ /* 0x000fe4000bf86270 */
[----:B------:R-:W-:Y:S02]  /*8230*/  @!P1 IADD3.X R23, PT, PT, RZ, UR5, RZ, P6, !PT ;  /* 0x00000005ff179c10 */ /* 0x000fe4000b7fe4ff */
[----:B---3--:R-:W-:Y:S01]  /*8240*/  @!P1 LEA R18, P6, R22, R18, 0x2 ;  /* 0x0000001216129211 */ /* 0x008fe200078c10ff */
[----:B------:R-:W-:Y:S01]  /*8250*/  IMAD.MOV.U32 R11, RZ, RZ, R2 ;  /* 0x000000ffff0b7224 */ /* 0x000fe200078e0002 */
[----:B------:R-:W-:Y:S01]  /*8260*/  ISETP.GE.AND P5, PT, R12, UR10, PT ;  /* 0x0000000a0c007c0c */ /* 0x000fe2000bfa6270 */
[----:B------:R-:W-:Y:S01]  /*8270*/  VIADD R12, R13, 0x1e0 ;  /* 0x000001e00d0c7836 */ /* 0x000fe20000000000 */
[----:B------:R-:W-:-:S02]  /*8280*/  @!P1 LEA.HI.X R19, R22, R19, R23, 0x2, P6 ;  /* 0x0000001316139211 */ /* 0x000fc400030f1417 */
[----:B------:R-:W1:Y:S01]  /*8290*/  @!P3 LDC.64 R22, c[0x0][0x388] ;  /* 0x0000e200ff16bb82 */ /* 0x000e620000000a00 */
[--C-:B------:R-:W-:Y:S01]  /*82a0*/  IMAD.MOV.U32 R24, RZ, RZ, R2.reuse ;  /* 0x000000ffff187224 */ /* 0x100fe200078e0002 */
[----:B------:R3:W4:Y:S01]  /*82b0*/  @!P0 LDG.E R11, desc[UR8][R16.64+0x480] ;  /* 0x00048008100b8981 */ /* 0x000722000c1e1900 */
[----:B------:R-:W-:Y:S02]  /*82c0*/  ISETP.GE.AND P0, PT, R12, UR10, PT ;  /* 0x0000000a0c007c0c */ /* 0x000fe4000bf06270 */
[----:B------:R-:W-:Y:S02]  /*82d0*/  @!P2 IADD3 R12, P6, PT, R13, UR4, RZ ;  /* 0x000000040d0cac10 */ /* 0x000fe4000ffde0ff */
[----:B------:R1:W4:Y:S01]  /*82e0*/  @!P1 LDG.E R24, desc[UR8][R18.64+0x500] ;  /* 0x0005000812189981 */ /* 0x000322000c1e1900 */
[----:B0-----:R-:W0:Y:S01]  /*82f0*/  @!P4 LDC.64 R20, c[0x0][0x388] ;  /* 0x0000e200ff14cb82 */ /* 0x001e220000000a00 */
[----:B------:R-:W-:Y:S01]  /*8300*/  ISETP.GE.AND P1, PT, R26, UR10, PT ;  /* 0x0000000a1a007c0c */ /* 0x000fe2000bf26270 */
[----:B---3--:R-:W-:Y:S01]  /*8310*/  @!P2 IMAD.X R16, RZ, RZ, UR5, P6 ;  /* 0x00000005ff10ae24 */ /* 0x008fe2000b0e06ff */
[----:B------:R-:W-:Y:S01]  /*8320*/  @!P2 LEA R14, P6, R12, R14, 0x2 ;  /* 0x0000000e0c0ea211 */ /* 0x000fe200078c10ff */
[----:B------:R-:W-:-:S03]  /*8330*/  IMAD.MOV.U32 R25, RZ, RZ, R2 ;  /* 0x000000ffff197224 */ /* 0x000fc600078e0002 */
[----:B------:R-:W-:Y:S02]  /*8340*/  @!P2 LEA.HI.X R15, R12, R15, R16, 0x2, P6 ;  /* 0x0000000f0c0fa211 */ /* 0x000fe400030f1410 */
[----:B------:R-:W3:Y:S01]  /*8350*/  @!P5 LDC.64 R16, c[0x0][0x388] ;  /* 0x0000e200ff10db82 */ /* 0x000ee20000000a00 */
[C---:B------:R-:W-:Y:S02]  /*8360*/  @!P3 IADD3 R12, P6, PT, R13.reuse, UR4, RZ ;  /* 0x000000040d0cbc10 */ /* 0x040fe4000ffde0ff */
[----:B------:R1:W4:Y:S02]  /*8370*/  @!P2 LDG.E R25, desc[UR8][R14.64+0x580] ;  /* 0x000580080e19a981 */ /* 0x000324000c1e1900 */
[----:B-1----:R-:W-:Y:S01]  /*8380*/  @!P3 LEA R22, P2, R12, R22, 0x2 ;  /* 0x000000160c16b211 */ /* 0x002fe200078410ff */
[----:B------:R-:W-:Y:S02]  /*8390*/  @!P3 IMAD.X R26, RZ, RZ, UR5, P6 ;  /* 0x00000005ff1abe24 */ /* 0x000fe4000b0e06ff */
[----:B------:R-:W1:Y:S01]  /*83a0*/  @!P1 LDC.64 R18, c[0x0][0x388] ;  /* 0x0000e200ff129b82 */ /* 0x000e620000000a00 */
[----:B------:R-:W-:-:S02]  /*83b0*/  @!P4 IADD3 R28, P6, PT, R13, UR4, RZ ;  /* 0x000000040d1ccc10 */ /* 0x000fc4000ffde0ff */
[----:B------:R-:W-:-:S05]  /*83c0*/  MOV R27, R2 ;  /* 0x00000002001b7202 */ /* 0x000fca0000000f00 */
[----:B------:R-:W1:Y:S01]  /*83d0*/  @!P0 LDC.64 R14, c[0x0][0x388] ;  /* 0x0000e200ff0e8b82 */ /* 0x000e620000000a00 */
[----:B------:R-:W-:Y:S01]  /*83e0*/  @!P3 LEA.HI.X R23, R12, R23, R26, 0x2, P2 ;  /* 0x000000170c17b211 */ /* 0x000fe200010f141a */
[----:B------:R-:W-:Y:S01]  /*83f0*/  @!P4 IMAD.X R12, RZ, RZ, UR5, P6 ;  /* 0x00000005ff0cce24 */ /* 0x000fe2000b0e06ff */
[C---:B0-----:R-:W-:Y:S01]  /*8400*/  @!P4 LEA R20, P2, R28.reuse, R20, 0x2 ;  /* 0x000000141c14c211 */ /* 0x041fe200078410ff */
[----:B------:R-:W-:Y:S02]  /*8410*/  IMAD.MOV.U32 R29, RZ, RZ, R2 ;  /* 0x000000ffff1d7224 */ /* 0x000fe400078e0002 */
[----:B------:R0:W4:Y:S01]  /*8420*/  @!P3 LDG.E R27, desc[UR8][R22.64+0x600] ;  /* 0x00060008161bb981 */ /* 0x000122000c1e1900 */
[C---:B------:R-:W-:Y:S02]  /*8430*/  @!P5 IADD3 R26, P3, PT, R13.reuse, UR4, RZ ;  /* 0x000000040d1adc10 */ /* 0x040fe4000ff7e0ff */
[----:B------:R-:W-:Y:S02]  /*8440*/  @!P4 LEA.HI.X R21, R28, R21, R12, 0x2, P2 ;  /* 0x000000151c15c211 */ /* 0x000fe400010f140c */
[C---:B------:R-:W-:Y:S01]  /*8450*/  @!P0 IADD3 R12, P2, PT, R13.reuse, UR4, RZ ;  /* 0x000000040d0c8c10 */ /* 0x040fe2000ff5e0ff */
[----:B------:R-:W-:Y:S01]  /*8460*/  @!P5 IMAD.X R28, RZ, RZ, UR5, P3 ;  /* 0x00000005ff1cde24 */ /* 0x000fe200098e06ff */
[----:B---3--:R-:W-:Y:S01]  /*8470*/  @!P5 LEA R16, P3, R26, R16, 0x2 ;  /* 0x000000101a10d211 */ /* 0x008fe200078610ff */
[----:B------:R3:W4:Y:S01]  /*8480*/  @!P4 LDG.E R29, desc[UR8][R20.64+0x680] ;  /* 0x00068008141dc981 */ /* 0x000722000c1e1900 */
[----:B------:R-:W-:-:S02]  /*8490*/  @!P1 IADD3 R30, P4, PT, R13, UR4, RZ ;  /* 0x000000040d1e9c10 */ /* 0x000fc4000ff9e0ff */
[----:B------:R-:W-:Y:S01]  /*84a0*/  @!P5 LEA.HI.X R17, R26, R17, R28, 0x2, P3 ;  /* 0x000000111a11d211 */ /* 0x000fe200018f141c */
[----:B------:R-:W-:Y:S01]  /*84b0*/  @!P0 IMAD.X R26, RZ, RZ, UR5, P2 ;  /* 0x00000005ff1a8e24 */ /* 0x000fe200090e06ff */
[----:B-1----:R-:W-:Y:S01]  /*84c0*/  @!P1 LEA R18, P3, R30, R18, 0x2 ;  /* 0x000000121e129211 */ /* 0x002fe200078610ff */
[----:B0-----:R-:W-:Y:S01]  /*84d0*/  @!P1 IMAD.X R22, RZ, RZ, UR5, P4 ;  /* 0x00000005ff169e24 */ /* 0x001fe2000a0e06ff */
[----:B------:R-:W-:Y:S02]  /*84e0*/  MOV R31, R2 ;  /* 0x00000002001f7202 */ /* 0x000fe40000000f00 */
[----:B------:R-:W-:Y:S01]  /*84f0*/  @!P0 LEA R14, P2, R12, R14, 0x2 ;  /* 0x0000000e0c0e8211 */ /* 0x000fe200078410ff */
[----:B------:R-:W-:Y:S01]  /*8500*/  IMAD.MOV.U32 R23, RZ, RZ, R2 ;  /* 0x000000ffff177224 */ /* 0x000fe200078e0002 */
[----:B------:R-:W-:Y:S02]  /*8510*/  @!P1 LEA.HI.X R19, R30, R19, R22, 0x2, P3 ;  /* 0x000000131e139211 */ /* 0x000fe400018f1416 */
[----:B------:R-:W-:-:S03]  /*8520*/  @!P0 LEA.HI.X R15, R12, R15, R26, 0x2, P2 ;  /* 0x0000000f0c0f8211 */ /* 0x000fc600010f141a */
[----:B------:R-:W4:Y:S04]  /*8530*/  @!P5 LDG.E R23, desc[UR8][R16.64+0x700] ;  /* 0x000700081017d981 */ /* 0x000f28000c1e1900 */
[----:B------:R-:W4:Y:S04]  /*8540*/  @!P0 LDG.E R31, desc[UR8][R14.64+0x780] ;  /* 0x000780080e1f8981 */ /* 0x000f28000c1e1900 */
[----:B------:R-:W4:Y:S01]  /*8550*/  @!P1 LDG.E R2, desc[UR8][R18.64+0x800] ;  /* 0x0008000812029981 */ /* 0x000f22000c1e1900 */
[----:B---3--:R-:W0:Y:S01]  /*8560*/  S2R R20, SR_LANEID ;  /* 0x0000000000147919 */ /* 0x008e220000000000 */
[----:B------:R-:W1:Y:S01]  /*8570*/  S2UR UR5, SR_CgaCtaId ;  /* 0x00000000000579c3 */ /* 0x000e620000008800 */
[----:B------:R-:W-:Y:S01]  /*8580*/  SHF.R.U32.HI R21, RZ, 0x5, R35 ;  /* 0x00000005ff157819 */ /* 0x000fe20000011623 */
[----:B------:R-:W-:-:S02]  /*8590*/  UMOV UR4, 0x400 ;  /* 0x0000040000047882 */ /* 0x000fc40000000000 */
[----:B-1----:R-:W-:Y:S02]  /*85a0*/  ULEA UR4, UR5, UR4, 0x18 ;  /* 0x0000000405047291 */ /* 0x002fe4000f8ec0ff */
[----:B0-----:R-:W-:-:S04]  /*85b0*/  IMAD R21, R21, 0x220, R20 ;  /* 0x0000022015157824 */ /* 0x001fc800078e0214 */
[----:B------:R-:W-:Y:S01]  /*85c0*/  IMAD R20, R20, 0x10, R21 ;  /* 0x0000001014147824 */ /* 0x000fe200078e0215 */
[----:B------:R-:W-:-:S05]  /*85d0*/  LEA R12, R21, UR4, 0x2 ;  /* 0x00000004150c7c11 */ /* 0x000fca000f8e10ff */
[----:B--2---:R-:W-:Y:S04]  /*85e0*/  STS [R12], R0 ;  /* 0x000000000c007388 */ /* 0x004fe80000000800 */
[----:B-----5:R-:W-:Y:S04]  /*85f0*/  STS [R12+0x80], R3 ;  /* 0x000080030c007388 */ /* 0x020fe80000000800 */
[----:B------:R-:W-:Y:S04]  /*8600*/  STS [R12+0x100], R4 ;  /* 0x000100040c007388 */ /* 0x000fe80000000800 */
[----:B----4-:R-:W-:Y:S04]  /*8610*/  STS [R12+0x180], R5 ;  /* 0x000180050c007388 */ /* 0x010fe80000000800 */
[----:B------:R-:W-:Y:S04]  /*8620*/  STS [R12+0x200], R6 ;  /* 0x000200060c007388 */ /* 0x000fe80000000800 */
[----:B------:R-:W-:Y:S04]  /*8630*/  STS [R12+0x280], R7 ;  /* 0x000280070c007388 */ /* 0x000fe80000000800 */
[----:B------:R-:W-:Y:S04]  /*8640*/  STS [R12+0x300], R8 ;  /* 0x000300080c007388 */ /* 0x000fe80000000800 */
[----:B------:R-:W-:Y:S04]  /*8650*/  STS [R12+0x380], R9 ;  /* 0x000380090c007388 */ /* 0x000fe80000000800 */
[----:B------:R-:W-:Y:S04]  /*8660*/  STS [R12+0x400], R10 ;  /* 0x0004000a0c007388 */ /* 0x000fe80000000800 */
[----:B------:R0:W-:Y:S04]  /*8670*/  STS [R12+0x480], R11 ;  /* 0x0004800b0c007388 */ /* 0x0001e80000000800 */
[----:B------:R-:W-:Y:S01]  /*8680*/  STS [R12+0x500], R24 ;  /* 0x000500180c007388 */ /* 0x000fe20000000800 */
[----:B0-----:R-:W-:-:S03]  /*8690*/  LEA R11, R20, UR4, 0x2 ;  /* 0x00000004140b7c11 */ /* 0x001fc6000f8e10ff */
[----:B------:R-:W-:Y:S04]  /*86a0*/  STS [R12+0x580], R25 ;  /* 0x000580190c007388 */ /* 0x000fe80000000800 */
[----:B------:R-:W-:Y:S04]  /*86b0*/  STS [R12+0x600], R27 ;  /* 0x0006001b0c007388 */ /* 0x000fe80000000800 */
[----:B------:R-:W-:Y:S04]  /*86c0*/  STS [R12+0x680], R29 ;  /* 0x0006801d0c007388 */ /* 0x000fe80000000800 */
[----:B------:R-:W-:Y:S04]  /*86d0*/  STS [R12+0x700], R23 ;  /* 0x000700170c007388 */ /* 0x000fe80000000800 */
[----:B------:R-:W-:Y:S04]  /*86e0*/  STS [R12+0x780], R31 ;  /* 0x0007801f0c007388 */ /* 0x000fe80000000800 */
[----:B------:R0:W-:Y:S01]  /*86f0*/  STS [R12+0x800], R2 ;  /* 0x000800020c007388 */ /* 0x0001e20000000800 */
[----:B------:R-:W-:-:S03]  /*8700*/  NOP ;  /* 0x0000000000007918 */ /* 0x000fc60000000000 */
[----:B------:R-:W1:Y:S04]  /*8710*/  LDS R10, [R11] ;  /* 0x000000000b0a7984 */ /* 0x000e680000000800 */
        /* <DEDUP_REMOVED lines=15> */
[----:B------:R-:W5:Y:S01]  /*8810*/  LDS R33, [R11+0x40] ;  /* 0x000040000b217984 */ /* 0x000f620000000800 */
[----:B------:R-:W-:Y:S01]  /*8820*/  BAR.SYNC.DEFER_BLOCKING 0x0 ;  /* 0x0000000000007b1d */ /* 0x000fe20000010000 */
[----:B------:R-:W-:-:S07]  /*8830*/  IMAD R34, R35, 0x11, RZ ;  /* 0x0000001123227824 */ /* 0x000fce00078e02ff */
[----:B------:R-:W-:Y:S01]  /*8840*/  PREEXIT ;  /* 0x000000000000782d */ /* 0x000fe20000000000 */
[----:B0-----:R-:W-:-:S05]  /*8850*/  VIADD R2, R34, 0x1 ;  /* 0x0000000122027836 */ /* 0x001fca0000000000 */
[----:B------:R-:W-:-:S13]  /*8860*/  ISETP.GE.U32.AND P2, PT, R2, UR10, PT ;  /* 0x0000000a02007c0c */ /* 0x000fda000bf46070 */
[----:B------:R-:W1:Y:S08]  /*8870*/  @!P2 LDC R7, c[0x0][0x3c0] ;  /* 0x0000f000ff07ab82 */ /* 0x000e700000000800 */
[----:B------:R-:W0:Y:S01]  /*8880*/  @!P2 LDC.64 R4, c[0x0][0x3c8] ;  /* 0x0000f200ff04ab82 */ /* 0x000e220000000a00 */
[--C-:B-1----:R-:W-:Y:S02]  /*8890*/  @!P2 IMAD.IADD R3, R10, 0x1, R7.reuse ;  /* 0x000000010a03a824 */ /* 0x102fe400078e0207 */
[----:B--2---:R-:W-:-:S02]  /*88a0*/  @!P2 IMAD.IADD R7, R16, 0x1, R7 ;  /* 0x000000011007a824 */ /* 0x004fc400078e0207 */
[----:B0-----:R-:W-:-:S04]  /*88b0*/  @!P2 IMAD.WIDE R2, R3, 0x4, R4 ;  /* 0x000000040302a825 */ /* 0x001fc800078e0204 */
[----:B------:R-:W-:Y:S02]  /*88c0*/  @!P2 IMAD.WIDE R4, R7, 0x4, R4 ;  /* 0x000000040704a825 */ /* 0x000fe400078e0204 */
[----:B------:R-:W2:Y:S04]  /*88d0*/  @!P2 LDG.E R2, desc[UR8][R2.64] ;  /* 0x000000080202a981 */ /* 0x000ea8000c1e1900 */
[----:B------:R0:W2:Y:S01]  /*88e0*/  @!P2 LDG.E R7, desc[UR8][R4.64] ;  /* 0x000000080407a981 */ /* 0x0000a2000c1e1900 */
[----:B------:R-:W-:Y:S02]  /*88f0*/  VIADD R6, R34, 0x2 ;  /* 0x0000000222067836 */ /* 0x000fe40000000000 */
[----:B------:R-:W-:-:S03]  /*8900*/  IMAD.MOV.U32 R9, RZ, RZ, R10 ;  /* 0x000000ffff097224 */ /* 0x000fc600078e000a */
[----:B------:R-:W-:-:S13]  /*8910*/  ISETP.GE.U32.AND P1, PT, R6, UR10, PT ;  /* 0x0000000a06007c0c */ /* 0x000fda000bf26070 */
[----:B------:R-:W3:Y:S08]  /*8920*/  @!P1 LDC R6, c[0x0][0x3c0] ;  /* 0x0000f000ff069b82 */ /* 0x000ef00000000800 */
[----:B0-----:R-:W0:Y:S01]  /*8930*/  @!P1 LDC.64 R4, c[0x0][0x3c8] ;  /* 0x0000f200ff049b82 */ /* 0x001e220000000a00 */
[----:B---3--:R-:W-:Y:S02]  /*8940*/  @!P1 IADD3 R15, PT, PT, R25, R6, RZ ;  /* 0x00000006190f9210 */ /* 0x008fe40007ffe0ff */
[----:B--2---:R-:W-:-:S03]  /*8950*/  @!P2 ISETP.GE.AND P0, PT, R2, R7, PT ;  /* 0x000000070200a20c */ /* 0x004fc60003f06270 */
[----:B0-----:R-:W-:Y:S01]  /*8960*/  @!P1 IMAD.WIDE R2, R15, 0x4, R4 ;  /* 0x000000040f029825 */ /* 0x001fe200078e0204 */
[----:B------:R-:W-:-:S05]  /*8970*/  @!P2 SEL R9, R16, R10, !P0 ;  /* 0x0000000a1009a207 */ /* 0x000fca0004000000 */
[----:B------:R-:W2:Y:S01]  /*8980*/  @!P1 LDG.E R3, desc[UR8][R2.64] ;  /* 0x0000000802039981 */ /* 0x000ea2000c1e1900 */
[----:B------:R-:W-:-:S04]  /*8990*/  @!P1 IMAD.IADD R7, R9, 0x1, R6 ;  /* 0x0000000109079824 */ /* 0x000fc800078e0206 */
[----:B------:R-:W-:-:S05]  /*89a0*/  @!P1 IMAD.WIDE R4, R7, 0x4, R4 ;  /* 0x0000000407049825 */ /* 0x000fca00078e0204 */
[----:B------:R0:W2:Y:S01]  /*89b0*/  @!P1 LDG.E R6, desc[UR8][R4.64] ;  /* 0x0000000804069981 */ /* 0x0000a2000c1e1900 */
[----:B------:R-:W-:-:S05]  /*89c0*/  VIADD R7, R34, 0x3 ;  /* 0x0000000322077836 */ /* 0x000fca0000000000 */
[----:B------:R-:W-:-:S13]  /*89d0*/  ISETP.GE.U32.AND P4, PT, R7, UR10, PT ;  /* 0x0000000a07007c0c */ /* 0x000fda000bf86070 */
[----:B------:R-:W4:Y:S08]  /*89e0*/  @!P4 LDC R7, c[0x0][0x3c0] ;  /* 0x0000f000ff07cb82 */ /* 0x000f300000000800 */
[----:B0-----:R-:W0:Y:S01]  /*89f0*/  @!P4 LDC.64 R4, c[0x0][0x3c8] ;  /* 0x0000f200ff04cb82 */ /* 0x001e220000000a00 */
[----:B------:R-:W-:Y:S02]  /*8a00*/  IMAD.MOV.U32 R8, RZ, RZ, R9 ;  /* 0x000000ffff087224 */ /* 0x000fe400078e0009 */
[----:B----4-:R-:W-:Y:S01]  /*8a10*/  @!P4 IMAD.IADD R15, R0, 0x1, R7 ;  /* 0x00000001000fc824 */ /* 0x010fe200078e0207 */
[----:B--2---:R-:W-:-:S04]  /*8a20*/  @!P1 ISETP.GE.AND P0, PT, R6, R3, PT ;  /* 0x000000030600920c */ /* 0x004fc80003f06270 */
[----:B------:R-:W-:Y:S01]  /*8a30*/  @!P1 SEL R8, R25, R9, !P0 ;  /* 0x0000000919089207 */ /* 0x000fe20004000000 */
[----:B0-----:R-:W-:-:S04]  /*8a40*/  @!P4 IMAD.WIDE R2, R15, 0x4, R4 ;  /* 0x000000040f02c825 */ /* 0x001fc800078e0204 */
[----:B------:R-:W-:Y:S02]  /*8a50*/  @!P4 IMAD.IADD R7, R8, 0x1, R7 ;  /* 0x000000010807c824 */ /* 0x000fe400078e0207 */
[----:B------:R-:W2:Y:S02]  /*8a60*/  @!P4 LDG.E R3, desc[UR8][R2.64] ;  /* 0x000000080203c981 */ /* 0x000ea4000c1e1900 */
[----:B------:R-:W-:-:S05]  /*8a70*/  @!P4 IMAD.WIDE R4, R7, 0x4, R4 ;  /* 0x000000040704c825 */ /* 0x000fca00078e0204 */
[----:B------:R0:W2:Y:S01]  /*8a80*/  @!P4 LDG.E R6, desc[UR8][R4.64] ;  /* 0x000000080406c981 */ /* 0x0000a2000c1e1900 */
[----:B------:R-:W-:-:S05]  /*8a90*/  VIADD R7, R34, 0x4 ;  /* 0x0000000422077836 */ /* 0x000fca0000000000 */
[----:B------:R-:W-:-:S13]  /*8aa0*/  ISETP.GE.U32.AND P0, PT, R7, UR10, PT ;  /* 0x0000000a07007c0c */ /* 0x000fda000bf06070 */
[----:B------:R-:W5:Y:S08]  /*8ab0*/  @!P0 LDC R15, c[0x0][0x3c0] ;  /* 0x0000f000ff0f8b82 */ /* 0x000f700000000800 */
[----:B0-----:R-:W0:Y:S01]  /*8ac0*/  @!P0 LDC.64 R4, c[0x0][0x3c8] ;  /* 0x0000f200ff048b82 */ /* 0x001e220000000a00 */
[----:B------:R-:W-:Y:S01]  /*8ad0*/  MOV R7, R8 ;  /* 0x0000000800077202 */ /* 0x000fe20000000f00 */
[----:B-----5:R-:W-:Y:S01]  /*8ae0*/  @!P0 IMAD.IADD R17, R22, 0x1, R15 ;  /* 0x0000000116118824 */ /* 0x020fe200078e020f */
        /* <DEDUP_REMOVED lines=9> */
[----:B------:R-:W1:Y:S08]  /*8b80*/  @!P6 LDC R15, c[0x0][0x3c0] ;  /* 0x0000f000ff0feb82 */ /* 0x000e700000000800 */
[----:B0-----:R-:W0:Y:S01]  /*8b90*/  @!P6 LDC.64 R4, c[0x0][0x3c8] ;  /* 0x0000f200ff04eb82 */ /* 0x001e220000000a00 */
[----:B-1----:R-:W-:Y:S01]  /*8ba0*/  @!P6 IMAD.IADD R17, R24, 0x1, R15 ;  /* 0x000000011811e824 */ /* 0x002fe200078e020f */
[----:B--2---:R-:W-:Y:S01]  /*8bb0*/  @!P0 ISETP.GE.AND P3, PT, R6, R3, PT ;  /* 0x000000030600820c */ /* 0x004fe20003f66270 */
[----:B------:R-:W-:-:S03]  /*8bc0*/  IMAD.MOV.U32 R6, RZ, RZ, R7 ;  /* 0x000000ffff067224 */ /* 0x000fc600078e0007 */
[----:B------:R-:W-:Y:S01]  /*8bd0*/  @!P0 SEL R6, R22, R7, !P3 ;  /* 0x0000000716068207 */ /* 0x000fe20005800000 */
[----:B0-----:R-:W-:-:S04]  /*8be0*/  @!P6 IMAD.WIDE R2, R17, 0x4, R4 ;  /* 0x000000041102e825 */ /* 0x001fc800078e0204 */
[----:B------:R-:W-:Y:S02]  /*8bf0*/  @!P6 IMAD.IADD R15, R6, 0x1, R15 ;  /* 0x00000001060fe824 */ /* 0x000fe400078e020f */
[----:B------:R-:W2:Y:S02]  /*8c00*/  @!P6 LDG.E R3, desc[UR8][R2.64] ;  /* 0x000000080203e981 */ /* 0x000ea4000c1e1900 */
[----:B------:R-:W-:-:S06]  /*8c10*/  @!P6 IMAD.WIDE R4, R15, 0x4, R4 ;  /* 0x000000040f04e825 */ /* 0x000fcc00078e0204 */
[----:B------:R0:W2:Y:S01]  /*8c20*/  @!P6 LDG.E R4, desc[UR8][R4.64] ;  /* 0x000000080404e981 */ /* 0x0000a2000c1e1900 */
[----:B------:R-:W-:-:S04]  /*8c30*/  IADD3 R14, PT, PT, R34, 0x6, RZ ;  /* 0x00000006220e7810 */ /* 0x000fc80007ffe0ff */
[----:B------:R-:W-:-:S13]  /*8c40*/  ISETP.GE.U32.AND P5, PT, R14, UR10, PT ;  /* 0x0000000a0e007c0c */ /* 0x000fda000bfa6070 */
[----:B------:R-:W1:Y:S08]  /*8c50*/  @!P5 LDC R26, c[0x0][0x3c0] ;  /* 0x0000f000ff1adb82 */ /* 0x000e700000000800 */
[----:B------:R-:W3:Y:S01]  /*8c60*/  @!P5 LDC.64 R14, c[0x0][0x3c8] ;  /* 0x0000f200ff0edb82 */ /* 0x000ee20000000a00 */
[----:B0-----:R-:W-:Y:S02]  /*8c70*/  IMAD.MOV.U32 R5, RZ, RZ, R6 ;  /* 0x000000ffff057224 */ /* 0x001fe400078e0006 */
[----:B-1----:R-:W-:Y:S01]  /*8c80*/  @!P5 IMAD.IADD R23, R21, 0x1, R26 ;  /* 0x000000011517d824 */ /* 0x002fe200078e021a */
[----:B--2---:R-:W-:-:S04]  /*8c90*/  @!P6 ISETP.GE.AND P3, PT, R4, R3, PT ;  /* 0x000000030400e20c */ /* 0x004fc80003f66270 */
[----:B------:R-:W-:Y:S01]  /*8ca0*/  @!P6 SEL R5, R24, R6, !P3 ;  /* 0x000000061805e207 */ /* 0x000fe20005800000 */
[----:B---3--:R-:W-:-:S04]  /*8cb0*/  @!P5 IMAD.WIDE R2, R23, 0x4, R14 ;  /* 0x000000041702d825 */ /* 0x008fc800078e020e */
[----:B------:R-:W-:Y:S02]  /*8cc0*/  @!P5 IMAD.IADD R17, R5, 0x1, R26 ;  /* 0x000000010511d824 */ /* 0x000fe400078e021a */
[----:B------:R-:W2:Y:S02]  /*8cd0*/  @!P5 LDG.E R3, desc[UR8][R2.64] ;  /* 0x000000080203d981 */ /* 0x000ea4000c1e1900 */
[----:B------:R-:W-:-:S06]  /*8ce0*/  @!P5 IMAD.WIDE R14, R17, 0x4, R14 ;  /* 0x00000004110ed825 */ /* 0x000fcc00078e020e */
[----:B------:R-:W2:Y:S01]  /*8cf0*/  @!P5 LDG.E R14, desc[UR8][R14.64] ;  /* 0x000000080e0ed981 */ /* 0x000ea2000c1e1900 */
[----:B------:R-:W-:Y:S02]  /*8d00*/  VIADD R17, R34, 0x7 ;  /* 0x0000000722117836 */ /* 0x000fe40000000000 */
[----:B------:R-:W-:Y:S01]  /*8d10*/  IMAD.MOV.U32 R4, RZ, RZ, R5 ;  /* 0x000000ffff047224 */ /* 0x000fe200078e0005 */
[----:B--2---:R-:W-:-:S04]  /*8d20*/  @!P5 ISETP.GE.AND P3, PT, R14, R3, PT ;  /* 0x000000030e00d20c */ /* 0x004fc80003f66270 */
[----:B------:R-:W-:Y:S02]  /*8d30*/  @!P5 SEL R4, R21, R5, !P3 ;  /* 0x000000051504d207 */ /* 0x000fe40005800000 */
[----:B------:R-:W-:-:S13]  /*8d40*/  ISETP.GE.U32.AND P3, PT, R17, UR10, PT ;  /* 0x0000000a11007c0c */ /* 0x000fda000bf66070 */
[----:B------:R-:W0:Y:S08]  /*8d50*/  @!P3 LDC R17, c[0x0][0x3c0] ;  /* 0x0000f000ff11bb82 */ /* 0x000e300000000800 */
[----:B------:R-:W1:Y:S01]  /*8d60*/  @!P3 LDC.64 R14, c[0x0][0x3c8] ;  /* 0x0000f200ff0ebb82 */ /* 0x000e620000000a00 */
[----:B0-----:R-:W-:Y:S01]  /*8d70*/  @!P3 IMAD.IADD R37, R20, 0x1, R17 ;  /* 0x000000011425b824 */ /* 0x001fe200078e0211 */
[----:B------:R-:W-:-:S03]  /*8d80*/  @!P3 IADD3 R17, PT, PT, R4, R17, RZ ;  /* 0x000000110411b210 */ /* 0x000fc60007ffe0ff */
[----:B-1----:R-:W-:-:S04]  /*8d90*/  @!P3 IMAD.WIDE R2, R37, 0x4, R14 ;  /* 0x000000042502b825 */ /* 0x002fc800078e020e */
[----:B------:R-:W-:Y:S02]  /*8da0*/  @!P3 IMAD.WIDE R14, R17, 0x4, R14 ;  /* 0x00000004110eb825 */ /* 0x000fe400078e020e */
[----:B------:R-:W2:Y:S04]  /*8db0*/  @!P3 LDG.E R3, desc[UR8][R2.64] ;  /* 0x000000080203b981 */ /* 0x000ea8000c1e1900 */
[----:B------:R-:W2:Y:S01]  /*8dc0*/  @!P3 LDG.E R14, desc[UR8][R14.64] ;  /* 0x000000080e0eb981 */ /* 0x000ea2000c1e1900 */
[----:B------:R-:W-:Y:S02]  /*8dd0*/  IMAD.MOV.U32 R23, RZ, RZ, R10 ;  /* 0x000000ffff177224 */ /* 0x000fe400078e000a */
[----:B------:R-:W-:Y:S02]  /*8de0*/  @!P2 IMAD.MOV.U32 R23, RZ, RZ, R16 ;  /* 0x000000ffff17a224 */ /* 0x000fe400078e0010 */
[----:B------:R-:W-:Y:S01]  /*8df0*/  VIADD R16, R34, 0x8 ;  /* 0x0000000822107836 */ /* 0x000fe20000000000 */
[----:B--2---:R-:W-:Y:S01]  /*8e00*/  @!P3 ISETP.GE.AND P2, PT, R14, R3, PT ;  /* 0x000000030e00b20c */ /* 0x004fe20003f46270 */
[----:B------:R-:W-:-:S03]  /*8e10*/  IMAD.MOV.U32 R3, RZ, RZ, R4 ;  /* 0x000000ffff037224 */ /* 0x000fc600078e0004 */
[----:B------:R-:W-:Y:S02]  /*8e20*/  @!P3 SEL R3, R20, R4, !P2 ;  /* 0x000000041403b207 */ /* 0x000fe40005000000 */
[----:B------:R-:W-:-:S13]  /*8e30*/  ISETP.GE.U32.AND P2, PT, R16, UR10, PT ;  /* 0x0000000a10007c0c */ /* 0x000fda000bf46070 */
[----:B------:R-:W0:Y:S08]  /*8e40*/  @!P2 LDC R36, c[0x0][0x3c0] ;  /* 0x0000f000ff24ab82 */ /* 0x000e300000000800 */
[----:B------:R-:W1:Y:S01]  /*8e50*/  @!P2 LDC.64 R16, c[0x0][0x3c8] ;  /* 0x0000f200ff10ab82 */ /* 0x000e620000000a00 */
[--C-:B0-----:R-:W-:Y:S02]  /*8e60*/  @!P2 IMAD.IADD R26, R19, 0x1, R36.reuse ;  /* 0x00000001131aa824 */ /* 0x101fe400078e0224 */
[----:B------:R-:W-:-:S02]  /*8e70*/  @!P2 IMAD.IADD R37, R3, 0x1, R36 ;  /* 0x000000010325a824 */ /* 0x000fc400078e0224 */
[----:B-1----:R-:W-:-:S04]  /*8e80*/  @!P2 IMAD.WIDE R14, R26, 0x4, R16 ;  /* 0x000000041a0ea825 */ /* 0x002fc800078e0210 */
[----:B------:R-:W-:Y:S02]  /*8e90*/  @!P2 IMAD.WIDE R16, R37, 0x4, R16 ;  /* 0x000000042510a825 */ /* 0x000fe400078e0210 */
[----:B------:R-:W2:Y:S04]  /*8ea0*/  @!P2 LDG.E R15, desc[UR8][R14.64] ;  /* 0x000000080e0fa981 */ /* 0x000ea8000c1e1900 */
[----:B------:R-:W2:Y:S01]  /*8eb0*/  @!P2 LDG.E R16, desc[UR8][R16.64] ;  /* 0x000000081010a981 */ /* 0x000ea2000c1e1900 */
[----:B------:R-:W-:Y:S01]  /*8ec0*/  @!P1 MOV R9, R25 ;  /* 0x0000001900099202 */ /* 0x000fe20000000f00 */
[----:B------:R-:W-:Y:S02]  /*8ed0*/  VIADD R25, R34, 0x9 ;  /* 0x0000000922197836 */ /* 0x000fe40000000000 */
[----:B------:R-:W-:Y:S01]  /*8ee0*/  IMAD.MOV.U32 R2, RZ, RZ, R3 ;  /* 0x000000ffff027224 */ /* 0x000fe200078e0003 */
[----:B--2---:R-:W-:-:S04]  /*8ef0*/  @!P2 ISETP.GE.AND P1, PT, R16, R15, PT ;  /* 0x0000000f1000a20c */ /* 0x004fc80003f26270 */
        /* <DEDUP_REMOVED lines=10> */
[----:B------:R-:W-:Y:S01]  /*8fa0*/  @!P4 IMAD.MOV.U32 R8, RZ, RZ, R0 ;  /* 0x000000ffff08c224 */ /* 0x000fe200078e0000 */
[----:B------:R-:W-:Y:S01]  /*8fb0*/  IADD3 R25, PT, PT, R34, 0xa, RZ ;  /* 0x0000000a22197810 */ /* 0x000fe20007ffe0ff */
        /* <DEDUP_REMOVED lines=12> */
[----:B------:R-:W-:Y:S02]  /*9080*/  @!P0 IMAD.MOV.U32 R7, RZ, RZ, R22 ;  /* 0x000000ffff078224 */ /* 0x000fe400078e0016 */
        /* <DEDUP_REMOVED lines=28> */
[----:B------:R-:W-:Y:S01]  /*9250*/  VIADD R21, R34, 0xd ;  /* 0x0000000d22157836 */ /* 0x000fe20000000000 */
[----:B------:R-:W-:-:S02]  /*9260*/  MOV R25, R24 ;  /* 0x0000001800197202 */ /* 0x000fc40000000f00 */
        /* <DEDUP_REMOVED lines=19> */
[----:B0-----:R-:W-:Y:S01]  /*93a0*/  @!P3 IADD3 R37, PT, PT, R28, R21, RZ ;  /* 0x000000151c25b210 */ /* 0x001fe20007ffe0ff */
[----:B------:R-:W-:-:S04]  /*93b0*/  @!P3 IMAD.IADD R21, R26, 0x1, R21 ;  /* 0x000000011a15b824 */ /* 0x000fc800078e0215 */
        /* <DEDUP_REMOVED lines=18> */
[----:B------:R-:W-:Y:S02]  /*94e0*/  @!P1 MOV R2, R18 ;  /* 0x0000001200029202 */ /* 0x000fe40000000f00 */
[----:B------:R-:W-:Y:S01]  /*94f0*/  ISETP.GE.U32.AND P1, PT, R34, UR10, PT ;  /* 0x0000000a22007c0c */ /* 0x000fe2000bf26070 */
[----:B------:R-:W-:-:S02]  /*9500*/  @!P4 IMAD.MOV.U32 R0, RZ, RZ, R32 ;  /* 0x000000ffff00c224 */ /* 0x000fc400078e0020 */
[----:B------:R-:W-:Y:S02]  /*9510*/  VIADD R34, R34, 0x10 ;  /* 0x0000001022227836 */ /* 0x000fe40000000000 */
[----:B------:R-:W-:Y:S02]  /*9520*/  IMAD.MOV.U32 R18, RZ, RZ, R20 ;  /* 0x000000ffff127224 */ /* 0x000fe400078e0014 */
[----:B------:R-:W-:Y:S01]  /*9530*/  @!P0 IMAD.MOV.U32 R22, RZ, RZ, R31 ;  /* 0x000000ffff168224 */ /* 0x000fe200078e001f */
[----:B------:R-:W-:Y:S01]  /*9540*/  ISETP.GE.U32.AND P0, PT, R34, UR10, PT ;  /* 0x0000000a22007c0c */ /* 0x000fe2000bf06070 */
[----:B------:R-:W-:Y:S01]  /*9550*/  BSSY.RECONVERGENT B0, `(.L_x_163) ;  /* 0x00004d3000007945 */ /* 0x000fe20003800200 */
[----:B------:R-:W-:Y:S01]  /*9560*/  @!P6 IMAD.MOV.U32 R24, RZ, RZ, R30 ;  /* 0x000000ffff18e224 */ /* 0x000fe200078e001e */
[----:B------:R-:W-:Y:S01]  /*9570*/  @!P3 MOV R26, R28 ;  /* 0x0000001c001ab202 */ /* 0x000fe20000000f00 */
[----:B------:R-:W-:Y:S01]  /*9580*/  @!P5 IMAD.MOV.U32 R25, RZ, RZ, R29 ;  /* 0x000000ffff19d224 */ /* 0x000fe200078e001d */
[----:B--2---:R-:W-:-:S04]  /*9590*/  @!P2 ISETP.GE.AND P4, PT, R16, R15, PT ;  /* 0x0000000f1000a20c */ /* 0x004fc80003f86270 */
[----:B------:R-:W-:Y:S01]  /*95a0*/  @!P2 SEL R18, R27, R20, !P4 ;  /* 0x000000141b12a207 */ /* 0x000fe20006000000 */
[----:B------:R-:W-:-:S03]  /*95b0*/  @!P2 IMAD.MOV.U32 R20, RZ, RZ, R27 ;  /* 0x000000ffff14a224 */ /* 0x000fc600078e001b */
[----:B------:R-:W-:Y:S01]  /*95c0*/  SEL R18, R33, R18, !P0 ;  /* 0x0000001221127207 */ /* 0x000fe20004000000 */
[----:B------:R-:W-:Y:S06]  /*95d0*/  @P1 BRA `(.L_x_164) ;  /* 0x0000004c00281947 */ /* 0x000fec0003800000 */
[----:B------:R-:W0:Y:S01]  /*95e0*/  LDC.64 R36, c[0x0][0x3c8] ;  /* 0x0000f200ff247b82 */ /* 0x000e220000000a00 */
[----:B------:R-:W1:Y:S02]  /*95f0*/  LDCU UR4, c[0x0][0x3c0] ;  /* 0x00007800ff0477ac */ /* 0x000e640008000800 */
[----:B-1----:R-:W-:Y:S02]  /*9600*/  VIADD R17, R23, UR4 ;  /* 0x0000000417117c36 */ /* 0x002fe40008000000 */
[----:B------:R-:W-:Y:S02]  /*9610*/  VIADD R15, R10, UR4 ;  /* 0x000000040a0f7c36 */ /* 0x000fe40008000000 */
[----:B0-----:R-:W-:-:S04]  /*9620*/  IMAD.WIDE R16, R17, 0x4, R36 ;  /* 0x0000000411107825 */ /* 0x001fc800078e0224 */
[----:B------:R-:W-:Y:S01]  /*9630*/  IMAD.WIDE R14, R15, 0x4, R36 ;  /* 0x000000040f0e7825 */ /* 0x000fe200078e0224 */
[----:B------:R-:W2:Y:S04]  /*9640*/  LDG.E R21, desc[UR8][R16.64] ;  /* 0x0000000810157981 */ /* 0x000ea8000c1e1900 */
[----:B------:R0:W2:Y:S01]  /*9650*/  LDG.E R28, desc[UR8][R14.64] ;  /* 0x000000080e1c7981 */ /* 0x0000a2000c1e1900 */
[----:B------:R-:W-:Y:S02]  /*9660*/  VIADD R19, R8, UR4 ;  /* 0x0000000408137c36 */ /* 0x000fe40008000000 */
[----:B------:R-:W-:Y:S02]  /*9670*/  VIADD R29, R6, UR4 ;  /* 0x00000004061d7c36 */ /* 0x000fe40008000000 */
[----:B------:R-:W-:-:S02]  /*9680*/  VIADD R27, R9, UR4 ;  /* 0x00000004091b7c36 */ /* 0x000fc40008000000 */
[----:B0-----:R-:W-:Y:S01]  /*9690*/  IMAD.WIDE R14, R19, 0x4, R36 ;  /* 0x00000004130e7825 */ /* 0x001fe200078e0224 */
[----:B------:R-:W-:-:S04]  /*96a0*/  IADD3 R31, PT, PT, R7, UR4, RZ ;  /* 0x00000004071f7c10 */ /* 0x000fc8000fffe0ff */
[----:B------:R0:W3:Y:S01]  /*96b0*/  LDG.E R19, desc[UR8][R14.64] ;  /* 0x000000080e137981 */ /* 0x0000e2000c1e1900 */
[----:B------:R-:W-:-:S04]  /*96c0*/  IMAD.WIDE R16, R27, 0x4, R36 ;  /* 0x000000041b107825 */ /* 0x000fc800078e0224 */
[----:B------:R-:W-:Y:S01]  /*96d0*/  VIADD R33, R5, UR4 ;  /* 0x0000000405217c36 */ /* 0x000fe20008000000 */
[----:B------:R-:W3:Y:S01]  /*96e0*/  LDG.E R27, desc[UR8][R16.64] ;  /* 0x00000008101b7981 */ /* 0x000ee2000c1e1900 */
[----:B0-----:R-:W-:-:S05]  /*96f0*/  IMAD.WIDE R14, R29, 0x4, R36 ;  /* 0x000000041d0e7825 */ /* 0x001fca00078e0224 */
[----:B------:R0:W4:Y:S02]  /*9700*/  LDG.E R29, desc[UR8][R14.64] ;  /* 0x000000080e1d7981 */ /* 0x000124000c1e1900 */
[----:B0-----:R-:W-:-:S04]  /*9710*/  IMAD.WIDE R14, R31, 0x4, R36 ;  /* 0x000000041f0e7825 */ /* 0x001fc800078e0224 */
[----:B------:R-:W-:Y:S01]  /*9720*/  VIADD R31, R4, UR4 ;  /* 0x00000004041f7c36 */ /* 0x000fe20008000000 */
[----:B------:R0:W4:Y:S03]  /*9730*/  LDG.E R30, desc[UR8][R14.64] ;  /* 0x000000080e1e7981 */ /* 0x000126000c1e1900 */
[----:B------:R-:W-:-:S05]  /*9740*/  IMAD.WIDE R16, R31, 0x4, R36 ;  /* 0x000000041f107825 */ /* 0x000fca00078e0224 */
[----:B------:R1:W5:Y:S01]  /*9750*/  LDG.E R31, desc[UR8][R16.64] ;  /* 0x00000008101f7981 */ /* 0x000362000c1e1900 */
[----:B0-----:R-:W-:-:S05]  /*9760*/  IMAD.WIDE R14, R33, 0x4, R36 ;  /* 0x00000004210e7825 */ /* 0x001fca00078e0224 */
[----:B------:R0:W5:Y:S01]  /*9770*/  LDG.E R33, desc[UR8][R14.64] ;  /* 0x000000080e217981 */ /* 0x000162000c1e1900 */
[----:B--2---:R-:W-:Y:S01]  /*9780*/  ISETP.GE.AND P0, PT, R21, R28, PT ;  /* 0x0000001c1500720c */ /* 0x004fe20003f06270 */
[----:B------:R-:W-:Y:S02]  /*9790*/  VIADD R21, R2, UR4 ;  /* 0x0000000402157c36 */ /* 0x000fe40008000000 */
[----:B------:R-:W-:Y:S02]  /*97a0*/  VIADD R28, R3, UR4 ;  /* 0x00000004031c7c36 */ /* 0x000fe40008000000 */
[----:B-1----:R-:W-:-:S04]  /*97b0*/  IMAD.WIDE R16, R21, 0x4, R36 ;  /* 0x0000000415107825 */ /* 0x002fc800078e0224 */
[----:B0-----:R-:W-:Y:S01]  /*97c0*/  IMAD.WIDE R14, R28, 0x4, R36 ;  /* 0x000000041c0e7825 */ /* 0x001fe200078e0224 */
[----:B------:R-:W2:Y:S04]  /*97d0*/  LDG.E R21, desc[UR8][R16.64] ;  /* 0x0000000810157981 */ /* 0x000ea8000c1e1900 */
[----:B------:R0:W2:Y:S01]  /*97e0*/  LDG.E R32, desc[UR8][R14.64] ;  /* 0x000000080e207981 */ /* 0x0000a2000c1e1900 */
[----:B---3--:R-:W-:Y:S01]  /*97f0*/  ISETP.GE.AND P1, PT, R19, R27, PT ;  /* 0x0000001b1300720c */ /* 0x008fe20003f26270 */
[----:B------:R-:W-:-:S04]  /*9800*/  VIADD R19, R22, UR4 ;  /* 0x0000000416137c36 */ /* 0x000fc80008000000 */
[----:B0-----:R-:W-:Y:S01]  /*9810*/  IMAD.WIDE R14, R19, 0x4, R36 ;  /* 0x00000004130e7825 */ /* 0x001fe200078e0224 */
[----:B------:R-:W-:-:S03]  /*9820*/  IADD3 R19, PT, PT, R25, UR4, RZ ;  /* 0x0000000419137c10 */ /* 0x000fc6000fffe0ff */
[----:B------:R-:W-:Y:S02]  /*9830*/  VIADD R27, R24, UR4 ;  /* 0x00000004181b7c36 */ /* 0x000fe40008000000 */
[----:B------:R-:W-:-:S05]  /*9840*/  IMAD.WIDE R16, R19, 0x4, R36 ;  /* 0x0000000413107825 */ /* 0x000fca00078e0224 */
[----:B------:R-:W3:Y:S01]  /*9850*/  LDG.E R19, desc[UR8][R16.64] ;  /* 0x0000000810137981 */ /* 0x000ee2000c1e1900 */
[----:B----4-:R-:W-:Y:S01]  /*9860*/  ISETP.GE.AND P4, PT, R29, R30, PT ;  /* 0x0000001e1d00720c */ /* 0x010fe20003f86270 */
[----:B------:R-:W-:-:S04]  /*9870*/  VIADD R29, R0, UR4 ;  /* 0x00000004001d7c36 */ /* 0x000fc80008000000 */
[----:B------:R-:W-:-:S05]  /*9880*/  IMAD.WIDE R28, R29, 0x4, R36 ;  /* 0x000000041d1c7825 */ /* 0x000fca00078e0224 */
[----:B------:R-:W4:Y:S01]  /*9890*/  LDG.E R30, desc[UR8][R28.64] ;  /* 0x000000081c1e7981 */ /* 0x000f22000c1e1900 */
[----:B-----5:R-:W-:-:S03]  /*98a0*/  ISETP.GE.AND P6, PT, R31, R33, PT ;  /* 0x000000211f00720c */ /* 0x020fc60003fc6270 */
[----:B------:R0:W4:Y:S02]  /*98b0*/  LDG.E R31, desc[UR8][R14.64] ;  /* 0x000000080e1f7981 */ /* 0x000124000c1e1900 */
[----:B0-----:R-:W-:-:S04]  /*98c0*/  IMAD.WIDE R14, R27, 0x4, R36 ;  /* 0x000000041b0e7825 */ /* 0x001fc800078e0224 */
[----:B------:R-:W-:Y:S01]  /*98d0*/  VIADD R27, R20, UR4 ;  /* 0x00000004141b7c36 */ /* 0x000fe20008000000 */
[----:B------:R-:W3:Y:S03]  /*98e0*/  LDG.E R29, desc[UR8][R14.64] ;  /* 0x000000080e1d7981 */ /* 0x000ee6000c1e1900 */
[----:B------:R-:W-:-:S06]  /*98f0*/  IMAD.WIDE R16, R27, 0x4, R36 ;  /* 0x000000041b107825 */ /* 0x000fcc00078e0224 */
[----:B------:R0:W5:Y:S02]  /*9900*/  LDG.E R17, desc[UR8][R16.64] ;  /* 0x0000000810117981 */ /* 0x000164000c1e1900 */
[----:B0-----:R-:W-:Y:S02]  /*9910*/  SEL R16, R8, R9, !P1 ;  /* 0x0000000908107207 */ /* 0x001fe40004800000 */
[----:B--2---:R-:W-:Y:S01]  /*9920*/  ISETP.GE.AND P3, PT, R21, R32, PT ;  /* 0x000000201500720c */ /* 0x004fe20003f66270 */
[----:B------:R-:W-:-:S04]  /*9930*/  VIADD R21, R26, UR4 ;  /* 0x000000041a157c36 */ /* 0x000fc80008000000 */
[----:B------:R-:W-:-:S05]  /*9940*/  IMAD.WIDE R14, R21, 0x4, R36 ;  /* 0x00000004150e7825 */ /* 0x000fca00078e0224 */
[----:B------:R0:W5:Y:S02]  /*9950*/  LDG.E R27, desc[UR8][R14.64] ;  /* 0x000000080e1b7981 */ /* 0x000164000c1e1900 */
[----:B0-----:R-:W-:Y:S01]  /*9960*/  SEL R14, R9, R8, !P1 ;  /* 0x00000008090e7207 */ /* 0x001fe20004800000 */
[----:B------:R-:W-:Y:S01]  /*9970*/  VIADD R9, R16, UR4 ;  /* 0x0000000410097c36 */ /* 0x000fe20008000000 */
[----:B------:R-:W-:-:S03]  /*9980*/  SEL R15, R10, R23, !P0 ;  /* 0x000000170a0f7207 */ /* 0x000fc60004000000 */
[----:B------:R-:W-:-:S04]  /*9990*/  IMAD.WIDE R8, R9, 0x4, R36 ;  /* 0x0000000409087825 */ /* 0x000fc800078e0224 */
[----:B------:R-:W-:Y:S01]  /*99a0*/  VIADD R33, R15, UR4 ;  /* 0x000000040f217c36 */ /* 0x000fe20008000000 */
[----:B------:R0:W2:Y:S03]  /*99b0*/  LDG.E R21, desc[UR8][R8.64] ;  /* 0x0000000808157981 */ /* 0x0000a6000c1e1900 */
[----:B0-----:R-:W-:-:S05]  /*99c0*/  IMAD.WIDE R8, R33, 0x4, R36 ;  /* 0x0000000421087825 */ /* 0x001fca00078e0224 */
[----:B------:R0:W2:Y:S01]  /*99d0*/  LDG.E R28, desc[UR8][R8.64] ;  /* 0x00000008081c7981 */ /* 0x0000a2000c1e1900 */
[----:B----4-:R-:W-:Y:S02]  /*99e0*/  ISETP.GE.AND P5, PT, R31, R30, PT ;  /* 0x0000001e1f00720c */ /* 0x010fe40003fa6270 */
[----:B------:R-:W-:Y:S02]  /*99f0*/  SEL R31, R5, R4, !P6 ;  /* 0x00000004051f7207 */ /* 0x000fe40007000000 */
[----:B0-----:R-:W-:Y:S02]  /*9a00*/  SEL R9, R6, R7, !P4 ;  /* 0x0000000706097207 */ /* 0x001fe40006000000 */
[----:B------:R-:W-:Y:S02]  /*9a10*/  SEL R8, R7, R6, !P4 ;  /* 0x0000000607087207 */ /* 0x000fe40006000000 */
[----:B---3--:R-:W-:Y:S01]  /*9a20*/  ISETP.GE.AND P2, PT, R19, R29, PT ;  /* 0x0000001d1300720c */ /* 0x008fe20003f46270 */
[----:B------:R-:W-:Y:S01]  /*9a30*/  VIADD R29, R14, UR4 ;  /* 0x000000040e1d7c36 */ /* 0x000fe20008000000 */
[----:B------:R-:W-:-:S02]  /*9a40*/  SEL R19, R4, R5, !P6 ;  /* 0x0000000504137207 */ /* 0x000fc40007000000 */
[----:B------:R-:W-:Y:S01]  /*9a50*/  IADD3 R7, PT, PT, R9, UR4, RZ ;  /* 0x0000000409077c10 */ /* 0x000fe2000fffe0ff */
[----:B------:R-:W-:-:S05]  /*9a60*/  IMAD.WIDE R4, R29, 0x4, R36 ;  /* 0x000000041d047825 */ /* 0x000fca00078e0224 */
[----:B------:R0:W3:Y:S02]  /*9a70*/  LDG.E R29, desc[UR8][R4.64] ;  /* 0x00000008041d7981 */ /* 0x0000e4000c1e1900 */
[----:B0-----:R-:W-:-:S04]  /*9a80*/  IMAD.WIDE R4, R7, 0x4, R36 ;  /* 0x0000000407047825 */ /* 0x001fc800078e0224 */
[----:B------:R-:W-:Y:S01]  /*9a90*/  VIADD R7, R19, UR4 ;  /* 0x0000000413077c36 */ /* 0x000fe20008000000 */
[----:B------:R0:W3:Y:S03]  /*9aa0*/  LDG.E R32, desc[UR8][R4.64] ;  /* 0x0000000804207981 */ /* 0x0000e6000c1e1900 */
[----:B------:R-:W-:-:S05]  /*9ab0*/  IMAD.WIDE R6, R7, 0x4, R36 ;  /* 0x0000000407067825 */ /* 0x000fca00078e0224 */
[----:B------:R-:W4:Y:S01]  /*9ac0*/  LDG.E R34, desc[UR8][R6.64] ;  /* 0x0000000806227981 */ /* 0x000f22000c1e1900 */
[----:B-----5:R-:W-:Y:S01]  /*9ad0*/  ISETP.GE.AND P6, PT, R17, R27, PT ;  /* 0x0000001b1100720c */ /* 0x020fe20003fc6270 */
[----:B------:R-:W-:-:S04]  /*9ae0*/  VIADD R17, R8, UR4 ;  /* 0x0000000408117c36 */ /* 0x000fc80008000000 */
[----:B0-----:R-:W-:Y:S01]  /*9af0*/  IMAD.WIDE R4, R17, 0x4, R36 ;  /* 0x0000000411047825 */ /* 0x001fe200078e0224 */
[----:B------:R-:W-:-:S03]  /*9b00*/  SEL R17, R2, R3, !P3 ;  /* 0x0000000302117207 */ /* 0x000fc60005800000 */
[----:B------:R-:W-:Y:S01]  /*9b10*/  VIADD R27, R31, UR4 ;  /* 0x000000041f1b7c36 */ /* 0x000fe20008000000 */
[----:B------:R0:W4:Y:S03]  /*9b20*/  LDG.E R33, desc[UR8][R4.64] ;  /* 0x0000000804217981 */ /* 0x000126000c1e1900 */
[----:B0-----:R-:W-:-:S05]  /*9b30*/  IMAD.WIDE R4, R27, 0x4, R36 ;  /* 0x000000041b047825 */ /* 0x001fca00078e0224 */
[----:B------:R-:W5:Y:S01]  /*9b40*/  LDG.E R27, desc[UR8][R4.64] ;  /* 0x00000008041b7981 */ /* 0x000f62000c1e1900 */
[----:B--2---:R-:W-:Y:S01]  /*9b50*/  ISETP.GE.AND P1, PT, R21, R28, PT ;  /* 0x0000001c1500720c */ /* 0x004fe20003f26270 */
[----:B------:R-:W-:-:S04]  /*9b60*/  VIADD R21, R17, UR4 ;  /* 0x0000000411157c36 */ /* 0x000fc80008000000 */
[----:B------:R-:W-:-:S05]  /*9b70*/  IMAD.WIDE R6, R21, 0x4, R36 ;  /* 0x0000000415067825 */ /* 0x000fca00078e0224 */
[----:B------:R0:W5:Y:S02]  /*9b80*/  LDG.E R30, desc[UR8][R6.64] ;  /* 0x00000008061e7981 */ /* 0x000164000c1e1900 */
[----:B0-----:R-:W-:Y:S01]  /*9b90*/  SEL R6, R3, R2, !P3 ;  /* 0x0000000203067207 */ /* 0x001fe20005800000 */
[----:B------:R-:W-:Y:S01]  /*9ba0*/  VIADD R3, R18, UR4 ;  /* 0x0000000412037c36 */ /* 0x000fe20008000000 */
[----:B------:R-:W-:-:S03]  /*9bb0*/  SEL R7, R22, R0, !P5 ;  /* 0x0000000016077207 */ /* 0x000fc60006800000 */
[----:B------:R-:W-:Y:S01]  /*9bc0*/  IMAD.WIDE R2, R3, 0x4, R36 ;  /* 0x0000000403027825 */ /* 0x000fe200078e0224 */
[----:B------:R-:W-:Y:S02]  /*9bd0*/  IADD3 R21, PT, PT, R7, UR4, RZ ;  /* 0x0000000407157c10 */ /* 0x000fe4000fffe0ff */
[----:B------:R-:W-:Y:S02]  /*9be0*/  SEL R0, R0, R22, !P5 ;  /* 0x0000001600007207 */ /* 0x000fe40006800000 */
[----:B---3--:R-:W-:Y:S01]  /*9bf0*/  ISETP.GE.AND P3, PT, R32, R29, PT ;  /* 0x0000001d2000720c */ /* 0x008fe20003f66270 */
[----:B------:R-:W-:-:S04]  /*9c00*/  VIADD R29, R6, UR4 ;  /* 0x00000004061d7c36 */ /* 0x000fc80008000000 */
[--C-:B------:R-:W-:Y:S02]  /*9c10*/  IMAD.WIDE R4, R29, 0x4, R36.reuse ;  /* 0x000000041d047825 */ /* 0x100fe400078e0224 */
[----:B------:R0:W2:Y:S04]  /*9c20*/  LDG.E R29, desc[UR8][R2.64] ;  /* 0x00000008021d7981 */ /* 0x0000a8000c1e1900 */
[----:B------:R-:W3:Y:S01]  /*9c30*/  LDG.E R22, desc[UR8][R4.64] ;  /* 0x0000000804167981 */ /* 0x000ee2000c1e1900 */
[----:B0-----:R-:W-:Y:S01]  /*9c40*/  IMAD.WIDE R2, R21, 0x4, R36 ;  /* 0x0000000415027825 */ /* 0x001fe200078e0224 */
[----:B------:R-:W-:Y:S02]  /*9c50*/  SEL R21, R25, R24, !P2 ;  /* 0x0000001819157207 */ /* 0x000fe40005000000 */
[----:B------:R-:W-:-:S02]  /*9c60*/  SEL R24, R24, R25, !P2 ;  /* 0x0000001918187207 */ /* 0x000fc40005000000 */
[----:B------:R0:W3:Y:S03]  /*9c70*/  LDG.E R28, desc[UR8][R2.64] ;  /* 0x00000008021c7981 */ /* 0x0000e6000c1e1900 */
[----:B------:R-:W-:Y:S01]  /*9c80*/  VIADD R25, R24, UR4 ;  /* 0x0000000418197c36 */ /* 0x000fe20008000000 */
[----:B----4-:R-:W-:Y:S01]  /*9c90*/  ISETP.GE.AND P4, PT, R34, R33, PT ;  /* 0x000000212200720c */ /* 0x010fe20003f86270 */
[----:B------:R-:W-:Y:S01]  /*9ca0*/  VIADD R33, R0, UR4 ;  /* 0x0000000400217c36 */ /* 0x000fe20008000000 */
[----:B------:R-:W-:-:S03]  /*9cb0*/  SEL R34, R26, R20, !P6 ;  /* 0x000000141a227207 */ /* 0x000fc60007000000 */
[----:B0-----:R-:W-:Y:S01]  /*9cc0*/  IMAD.WIDE R2, R33, 0x4, R36 ;  /* 0x0000000421027825 */ /* 0x001fe200078e0224 */
[----:B------:R-:W-:-:S05]  /*9cd0*/  SEL R20, R20, R26, !P6 ;  /* 0x0000001a14147207 */ /* 0x000fca0007000000 */
[----:B------:R-:W-:Y:S01]  /*9ce0*/  VIADD R33, R20, UR4 ;  /* 0x0000000414217c36 */ /* 0x000fe20008000000 */
[----:B-----5:R-:W-:Y:S01]  /*9cf0*/  ISETP.GE.AND P5, PT, R30, R27, PT ;  /* 0x0000001b1e00720c */ /* 0x020fe20003fa6270 */
[----:B------:R-:W-:-:S04]  /*9d00*/  VIADD R27, R21, UR4 ;  /* 0x00000004151b7c36 */ /* 0x000fc80008000000 */
[--C-:B------:R-:W-:Y:S02]  /*9d10*/  IMAD.WIDE R4, R27, 0x4, R36.reuse ;  /* 0x000000041b047825 */ /* 0x100fe400078e0224 */
[----:B------:R0:W4:Y:S04]  /*9d20*/  LDG.E R27, desc[UR8][R2.64] ;  /* 0x00000008021b7981 */ /* 0x000128000c1e1900 */
[----:B------:R-:W4:Y:S01]  /*9d30*/  LDG.E R4, desc[UR8][R4.64] ;  /* 0x0000000804047981 */ /* 0x000f22000c1e1900 */
[----:B0-----:R-:W-:-:S05]  /*9d40*/  IMAD.WIDE R2, R25, 0x4, R36 ;  /* 0x0000000419027825 */ /* 0x001fca00078e0224 */
[----:B------:R0:W5:Y:S02]  /*9d50*/  LDG.E R25, desc[UR8][R2.64] ;  /* 0x0000000802197981 */ /* 0x000164000c1e1900 */
[----:B0-----:R-:W-:-:S04]  /*9d60*/  IMAD.WIDE R2, R33, 0x4, R36 ;  /* 0x0000000421027825 */ /* 0x001fc800078e0224 */
[----:B------:R-:W-:Y:S01]  /*9d70*/  VIADD R33, R34, UR4 ;  /* 0x0000000422217c36 */ /* 0x000fe20008000000 */
[----:B------:R0:W5:Y:S03]  /*9d80*/  LDG.E R26, desc[UR8][R2.64] ;  /* 0x00000008021a7981 */ /* 0x000166000c1e1900 */
[----:B0-----:R-:W-:-:S06]  /*9d90*/  IMAD.WIDE R2, R33, 0x4, R36 ;  /* 0x0000000421027825 */ /* 0x001fcc00078e0224 */
[----:B------:R0:W2:Y:S01]  /*9da0*/  LDG.E R3, desc[UR8][R2.64] ;  /* 0x0000000802037981 */ /* 0x0000a2000c1e1900 */
[----:B------:R-:W-:Y:S02]  /*9db0*/  SEL R33, R23, R10, !P0 ;  /* 0x0000000a17217207 */ /* 0x000fe40004000000 */
[----:B------:R-:W-:Y:S02]  /*9dc0*/  SEL R32, R16, R15, !P1 ;  /* 0x0000000f10207207 */ /* 0x000fe40004800000 */
[----:B------:R-:W-:Y:S01]  /*9dd0*/  SEL R15, R15, R16, !P1 ;  /* 0x000000100f0f7207 */ /* 0x000fe20004800000 */
[----:B------:R-:W-:Y:S01]  /*9de0*/  VIADD R5, R33, UR4 ;  /* 0x0000000421057c36 */ /* 0x000fe20008000000 */
[----:B------:R-:W-:Y:S02]  /*9df0*/  IADD3 R23, PT, PT, R32, UR4, RZ ;  /* 0x0000000420177c10 */ /* 0x000fe4000fffe0ff */
[----:B0-----:R-:W-:Y:S02]  /*9e00*/  SEL R2, R14, R9, !P3 ;  /* 0x000000090e027207 */ /* 0x001fe40005800000 */
[----:B------:R-:W-:-:S02]  /*9e10*/  SEL R9, R9, R14, !P3 ;  /* 0x0000000e09097207 */ /* 0x000fc40005800000 */
[----:B---3--:R-:W-:Y:S01]  /*9e20*/  ISETP.GE.AND P0, PT, R28, R22, PT ;  /* 0x000000161c00720c */ /* 0x008fe20003f06270 */
[----:B------:R-:W-:-:S05]  /*9e30*/  IMAD.WIDE R22, R23, 0x4, R36 ;  /* 0x0000000417167825 */ /* 0x000fca00078e0224 */
[----:B------:R-:W3:Y:S01]  /*9e40*/  LDG.E R16, desc[UR8][R22.64] ;  /* 0x0000000816107981 */ /* 0x000ee2000c1e1900 */
[----:B------:R-:W-:Y:S02]  /*9e50*/  SEL R10, R17, R31, !P5 ;  /* 0x0000001f110a7207 */ /* 0x000fe40006800000 */
[----:B----4-:R-:W-:Y:S01]  /*9e60*/  ISETP.GE.AND P2, PT, R4, R27, PT ;  /* 0x0000001b0400720c */ /* 0x010fe20003f46270 */
[----:B------:R-:W-:-:S04]  /*9e70*/  IMAD.WIDE R4, R5, 0x4, R36 ;  /* 0x0000000405047825 */ /* 0x000fc800078e0224 */
[----:B------:R-:W-:Y:S01]  /*9e80*/  VIADD R27, R15, UR4 ;  /* 0x000000040f1b7c36 */ /* 0x000fe20008000000 */
[----:B------:R0:W3:Y:S03]  /*9e90*/  LDG.E R14, desc[UR8][R4.64] ;  /* 0x00000008040e7981 */ /* 0x0000e6000c1e1900 */
[----:B0-----:R-:W-:-:S04]  /*9ea0*/  IMAD.WIDE R4, R27, 0x4, R36 ;  /* 0x000000041b047825 */ /* 0x001fc800078e0224 */
[----:B------:R-:W-:Y:S01]  /*9eb0*/  VIADD R27, R2, UR4 ;  /* 0x00000004021b7c36 */ /* 0x000fe20008000000 */
[----:B-----5:R-:W-:Y:S01]  /*9ec0*/  ISETP.GE.AND P1, PT, R26, R25, PT ;  /* 0x000000191a00720c */ /* 0x020fe20003f26270 */
[----:B------:R-:W-:Y:S01]  /*9ed0*/  VIADD R25, R9, UR4 ;  /* 0x0000000409197c36 */ /* 0x000fe20008000000 */
[----:B------:R0:W4:Y:S03]  /*9ee0*/  LDG.E R26, desc[UR8][R4.64] ;  /* 0x00000008041a7981 */ /* 0x000126000c1e1900 */
[----:B------:R-:W-:-:S06]  /*9ef0*/  IMAD.WIDE R22, R25, 0x4, R36 ;  /* 0x0000000419167825 */ /* 0x000fcc00078e0224 */
[----:B------:R-:W4:Y:S01]  /*9f00*/  LDG.E R22, desc[UR8][R22.64] ;  /* 0x0000000816167981 */ /* 0x000f22000c1e1900 */
[----:B0-----:R-:W-:Y:S01]  /*9f10*/  IMAD.WIDE R4, R27, 0x4, R36 ;  /* 0x000000041b047825 */ /* 0x001fe200078e0224 */
[----:B--2---:R-:W-:Y:S02]  /*9f20*/  ISETP.GE.AND P3, PT, R29, R3, PT ;  /* 0x000000031d00720c */ /* 0x004fe40003f66270 */
[----:B------:R-:W-:Y:S02]  /*9f30*/  SEL R3, R19, R8, !P4 ;  /* 0x0000000813037207 */ /* 0x000fe40006000000 */
[----:B------:R-:W-:Y:S02]  /*9f40*/  SEL R8, R8, R19, !P4 ;  /* 0x0000001308087207 */ /* 0x000fe40006000000 */
[----:B------:R0:W2:Y:S01]  /*9f50*/  LDG.E R19, desc[UR8][R4.64] ;  /* 0x0000000804137981 */ /* 0x0000a2000c1e1900 */
[----:B------:R-:W-:-:S04]  /*9f60*/  VIADD R25, R3, UR4 ;  /* 0x0000000403197c36 */ /* 0x000fc80008000000 */
[----:B0-----:R-:W-:-:S04]  /*9f70*/  IMAD.WIDE R4, R25, 0x4, R36 ;  /* 0x0000000419047825 */ /* 0x001fc800078e0224 */
[----:B------:R-:W-:Y:S01]  /*9f80*/  VIADD R25, R10, UR4 ;  /* 0x000000040a197c36 */ /* 0x000fe20008000000 */
[----:B------:R0:W2:Y:S01]  /*9f90*/  LDG.E R28, desc[UR8][R4.64] ;  /* 0x00000008041c7981 */ /* 0x0000a2000c1e1900 */
[----:B------:R-:W-:Y:S02]  /*9fa0*/  VIADD R27, R8, UR4 ;  /* 0x00000004081b7c36 */ /* 0x000fe40008000000 */
[----:B0-----:R-:W-:-:S05]  /*9fb0*/  IMAD.WIDE R4, R25, 0x4, R36 ;  /* 0x0000000419047825 */ /* 0x001fca00078e0224 */
[----:B------:R0:W5:Y:S02]  /*9fc0*/  LDG.E R25, desc[UR8][R4.64] ;  /* 0x0000000804197981 */ /* 0x000164000c1e1900 */
[----:B0-----:R-:W-:-:S05]  /*9fd0*/  IMAD.WIDE R4, R27, 0x4, R36 ;  /* 0x000000041b047825 */ /* 0x001fca00078e0224 */
[----:B------:R0:W5:Y:S01]  /*9fe0*/  LDG.E R30, desc[UR8][R4.64] ;  /* 0x00000008041e7981 */ /* 0x000162000c1e1900 */
[----:B------:R-:W-:-:S04]  /*9ff0*/  SEL R17, R31, R17, !P5 ;  /* 0x000000111f117207 */ /* 0x000fc80006800000 */
[----:B------:R-:W-:Y:S02]  /*a000*/  IADD3 R23, PT, PT, R17, UR4, RZ ;  /* 0x0000000411177c10 */ /* 0x000fe4000fffe0ff */
[----:B0-----:R-:W-:Y:S02]  /*a010*/  SEL R4, R7, R6, !P0 ;  /* 0x0000000607047207 */ /* 0x001fe40004000000 */
[----:B------:R-:W-:Y:S02]  /*a020*/  SEL R6, R6, R7, !P0 ;  /* 0x0000000706067207 */ /* 0x000fe40004000000 */
[----:B------:R-:W-:Y:S01]  /*a030*/  SEL R5, R0, R21, !P2 ;  /* 0x0000001500057207 */ /* 0x000fe20005000000 */
[----:B------:R-:W-:Y:S01]  /*a040*/  VIADD R27, R4, UR4 ;  /* 0x00000004041b7c36 */ /* 0x000fe20008000000 */
[----:B------:R-:W-:Y:S01]  /*a050*/  SEL R0, R21, R0, !P2 ;  /* 0x0000000015007207 */ /* 0x000fe20005000000 */
[----:B------:R-:W-:Y:S02]  /*a060*/  VIADD R7, R6, UR4 ;  /* 0x0000000406077c36 */ /* 0x000fe40008000000 */
[----:B------:R-:W-:Y:S01]  /*a070*/  VIADD R21, R5, UR4 ;  /* 0x0000000405157c36 */ /* 0x000fe20008000000 */
[----:B---3--:R-:W-:-:S02]  /*a080*/  ISETP.GE.AND P6, PT, R16, R14, PT ;  /* 0x0000000e1000720c */ /* 0x008fc40003fc6270 */
[----:B------:R-:W-:Y:S02]  /*a090*/  SEL R14, R18, R34, !P3 ;  /* 0x00000022120e7207 */ /* 0x000fe40005800000 */
[----:B----4-:R-:W-:Y:S01]  /*a0a0*/  ISETP.GE.AND P4, PT, R22, R26, PT ;  /* 0x0000001a1600720c */ /* 0x010fe20003f86270 */
[----:B------:R-:W-:-:S04]  /*a0b0*/  IMAD.WIDE R22, R23, 0x4, R36 ;  /* 0x0000000417167825 */ /* 0x000fc800078e0224 */
[--C-:B------:R-:W-:Y:S01]  /*a0c0*/  IMAD.WIDE R26, R27, 0x4, R36.reuse ;  /* 0x000000041b1a7825 */ /* 0x100fe200078e0224 */
[----:B------:R0:W3:Y:S04]  /*a0d0*/  LDG.E R16, desc[UR8][R22.64] ;  /* 0x0000000816107981 */ /* 0x0000e8000c1e1900 */
[----:B------:R1:W3:Y:S01]  /*a0e0*/  LDG.E R29, desc[UR8][R26.64] ;  /* 0x000000081a1d7981 */ /* 0x0002e2000c1e1900 */
[--C-:B0-----:R-:W-:Y:S01]  /*a0f0*/  IMAD.WIDE R22, R7, 0x4, R36.reuse ;  /* 0x0000000407167825 */ /* 0x101fe200078e0224 */
[----:B------:R-:W-:Y:S02]  /*a100*/  SEL R7, R20, R24, !P1 ;  /* 0x0000001814077207 */ /* 0x000fe40004800000 */
[----:B------:R-:W-:Y:S01]  /*a110*/  SEL R24, R24, R20, !P1 ;  /* 0x0000001418187207 */ /* 0x000fe20004800000 */
[----:B------:R-:W-:-:S02]  /*a120*/  IMAD.WIDE R20, R21, 0x4, R36 ;  /* 0x0000000415147825 */ /* 0x000fc400078e0224 */
[----:B------:R-:W4:Y:S01]  /*a130*/  LDG.E R22, desc[UR8][R22.64] ;  /* 0x0000000816167981 */ /* 0x000f22000c1e1900 */
[----:B--2---:R-:W-:Y:S01]  /*a140*/  ISETP.GE.AND P5, PT, R28, R19, PT ;  /* 0x000000131c00720c */ /* 0x004fe20003fa6270 */
[----:B------:R-:W-:-:S04]  /*a150*/  VIADD R19, R0, UR4 ;  /* 0x0000000400137c36 */ /* 0x000fc80008000000 */
[--C-:B-1----:R-:W-:Y:S01]  /*a160*/  IMAD.WIDE R26, R19, 0x4, R36.reuse ;  /* 0x00000004131a7825 */ /* 0x102fe200078e0224 */
[----:B------:R0:W2:Y:S03]  /*a170*/  LDG.E R23, desc[UR8][R20.64] ;  /* 0x0000000814177981 */ /* 0x0000a6000c1e1900 */
[----:B------:R-:W-:Y:S02]  /*a180*/  VIADD R19, R7, UR4 ;  /* 0x0000000407137c36 */ /* 0x000fe40008000000 */
[----:B------:R-:W4:Y:S02]  /*a190*/  LDG.E R26, desc[UR8][R26.64] ;  /* 0x000000081a1a7981 */ /* 0x000f24000c1e1900 */
[----:B0-----:R-:W-:-:S04]  /*a1a0*/  IMAD.WIDE R20, R19, 0x4, R36 ;  /* 0x0000000413147825 */ /* 0x001fc800078e0224 */
[----:B------:R-:W-:Y:S01]  /*a1b0*/  VIADD R19, R14, UR4 ;  /* 0x000000040e137c36 */ /* 0x000fe20008000000 */
[----:B-----5:R-:W-:Y:S02]  /*a1c0*/  ISETP.GE.AND P0, PT, R25, R30, PT ;  /* 0x0000001e1900720c */ /* 0x020fe40003f06270 */
[----:B------:R0:W2:Y:S02]  /*a1d0*/  LDG.E R25, desc[UR8][R20.64] ;  /* 0x0000000814197981 */ /* 0x0000a4000c1e1900 */
        /* <DEDUP_REMOVED lines=8> */
[----:B---3--:R-:W-:Y:S02]  /*a260*/  ISETP.GE.AND P1, PT, R29, R16, PT ;  /* 0x000000101d00720c */ /* 0x008fe40003f26270 */
[----:B------:R-:W-:-:S05]  /*a270*/  SEL R16, R33, R32, !P6 ;  /* 0x0000002021107207 */ /* 0x000fca0007000000 */
[----:B------:R-:W-:Y:S01]  /*a280*/  VIADD R29, R16, UR4 ;  /* 0x00000004101d7c36 */ /* 0x000fe20008000000 */
[----:B----4-:R-:W-:Y:S02]  /*a290*/  ISETP.GE.AND P2, PT, R26, R22, PT ;  /* 0x000000161a00720c */ /* 0x010fe40003f46270 */
[----:B------:R-:W-:Y:S01]  /*a2a0*/  SEL R22, R3, R2, !P5 ;  /* 0x0000000203167207 */ /* 0x000fe20006800000 */
[----:B------:R-:W-:-:S04]  /*a2b0*/  VIADD R3, R15, UR4 ;  /* 0x000000040f037c36 */ /* 0x000fc80008000000 */
[----:B------:R-:W-:-:S05]  /*a2c0*/  IMAD.WIDE R2, R3, 0x4, R36 ;  /* 0x0000000403027825 */ /* 0x000fca00078e0224 */
[----:B------:R0:W3:Y:S01]  /*a2d0*/  LDG.E R26, desc[UR8][R2.64] ;  /* 0x00000008021a7981 */ /* 0x0000e2000c1e1900 */
[----:B--2---:R-:W-:Y:S01]  /*a2e0*/  ISETP.GE.AND P4, PT, R25, R23, PT ;  /* 0x000000171900720c */ /* 0x004fe20003f86270 */
[----:B------:R-:W-:Y:S01]  /*a2f0*/  VIADD R23, R19, UR4 ;  /* 0x0000000413177c36 */ /* 0x000fe20008000000 */
[----:B-----5:R-:W-:Y:S01]  /*a300*/  ISETP.GE.AND P5, PT, R27, R20, PT ;  /* 0x000000141b00720c */ /* 0x020fe20003fa6270 */
[----:B------:R-:W-:-:S04]  /*a310*/  IMAD.WIDE R20, R29, 0x4, R36 ;  /* 0x000000041d147825 */ /* 0x000fc800078e0224 */
[----:B------:R-:W-:Y:S01]  /*a320*/  VIADD R27, R22, UR4 ;  /* 0x00000004161b7c36 */ /* 0x000fe20008000000 */
[----:B------:R1:W3:Y:S03]  /*a330*/  LDG.E R25, desc[UR8][R20.64] ;  /* 0x0000000814197981 */ /* 0x0002e6000c1e1900 */
[----:B0-----:R-:W-:-:S04]  /*a340*/  IMAD.WIDE R2, R27, 0x4, R36 ;  /* 0x000000041b027825 */ /* 0x001fc800078e0224 */
[----:B-1----:R-:W-:Y:S01]  /*a350*/  IMAD.WIDE R20, R23, 0x4, R36 ;  /* 0x0000000417147825 */ /* 0x002fe200078e0224 */
[----:B------:R-:W-:-:S05]  /*a360*/  SEL R23, R10, R8, !P0 ;  /* 0x000000080a177207 */ /* 0x000fca0004000000 */
[----:B------:R-:W-:Y:S01]  /*a370*/  VIADD R27, R23, UR4 ;  /* 0x00000004171b7c36 */ /* 0x000fe20008000000 */
[----:B------:R-:W2:Y:S01]  /*a380*/  LDG.E R20, desc[UR8][R20.64] ;  /* 0x0000000814147981 */ /* 0x000ea2000c1e1900 */
[----:B------:R-:W-:-:S03]  /*a390*/  VIADD R29, R9, UR4 ;  /* 0x00000004091d7c36 */ /* 0x000fc60008000000 */
[----:B------:R0:W2:Y:S02]  /*a3a0*/  LDG.E R21, desc[UR8][R2.64] ;  /* 0x0000000802157981 */ /* 0x0000a4000c1e1900 */
[----:B0-----:R-:W-:-:S05]  /*a3b0*/  IMAD.WIDE R2, R27, 0x4, R36 ;  /* 0x000000041b027825 */ /* 0x001fca00078e0224 */
[----:B------:R0:W4:Y:S02]  /*a3c0*/  LDG.E R27, desc[UR8][R2.64] ;  /* 0x00000008021b7981 */ /* 0x000124000c1e1900 */
[----:B0-----:R-:W-:-:S05]  /*a3d0*/  IMAD.WIDE R2, R29, 0x4, R36 ;  /* 0x000000041d027825 */ /* 0x001fca00078e0224 */
[----:B------:R0:W4:Y:S01]  /*a3e0*/  LDG.E R28, desc[UR8][R2.64] ;  /* 0x00000008021c7981 */ /* 0x000122000c1e1900 */
[----:B------:R-:W-:Y:S02]  /*a3f0*/  SEL R8, R8, R10, !P0 ;  /* 0x0000000a08087207 */ /* 0x000fe40004000000 */
[----:B0-----:R-:W-:Y:S02]  /*a400*/  SEL R2, R17, R4, !P1 ;  /* 0x0000000411027207 */ /* 0x001fe40004800000 */
[----:B------:R-:W-:Y:S02]  /*a410*/  SEL R4, R4, R17, !P1 ;  /* 0x0000001104047207 */ /* 0x000fe40004800000 */
[----:B------:R-:W-:Y:S02]  /*a420*/  SEL R3, R6, R0, !P2 ;  /* 0x0000000006037207 */ /* 0x000fe40005000000 */
[----:B------:R-:W-:Y:S02]  /*a430*/  IADD3 R17, PT, PT, R8, UR4, RZ ;  /* 0x0000000408117c10 */ /* 0x000fe4000fffe0ff */
[----:B------:R-:W-:-:S02]  /*a440*/  SEL R0, R0, R6, !P2 ;  /* 0x0000000600007207 */ /* 0x000fc40005000000 */
[----:B------:R-:W-:Y:S01]  /*a450*/  SEL R10, R7, R5, !P4 ;  /* 0x00000005070a7207 */ /* 0x000fe20006000000 */
[----:B------:R-:W-:Y:S01]  /*a460*/  VIADD R29, R3, UR4 ;  /* 0x00000004031d7c36 */ /* 0x000fe20008000000 */
[----:B---3--:R-:W-:Y:S01]  /*a470*/  ISETP.GE.AND P0, PT, R26, R25, PT ;  /* 0x000000191a00720c */ /* 0x008fe20003f06270 */
[----:B------:R-:W-:Y:S01]  /*a480*/  VIADD R25, R0, UR4 ;  /* 0x0000000400197c36 */ /* 0x000fe20008000000 */
[----:B--2---:R-:W-:Y:S01]  /*a490*/  ISETP.GE.AND P2, PT, R21, R20, PT ;  /* 0x000000141500720c */ /* 0x004fe20003f46270 */
[----:B------:R-:W-:-:S04]  /*a4a0*/  VIADD R21, R4, UR4 ;  /* 0x0000000404157c36 */ /* 0x000fc80008000000 */
[----:B------:R-:W-:Y:S01]  /*a4b0*/  IMAD.WIDE R20, R21, 0x4, R36 ;  /* 0x0000000415147825 */ /* 0x000fe200078e0224 */
[----:B----4-:R-:W-:-:S03]  /*a4c0*/  ISETP.GE.AND P1, PT, R27, R28, PT ;  /* 0x0000001c1b00720c */ /* 0x010fc60003f26270 */
[----:B------:R-:W-:-:S04]  /*a4d0*/  IMAD.WIDE R26, R17, 0x4, R36 ;  /* 0x00000004111a7825 */ /* 0x000fc800078e0224 */
[----:B------:R-:W-:Y:S01]  /*a4e0*/  VIADD R17, R2, UR4 ;  /* 0x0000000402117c36 */ /* 0x000fe20008000000 */
[----:B------:R0:W2:Y:S03]  /*a4f0*/  LDG.E R6, desc[UR8][R26.64] ;  /* 0x000000081a067981 */ /* 0x0000a6000c1e1900 */
[--C-:B0-----:R-:W-:Y:S02]  /*a500*/  IMAD.WIDE R26, R17, 0x4, R36.reuse ;  /* 0x00000004111a7825 */ /* 0x101fe400078e0224 */
[----:B------:R0:W2:Y:S04]  /*a510*/  LDG.E R17, desc[UR8][R20.64] ;  /* 0x0000000814117981 */ /* 0x0000a8000c1e1900 */
[----:B------:R-:W3:Y:S01]  /*a520*/  LDG.E R27, desc[UR8][R26.64] ;  /* 0x000000081a1b7981 */ /* 0x000ee2000c1e1900 */
[----:B0-----:R-:W-:-:S04]  /*a530*/  IMAD.WIDE R20, R25, 0x4, R36 ;  /* 0x0000000419147825 */ /* 0x001fc800078e0224 */
[----:B------:R-:W-:Y:S01]  /*a540*/  VIADD R25, R10, UR4 ;  /* 0x000000040a197c36 */ /* 0x000fe20008000000 */
[----:B------:R0:W3:Y:S03]  /*a550*/  LDG.E R28, desc[UR8][R20.64] ;  /* 0x00000008141c7981 */ /* 0x0000e6000c1e1900 */
[----:B0-----:R-:W-:-:S05]  /*a560*/  IMAD.WIDE R20, R25, 0x4, R36 ;  /* 0x0000000419147825 */ /* 0x001fca00078e0224 */
[----:B------:R0:W4:Y:S02]  /*a570*/  LDG.E R25, desc[UR8][R20.64] ;  /* 0x0000000814197981 */ /* 0x000124000c1e1900 */
[----:B0-----:R-:W-:-:S05]  /*a580*/  IMAD.WIDE R20, R29, 0x4, R36 ;  /* 0x000000041d147825 */ /* 0x001fca00078e0224 */
[----:B------:R0:W4:Y:S01]  /*a590*/  LDG.E R26, desc[UR8][R20.64] ;  /* 0x00000008141a7981 */ /* 0x000122000c1e1900 */
[----:B------:R-:W-:Y:S02]  /*a5a0*/  SEL R29, R34, R18, !P3 ;  /* 0x00000012221d7207 */ /* 0x000fe40005800000 */
[----:B------:R-:W-:Y:S02]  /*a5b0*/  SEL R32, R32, R33, !P6 ;  /* 0x0000002120207207 */ /* 0x000fe40007000000 */
[----:B------:R-:W-:Y:S01]  /*a5c0*/  SEL R5, R5, R7, !P4 ;  /* 0x0000000705057207 */ /* 0x000fe20006000000 */
[----:B------:R-:W-:Y:S01]  /*a5d0*/  VIADD R31, R29, UR4 ;  /* 0x000000041d1f7c36 */ /* 0x000fe20008000000 */
[----:B------:R-:W-:-:S05]  /*a5e0*/  IADD3 R33, PT, PT, R32, UR4, RZ ;  /* 0x0000000420217c10 */ /* 0x000fca000fffe0ff */
[----:B0-----:R-:W-:Y:S01]  /*a5f0*/  IMAD.WIDE R20, R33, 0x4, R36 ;  /* 0x0000000421147825 */ /* 0x001fe200078e0224 */
[----:B--2---:R-:W-:-:S03]  /*a600*/  ISETP.GE.AND P3, PT, R17, R6, PT ;  /* 0x000000061100720c */ /* 0x004fc60003f66270 */
[----:B------:R-:W-:Y:S01]  /*a610*/  IMAD.WIDE R6, R31, 0x4, R36 ;  /* 0x000000041f067825 */ /* 0x000fe200078e0224 */
[----:B------:R-:W-:Y:S02]  /*a620*/  SEL R17, R14, R24, !P5 ;  /* 0x000000180e117207 */ /* 0x000fe40006800000 */
[----:B------:R-:W-:Y:S01]  /*a630*/  SEL R24, R24, R14, !P5 ;  /* 0x0000000e18187207 */ /* 0x000fe20006800000 */
[----:B------:R-:W-:Y:S01]  /*a640*/  VIADD R31, R5, UR4 ;  /* 0x00000004051f7c36 */ /* 0x000fe20008000000 */
[----:B------:R0:W2:Y:S03]  /*a650*/  LDG.E R18, desc[UR8][R6.64] ;  /* 0x0000000806127981 */ /* 0x0000a6000c1e1900 */
[----:B------:R-:W-:Y:S01]  /*a660*/  VIADD R33, R24, UR4 ;  /* 0x0000000418217c36 */ /* 0x000fe20008000000 */
[----:B------:R1:W5:Y:S01]  /*a670*/  LDG.E R14, desc[UR8][R20.64] ;  /* 0x00000008140e7981 */ /* 0x000362000c1e1900 */
[----:B---3--:R-:W-:Y:S01]  /*a680*/  ISETP.GE.AND P4, PT, R28, R27, PT ;  /* 0x0000001b1c00720c */ /* 0x008fe20003f86270 */
[----:B------:R-:W-:-:S02]  /*a690*/  VIADD R27, R17, UR4 ;  /* 0x00000004111b7c36 */ /* 0x000fc40008000000 */
[----:B0-----:R-:W-:Y:S01]  /*a6a0*/  IMAD.WIDE R6, R31, 0x4, R36 ;  /* 0x000000041f067825 */ /* 0x001fe200078e0224 */
[----:B------:R-:W-:-:S03]  /*a6b0*/  SEL R31, R15, R16, !P0 ;  /* 0x000000100f1f7207 */ /* 0x000fc60004000000 */
[----:B-1----:R-:W-:Y:S01]  /*a6c0*/  IMAD.WIDE R20, R27, 0x4, R36 ;  /* 0x000000041b147825 */ /* 0x002fe200078e0224 */
[----:B------:R-:W-:Y:S02]  /*a6d0*/  SEL R15, R16, R15, !P0 ;  /* 0x0000000f100f7207 */ /* 0x000fe40004000000 */
[----:B------:R-:W-:Y:S01]  /*a6e0*/  SEL R16, R22, R19, !P2 ;  /* 0x0000001316107207 */ /* 0x000fe20005000000 */
[----:B------:R-:W-:Y:S02]  /*a6f0*/  VIADD R27, R31, UR4 ;  /* 0x000000041f1b7c36 */ /* 0x000fe40008000000 */
[----:B------:R-:W3:Y:S01]  /*a700*/  LDG.E R20, desc[UR8][R20.64] ;  /* 0x0000000814147981 */ /* 0x000ee2000c1e1900 */
[----:B----4-:R-:W-:-:S03]  /*a710*/  ISETP.GE.AND P5, PT, R25, R26, PT ;  /* 0x0000001a1900720c */ /* 0x010fc60003fa6270 */
[----:B------:R0:W3:Y:S02]  /*a720*/  LDG.E R25, desc[UR8][R6.64] ;  /* 0x0000000806197981 */ /* 0x0000e4000c1e1900 */
[----:B0-----:R-:W-:-:S05]  /*a730*/  IMAD.WIDE R6, R33, 0x4, R36 ;  /* 0x0000000421067825 */ /* 0x001fca00078e0224 */
[----:B------:R0:W2:Y:S01]  /*a740*/  LDG.E R21, desc[UR8][R6.64] ;  /* 0x0000000806157981 */ /* 0x0000a2000c1e1900 */
[----:B------:R-:W-:Y:S02]  /*a750*/  VIADD R33, R15, UR4 ;  /* 0x000000040f217c36 */ /* 0x000fe40008000000 */
[----:B0-----:R-:W-:-:S04]  /*a760*/  IMAD.WIDE R6, R27, 0x4, R36 ;  /* 0x000000041b067825 */ /* 0x001fc800078e0224 */
[----:B------:R-:W-:Y:S01]  /*a770*/  VIADD R27, R16, UR4 ;  /* 0x00000004101b7c36 */ /* 0x000fe20008000000 */
[----:B------:R0:W5:Y:S03]  /*a780*/  LDG.E R26, desc[UR8][R6.64] ;  /* 0x00000008061a7981 */ /* 0x000166000c1e1900 */
[----:B0-----:R-:W-:-:S05]  /*a790*/  IMAD.WIDE R6, R27, 0x4, R36 ;  /* 0x000000041b067825 */ /* 0x001fca00078e0224 */
[----:B------:R0:W4:Y:S02]  /*a7a0*/  LDG.E R27, desc[UR8][R6.64] ;  /* 0x00000008061b7981 */ /* 0x000124000c1e1900 */
[----:B0-----:R-:W-:-:S05]  /*a7b0*/  IMAD.WIDE R6, R33, 0x4, R36 ;  /* 0x0000000421067825 */ /* 0x001fca00078e0224 */
[----:B------:R0:W4:Y:S01]  /*a7c0*/  LDG.E R28, desc[UR8][R6.64] ;  /* 0x00000008061c7981 */ /* 0x000122000c1e1900 */
[----:B------:R-:W-:-:S04]  /*a7d0*/  SEL R19, R19, R22, !P2 ;  /* 0x0000001613137207 */ /* 0x000fc80005000000 */
[----:B------:R-:W-:Y:S02]  /*a7e0*/  IADD3 R33, PT, PT, R19, UR4, RZ ;  /* 0x0000000413217c10 */ /* 0x000fe4000fffe0ff */
[----:B0-----:R-:W-:Y:S02]  /*a7f0*/  SEL R6, R23, R9, !P1 ;  /* 0x0000000917067207 */ /* 0x001fe40004800000 */
[----:B------:R-:W-:Y:S02]  /*a800*/  SEL R9, R9, R23, !P1 ;  /* 0x0000001709097207 */ /* 0x000fe40004800000 */
[----:B------:R-:W-:Y:S02]  /*a810*/  SEL R7, R8, R4, !P3 ;  /* 0x0000000408077207 */ /* 0x000fe40005800000 */
[----:B------:R-:W-:Y:S01]  /*a820*/  SEL R4, R4, R8, !P3 ;  /* 0x0000000804047207 */ /* 0x000fe20005800000 */
[----:B------:R-:W-:Y:S01]  /*a830*/  VIADD R8, R9, UR4 ;  /* 0x0000000409087c36 */ /* 0x000fe20008000000 */
[----:B---3--:R-:W-:Y:S01]  /*a840*/  ISETP.GE.AND P0, PT, R20, R25, PT ;  /* 0x000000191400720c */ /* 0x008fe20003f06270 */
[----:B------:R-:W-:-:S04]  /*a850*/  VIADD R25, R6, UR4 ;  /* 0x0000000406197c36 */ /* 0x000fc80008000000 */
[----:B------:R-:W-:-:S05]  /*a860*/  IMAD.WIDE R22, R25, 0x4, R36 ;  /* 0x0000000419167825 */ /* 0x000fca00078e0224 */
[----:B------:R0:W3:Y:S01]  /*a870*/  LDG.E R25, desc[UR8][R22.64] ;  /* 0x0000000816197981 */ /* 0x0000e2000c1e1900 */
[----:B--2---:R-:W-:Y:S01]  /*a880*/  ISETP.GE.AND P2, PT, R18, R21, PT ;  /* 0x000000151200720c */ /* 0x004fe20003f46270 */
[----:B------:R-:W-:-:S04]  /*a890*/  IMAD.WIDE R20, R33, 0x4, R36 ;  /* 0x0000000421147825 */ /* 0x000fc800078e0224 */
[----:B------:R-:W-:Y:S01]  /*a8a0*/  VIADD R33, R4, UR4 ;  /* 0x0000000404217c36 */ /* 0x000fe20008000000 */
[----:B------:R1:W3:Y:S03]  /*a8b0*/  LDG.E R18, desc[UR8][R20.64] ;  /* 0x0000000814127981 */ /* 0x0002e6000c1e1900 */
[----:B0-----:R-:W-:Y:S01]  /*a8c0*/  IMAD.WIDE R22, R33, 0x4, R36 ;  /* 0x0000000421167825 */ /* 0x001fe200078e0224 */
[----:B-----5:R-:W-:-:S03]  /*a8d0*/  ISETP.GE.AND P1, PT, R26, R14, PT ;  /* 0x0000000e1a00720c */ /* 0x020fc60003f26270 */
[----:B-1----:R-:W-:Y:S01]  /*a8e0*/  IMAD.WIDE R20, R8, 0x4, R36 ;  /* 0x0000000408147825 */ /* 0x002fe200078e0224 */
[----:B------:R-:W-:Y:S01]  /*a8f0*/  SEL R8, R0, R2, !P4 ;  /* 0x0000000200087207 */ /* 0x000fe20006000000 */
[----:B------:R-:W2:Y:S04]  /*a900*/  LDG.E R23, desc[UR8][R22.64] ;  /* 0x0000000816177981 */ /* 0x000ea8000c1e1900 */
[----:B------:R0:W2:Y:S01]  /*a910*/  LDG.E R14, desc[UR8][R20.64] ;  /* 0x00000008140e7981 */ /* 0x0000a2000c1e1900 */
[----:B------:R-:W-:Y:S02]  /*a920*/  SEL R0, R2, R0, !P4 ;  /* 0x0000000002007207 */ /* 0x000fe40006000000 */
[----:B------:R-:W-:Y:S02]  /*a930*/  SEL R2, R10, R3, !P5 ;  /* 0x000000030a027207 */ /* 0x000fe40006800000 */
[----:B----4-:R-:W-:Y:S01]  /*a940*/  ISETP.GE.AND P3, PT, R27, R28, PT ;  /* 0x0000001c1b00720c */ /* 0x010fe20003f66270 */
[----:B------:R-:W-:-:S04]  /*a950*/  VIADD R27, R7, UR4 ;  /* 0x00000004071b7c36 */ /* 0x000fc80008000000 */
[----:B0-----:R-:W-:-:S04]  /*a960*/  IMAD.WIDE R20, R27, 0x4, R36 ;  /* 0x000000041b147825 */ /* 0x001fc800078e0224 */
[----:B------:R-:W-:Y:S01]  /*a970*/  VIADD R27, R8, UR4 ;  /* 0x00000004081b7c36 */ /* 0x000fe20008000000 */
[----:B------:R0:W4:Y:S01]  /*a980*/  LDG.E R22, desc[UR8][R20.64] ;  /* 0x0000000814167981 */ /* 0x000122000c1e1900 */
[----:B------:R-:W-:Y:S02]  /*a990*/  VIADD R33, R2, UR4 ;  /* 0x0000000402217c36 */ /* 0x000fe40008000000 */
[----:B0-----:R-:W-:-:S05]  /*a9a0*/  IMAD.WIDE R20, R27, 0x4, R36 ;  /* 0x000000041b147825 */ /* 0x001fca00078e0224 */
[----:B------:R0:W4:Y:S02]  /*a9b0*/  LDG.E R27, desc[UR8][R20.64] ;  /* 0x00000008141b7981 */ /* 0x000124000c1e1900 */
[----:B0-----:R-:W-:Y:S01]  /*a9c0*/  IMAD.WIDE R20, R33, 0x4, R36 ;  /* 0x0000000421147825 */ /* 0x001fe200078e0224 */
[----:B------:R-:W-:-:S04]  /*a9d0*/  IADD3 R33, PT, PT, R0, UR4, RZ ;  /* 0x0000000400217c10 */ /* 0x000fc8000fffe0ff */
[----:B------:R0:W5:Y:S02]  /*a9e0*/  LDG.E R26, desc[UR8][R20.64] ;  /* 0x00000008141a7981 */ /* 0x000164000c1e1900 */
[----:B0-----:R-:W-:-:S05]  /*a9f0*/  IMAD.WIDE R20, R33, 0x4, R36 ;  /* 0x0000000421147825 */ /* 0x001fca00078e0224 */
[----:B------:R0:W5:Y:S01]  /*aa00*/  LDG.E R28, desc[UR8][R20.64] ;  /* 0x00000008141c7981 */ /* 0x000162000c1e1900 */
[----:B------:R-:W-:Y:S02]  /*aa10*/  SEL R10, R3, R10, !P5 ;  /* 0x0000000a030a7207 */ /* 0x000fe40006800000 */
[----:B------:R-:W-:Y:S02]  /*aa20*/  SEL R3, R17, R5, !P0 ;  /* 0x0000000511037207 */ /* 0x000fe40004000000 */
[----:B------:R-:W-:-:S05]  /*aa30*/  SEL R5, R5, R17, !P0 ;  /* 0x0000001105057207 */ /* 0x000fca0004000000 */
[----:B------:R-:W-:Y:S01]  /*aa40*/  VIADD R33, R5, UR4 ;  /* 0x0000000405217c36 */ /* 0x000fe20008000000 */
[----:B---3--:R-:W-:Y:S01]  /*aa50*/  ISETP.GE.AND P6, PT, R25, R18, PT ;  /* 0x000000121900720c */ /* 0x008fe20003fc6270 */
[----:B------:R-:W-:-:S04]  /*aa60*/  VIADD R25, R10, UR4 ;  /* 0x000000040a197c36 */ /* 0x000fc80008000000 */
[----:B0-----:R-:W-:Y:S01]  /*aa70*/  IMAD.WIDE R20, R25, 0x4, R36 ;  /* 0x0000000419147825 */ /* 0x001fe200078e0224 */
[----:B--2---:R-:W-:-:S03]  /*aa80*/  ISETP.GE.AND P0, PT, R23, R14, PT ;  /* 0x0000000e1700720c */ /* 0x004fc60003f06270 */
[----:B------:R-:W-:Y:S01]  /*aa90*/  VIADD R23, R3, UR4 ;  /* 0x0000000403177c36 */ /* 0x000fe20008000000 */
[----:B------:R-:W-:Y:S01]  /*aaa0*/  SEL R14, R29, R24, !P2 ;  /* 0x000000181d0e7207 */ /* 0x000fe20005000000 */
[----:B------:R0:W2:Y:S04]  /*aab0*/  LDG.E R25, desc[UR8][R20.64] ;  /* 0x0000000814197981 */ /* 0x0000a8000c1e1900 */
[----:B------:R-:W-:Y:S01]  /*aac0*/  VIADD R17, R14, UR4 ;  /* 0x000000040e117c36 */ /* 0x000fe20008000000 */
[----:B------:R-:W-:Y:S01]  /*aad0*/  SEL R18, R32, R31, !P1 ;  /* 0x0000001f20127207 */ /* 0x000fe20004800000 */
[----:B0-----:R-:W-:Y:S01]  /*aae0*/  IMAD.WIDE R20, R33, 0x4, R36 ;  /* 0x0000000421147825 */ /* 0x001fe200078e0224 */
[----:B----4-:R-:W-:-:S03]  /*aaf0*/  ISETP.GE.AND P5, PT, R27, R22, PT ;  /* 0x000000161b00720c */ /* 0x010fc60003fa6270 */
[----:B------:R-:W-:-:S05]  /*ab00*/  IMAD.WIDE R22, R23, 0x4, R36 ;  /* 0x0000000417167825 */ /* 0x000fca00078e0224 */
[----:B------:R0:W2:Y:S02]  /*ab10*/  LDG.E R27, desc[UR8][R22.64] ;  /* 0x00000008161b7981 */ /* 0x0000a4000c1e1900 */
[----:B0-----:R-:W-:Y:S01]  /*ab20*/  IMAD.WIDE R22, R17, 0x4, R36 ;  /* 0x0000000411167825 */ /* 0x001fe200078e0224 */
[----:B------:R-:W-:-:S05]  /*ab30*/  SEL R17, R16, R15, !P3 ;  /* 0x0000000f10117207 */ /* 0x000fca0005800000 */
[----:B------:R-:W-:Y:S01]  /*ab40*/  VIADD R33, R17, UR4 ;  /* 0x0000000411217c36 */ /* 0x000fe20008000000 */
[----:B-----5:R-:W-:Y:S02]  /*ab50*/  ISETP.GE.AND P4, PT, R26, R28, PT ;  /* 0x0000001c1a00720c */ /* 0x020fe40003f86270 */
[----:B------:R0:W3:Y:S04]  /*ab60*/  LDG.E R26, desc[UR8][R20.64] ;  /* 0x00000008141a7981 */ /* 0x0000e8000c1e1900 */
[----:B------:R-:W3:Y:S01]  /*ab70*/  LDG.E R28, desc[UR8][R22.64] ;  /* 0x00000008161c7981 */ /* 0x000ee2000c1e1900 */
[----:B0-----:R-:W-:-:S04]  /*ab80*/  IMAD.WIDE R20, R33, 0x4, R36 ;  /* 0x0000000421147825 */ /* 0x001fc800078e0224 */
[----:B------:R-:W-:Y:S01]  /*ab90*/  VIADD R33, R18, UR4 ;  /* 0x0000000412217c36 */ /* 0x000fe20008000000 */
[----:B------:R0:W4:Y:S03]  /*aba0*/  LDG.E R22, desc[UR8][R20.64] ;  /* 0x0000000814167981 */ /* 0x000126000c1e1900 */
[----:B0-----:R-:W-:-:S05]  /*abb0*/  IMAD.WIDE R20, R33, 0x4, R36 ;  /* 0x0000000421147825 */ /* 0x001fca00078e0224 */
[----:B------:R0:W4:Y:S01]  /*abc0*/  LDG.E R23, desc[UR8][R20.64] ;  /* 0x0000000814177981 */ /* 0x000122000c1e1900 */
[----:B------:R-:W-:Y:S02]  /*abd0*/  SEL R15, R15, R16, !P3 ;  /* 0x000000100f0f7207 */ /* 0x000fe40005800000 */
[----:B------:R-:W-:Y:S02]  /*abe0*/  SEL R16, R19, R6, !P6 ;  /* 0x0000000613107207 */ /* 0x000fe40007000000 */
[----:B------:R-:W-:Y:S02]  /*abf0*/  SEL R6, R6, R19, !P6 ;  /* 0x0000001306067207 */ /* 0x000fe40007000000 */
[----:B------:R-:W-:Y:S02]  /*ac00*/  SEL R19, R9, R4, !P0 ;  /* 0x0000000409137207 */ /* 0x000fe40004000000 */
[----:B------:R-:W-:Y:S01]  /*ac10*/  SEL R4, R4, R9, !P0 ;  /* 0x0000000904047207 */ /* 0x000fe20004000000 */
[----:B------:R-:W-:Y:S01]  /*ac20*/  VIADD R9, R6, UR4 ;  /* 0x0000000406097c36 */ /* 0x000fe20008000000 */
[----:B--2---:R-:W-:-:S02]  /*ac30*/  ISETP.GE.AND P3, PT, R27, R25, PT ;  /* 0x000000191b00720c */ /* 0x004fc40003f66270 */
[----:B------:R-:W-:-:S05]  /*ac40*/  IADD3 R25, PT, PT, R15, UR4, RZ ;  /* 0x000000040f197c10 */ /* 0x000fca000fffe0ff */
[----:B0-----:R-:W-:-:S04]  /*ac50*/  IMAD.WIDE R20, R25, 0x4, R36 ;  /* 0x0000000419147825 */ /* 0x001fc800078e0224 */
[----:B------:R-:W-:Y:S02]  /*ac60*/  VIADD R25, R16, UR4 ;  /* 0x0000000410197c36 */ /* 0x000fe40008000000 */
[----:B------:R-:W-:Y:S01]  /*ac70*/  VIADD R27, R19, UR4 ;  /* 0x00000004131b7c36 */ /* 0x000fe20008000000 */
[----:B---3--:R-:W-:Y:S02]  /*ac80*/  ISETP.GE.AND P6, PT, R28, R26, PT ;  /* 0x0000001a1c00720c */ /* 0x008fe40003fc6270 */
[----:B------:R0:W2:Y:S02]  /*ac90*/  LDG.E R26, desc[UR8][R20.64] ;  /* 0x00000008141a7981 */ /* 0x0000a4000c1e1900 */
[----:B0-----:R-:W-:-:S05]  /*aca0*/  IMAD.WIDE R20, R25, 0x4, R36 ;  /* 0x0000000419147825 */ /* 0x001fca00078e0224 */
[----:B------:R-:W3:Y:S01]  /*acb0*/  LDG.E R30, desc[UR8][R20.64] ;  /* 0x00000008141e7981 */ /* 0x000ee2000c1e1900 */
[----:B----4-:R-:W-:Y:S01]  /*acc0*/  ISETP.GE.AND P0, PT, R22, R23, PT ;  /* 0x000000171600720c */ /* 0x010fe20003f06270 */
[----:B------:R-:W-:-:S04]  /*acd0*/  IMAD.WIDE R22, R9, 0x4, R36 ;  /* 0x0000000409167825 */ /* 0x000fc800078e0224 */
[----:B------:R-:W-:Y:S01]  /*ace0*/  VIADD R9, R4, UR4 ;  /* 0x0000000404097c36 */ /* 0x000fe20008000000 */
[----:B------:R0:W2:Y:S03]  /*acf0*/  LDG.E R28, desc[UR8][R22.64] ;  /* 0x00000008161c7981 */ /* 0x0000a6000c1e1900 */
[----:B0-----:R-:W-:Y:S01]  /*ad00*/  IMAD.WIDE R22, R9, 0x4, R36 ;  /* 0x0000000409167825 */ /* 0x001fe200078e0224 */
[----:B------:R-:W-:-:S05]  /*ad10*/  SEL R9, R8, R7, !P5 ;  /* 0x0000000708097207 */ /* 0x000fca0006800000 */
[----:B------:R-:W-:Y:S01]  /*ad20*/  VIADD R25, R9, UR4 ;  /* 0x0000000409197c36 */ /* 0x000fe20008000000 */
[----:B------:R-:W3:Y:S03]  /*ad30*/  LDG.E R22, desc[UR8][R22.64] ;  /* 0x0000000816167981 */ /* 0x000ee6000c1e1900 */
[----:B------:R-:W-:-:S05]  /*ad40*/  IMAD.WIDE R20, R25, 0x4, R36 ;  /* 0x0000000419147825 */ /* 0x000fca00078e0224 */
[----:B------:R0:W4:Y:S02]  /*ad50*/  LDG.E R25, desc[UR8][R20.64] ;  /* 0x0000000814197981 */ /* 0x000124000c1e1900 */
[----:B0-----:R-:W-:-:S05]  /*ad60*/  IMAD.WIDE R20, R27, 0x4, R36 ;  /* 0x000000041b147825 */ /* 0x001fca00078e0224 */
[----:B------:R0:W4:Y:S01]  /*ad70*/  LDG.E R27, desc[UR8][R20.64] ;  /* 0x00000008141b7981 */ /* 0x000122000c1e1900 */
[----:B------:R-:W-:Y:S02]  /*ad80*/  SEL R33, R24, R29, !P2 ;  /* 0x0000001d18217207 */ /* 0x000fe40005000000 */
[----:B------:R-:W-:Y:S02]  /*ad90*/  SEL R8, R7, R8, !P5 ;  /* 0x0000000807087207 */ /* 0x000fe40006800000 */
[----:B------:R-:W-:Y:S01]  /*ada0*/  SEL R7, R2, R0, !P4 ;  /* 0x0000000002077207 */ /* 0x000fe20006000000 */
[----:B------:R-:W-:Y:S01]  /*adb0*/  VIADD R29, R33, UR4 ;  /* 0x00000004211d7c36 */ /* 0x000fe20008000000 */
[----:B------:R-:W-:-:S03]  /*adc0*/  IADD3 R23, PT, PT, R8, UR4, RZ ;  /* 0x0000000408177c10 */ /* 0x000fc6000fffe0ff */
[----:B0-----:R-:W-:Y:S01]  /*add0*/  IMAD.WIDE R20, R29, 0x4, R36 ;  /* 0x000000041d147825 */ /* 0x001fe200078e0224 */
[----:B------:R-:W-:-:S03]  /*ade0*/  SEL R0, R0, R2, !P4 ;  /* 0x0000000200007207 */ /* 0x000fc60006000000 */
[----:B------:R-:W-:Y:S01]  /*adf0*/  VIADD R29, R7, UR4 ;  /* 0x00000004071d7c36 */ /* 0x000fe20008000000 */
[----:B------:R0:W5:Y:S03]  /*ae00*/  LDG.E R2, desc[UR8][R20.64] ;  /* 0x0000000814027981 */ /* 0x000166000c1e1900 */
[----:B0-----:R-:W-:Y:S01]  /*ae10*/  IMAD.WIDE R20, R29, 0x4, R36 ;  /* 0x000000041d147825 */ /* 0x001fe200078e0224 */
[----:B--2---:R-:W-:-:S04]  /*ae20*/  ISETP.GE.AND P5, PT, R28, R26, PT ;  /* 0x0000001a1c00720c */ /* 0x004fc80003fa6270 */
[----:B------:R-:W2:Y:S01]  /*ae30*/  LDG.E R26, desc[UR8][R20.64] ;  /* 0x00000008141a7981 */ /* 0x000ea2000c1e1900 */
[----:B---3--:R-:W-:Y:S01]  /*ae40*/  ISETP.GE.AND P2, PT, R22, R30, PT ;  /* 0x0000001e1600720c */ /* 0x008fe20003f46270 */
[----:B------:R-:W-:-:S06]  /*ae50*/  IMAD.WIDE R22, R23, 0x4, R36 ;  /* 0x0000000417167825 */ /* 0x000fcc00078e0224 */
[----:B------:R0:W2:Y:S01]  /*ae60*/  LDG.E R23, desc[UR8][R22.64] ;  /* 0x0000000816177981 */ /* 0x0000a2000c1e1900 */
[----:B------:R-:W-:Y:S02]  /*ae70*/  SEL R30, R5, R14, !P6 ;  /* 0x0000000e051e7207 */ /* 0x000fe40007000000 */
[----:B------:R-:W-:Y:S02]  /*ae80*/  SEL R5, R14, R5, !P6 ;  /* 0x000000050e057207 */ /* 0x000fe40007000000 */
[----:B0-----:R-:W-:Y:S02]  /*ae90*/  SEL R22, R3, R10, !P3 ;  /* 0x0000000a03167207 */ /* 0x001fe40005800000 */
[----:B------:R-:W-:Y:S02]  /*aea0*/  SEL R3, R10, R3, !P3 ;  /* 0x000000030a037207 */ /* 0x000fe40005800000 */
[----:B----4-:R-:W-:Y:S01]  /*aeb0*/  ISETP.GE.AND P4, PT, R25, R27, PT ;  /* 0x0000001b1900720c */ /* 0x010fe20003f86270 */
[----:B------:R-:W-:-:S02]  /*aec0*/  VIADD R27, R0, UR4 ;  /* 0x00000004001b7c36 */ /* 0x000fc40008000000 */
[----:B------:R-:W-:Y:S02]  /*aed0*/  VIADD R25, R22, UR4 ;  /* 0x0000000416197c36 */ /* 0x000fe40008000000 */
[----:B------:R-:W-:-:S04]  /*aee0*/  IMAD.WIDE R20, R27, 0x4, R36 ;  /* 0x000000041b147825 */ /* 0x000fc800078e0224 */
[----:B------:R-:W-:Y:S01]  /*aef0*/  VIADD R27, R3, UR4 ;  /* 0x00000004031b7c36 */ /* 0x000fe20008000000 */
[----:B------:R0:W3:Y:S01]  /*af00*/  LDG.E R10, desc[UR8][R20.64] ;  /* 0x00000008140a7981 */ /* 0x0000e2000c1e1900 */
[----:B------:R-:W-:-:S05]  /*af10*/  IMAD.WIDE R24, R25, 0x4, R36 ;  /* 0x0000000419187825 */ /* 0x000fca00078e0224 */
[----:B------:R-:W3:Y:S01]  /*af20*/  LDG.E R14, desc[UR8][R24.64] ;  /* 0x00000008180e7981 */ /* 0x000ee2000c1e1900 */
[----:B0-----:R-:W-:-:S04]  /*af30*/  IMAD.WIDE R20, R27, 0x4, R36 ;  /* 0x000000041b147825 */ /* 0x001fc800078e0224 */
[----:B------:R-:W-:Y:S01]  /*af40*/  VIADD R27, R5, UR4 ;  /* 0x00000004051b7c36 */ /* 0x000fe20008000000 */
[----:B------:R0:W4:Y:S03]  /*af50*/  LDG.E R24, desc[UR8][R20.64] ;  /* 0x0000000814187981 */ /* 0x000126000c1e1900 */
[----:B0-----:R-:W-:-:S04]  /*af60*/  IMAD.WIDE R20, R27, 0x4, R36 ;  /* 0x000000041b147825 */ /* 0x001fc800078e0224 */
[----:B------:R-:W-:Y:S01]  /*af70*/  VIADD R27, R30, UR4 ;  /* 0x000000041e1b7c36 */ /* 0x000fe20008000000 */
[----:B------:R0:W4:Y:S03]  /*af80*/  LDG.E R25, desc[UR8][R20.64] ;  /* 0x0000000814197981 */ /* 0x000126000c1e1900 */
[----:B0-----:R-:W-:-:S05]  /*af90*/  IMAD.WIDE R20, R27, 0x4, R36 ;  /* 0x000000041b147825 */ /* 0x001fca00078e0224 */
[----:B------:R0:W5:Y:S01]  /*afa0*/  LDG.E R27, desc[UR8][R20.64] ;  /* 0x00000008141b7981 */ /* 0x000162000c1e1900 */
[----:B------:R-:W-:Y:S02]  /*afb0*/  SEL R28, R17, R18, !P0 ;  /* 0x00000012111c7207 */ /* 0x000fe40004000000 */
[----:B------:R-:W-:Y:S02]  /*afc0*/  SEL R29, R31, R32, !P1 ;  /* 0x000000201f1d7207 */ /* 0x000fe40004800000 */
[----:B------:R-:W-:Y:S02]  /*afd0*/  SEL R17, R18, R17, !P0 ;  /* 0x0000001112117207 */ /* 0x000fe40004000000 */
[----:B------:R-:W-:-:S05]  /*afe0*/  IADD3 R31, PT, PT, R29, UR4, RZ ;  /* 0x000000041d1f7c10 */ /* 0x000fca000fffe0ff */
[----:B0-----:R-:W-:-:S04]  /*aff0*/  IMAD.WIDE R20, R31, 0x4, R36 ;  /* 0x000000041f147825 */ /* 0x001fc800078e0224 */
[----:B------:R-:W-:Y:S01]  /*b000*/  VIADD R31, R17, UR4 ;  /* 0x00000004111f7c36 */ /* 0x000fe20008000000 */
[----:B------:R-:W5:Y:S01]  /*b010*/  LDG.E R18, desc[UR8][R20.64] ;  /* 0x0000000814127981 */ /* 0x000f62000c1e1900 */
[----:B--2---:R-:W-:Y:S01]  /*b020*/  ISETP.GE.AND P1, PT, R26, R23, PT ;  /* 0x000000171a00720c */ /* 0x004fe20003f26270 */
[----:B------:R-:W-:Y:S01]  /*b030*/  VIADD R23, R28, UR4 ;  /* 0x000000041c177c36 */ /* 0x000fe20008000000 */
[----:B---3--:R-:W-:Y:S02]  /*b040*/  ISETP.GE.AND P3, PT, R14, R10, PT ;  /* 0x0000000a0e00720c */ /* 0x008fe40003f66270 */
[----:B------:R-:W-:Y:S02]  /*b050*/  SEL R10, R15, R6, !P5 ;  /* 0x000000060f0a7207 */ /* 0x000fe40006800000 */
[----:B------:R-:W-:Y:S01]  /*b060*/  SEL R6, R6, R15, !P5 ;  /* 0x0000000f06067207 */ /* 0x000fe20006800000 */
[----:B------:R-:W-:-:S05]  /*b070*/  IMAD.WIDE R14, R23, 0x4, R36 ;  /* 0x00000004170e7825 */ /* 0x000fca00078e0224 */
[----:B------:R0:W2:Y:S02]  /*b080*/  LDG.E R23, desc[UR8][R14.64] ;  /* 0x000000080e177981 */ /* 0x0000a4000c1e1900 */
[----:B0-----:R-:W-:Y:S01]  /*b090*/  IMAD.WIDE R14, R31, 0x4, R36 ;  /* 0x000000041f0e7825 */ /* 0x001fe200078e0224 */
[----:B----4-:R-:W-:-:S03]  /*b0a0*/  ISETP.GE.AND P0, PT, R25, R24, PT ;  /* 0x000000181900720c */ /* 0x010fc60003f06270 */
[----:B------:R-:W-:-:S04]  /*b0b0*/  VIADD R25, R6, UR4 ;  /* 0x0000000406197c36 */ /* 0x000fc80008000000 */
[----:B------:R-:W-:Y:S02]  /*b0c0*/  IMAD.WIDE R20, R25, 0x4, R36 ;  /* 0x0000000419147825 */ /* 0x000fe400078e0224 */
[----:B------:R0:W3:Y:S04]  /*b0d0*/  LDG.E R25, desc[UR8][R14.64] ;  /* 0x000000080e197981 */ /* 0x0000e8000c1e1900 */
[----:B------:R-:W3:Y:S01]  /*b0e0*/  LDG.E R20, desc[UR8][R20.64] ;  /* 0x0000000814147981 */ /* 0x000ee2000c1e1900 */
[----:B-----5:R-:W-:Y:S01]  /*b0f0*/  ISETP.GE.AND P5, PT, R2, R27, PT ;  /* 0x0000001b0200720c */ /* 0x020fe20003fa6270 */
[----:B------:R-:W-:Y:S01]  /*b100*/  VIADD R27, R10, UR4 ;  /* 0x000000040a1b7c36 */ /* 0x000fe20008000000 */
[----:B------:R-:W-:-:S03]  /*b110*/  SEL R2, R4, R16, !P2 ;  /* 0x0000001004027207 */ /* 0x000fc60005000000 */
[--C-:B0-----:R-:W-:Y:S01]  /*b120*/  IMAD.WIDE R14, R27, 0x4, R36.reuse ;  /* 0x000000041b0e7825 */ /* 0x101fe200078e0224 */
[----:B------:R-:W-:Y:S02]  /*b130*/  SEL R4, R16, R4, !P2 ;  /* 0x0000000410047207 */ /* 0x000fe40005000000 */
[----:B------:R-:W-:Y:S01]  /*b140*/  SEL R16, R9, R19, !P4 ;  /* 0x0000001309107207 */ /* 0x000fe20006000000 */
[----:B------:R-:W-:Y:S01]  /*b150*/  VIADD R27, R2, UR4 ;  /* 0x00000004021b7c36 */ /* 0x000fe20008000000 */
[----:B------:R0:W4:Y:S01]  /*b160*/  LDG.E R24, desc[UR8][R14.64] ;  /* 0x000000080e187981 */ /* 0x000122000c1e1900 */
[----:B------:R-:W-:Y:S02]  /*b170*/  IADD3 R31, PT, PT, R4, UR4, RZ ;  /* 0x00000004041f7c10 */ /* 0x000fe4000fffe0ff */
[----:B0-----:R-:W-:-:S04]  /*b180*/  IMAD.WIDE R14, R27, 0x4, R36 ;  /* 0x000000041b0e7825 */ /* 0x001fc800078e0224 */
[----:B------:R-:W-:Y:S01]  /*b190*/  VIADD R27, R16, UR4 ;  /* 0x00000004101b7c36 */ /* 0x000fe20008000000 */
[----:B------:R0:W4:Y:S03]  /*b1a0*/  LDG.E R26, desc[UR8][R14.64] ;  /* 0x000000080e1a7981 */ /* 0x000126000c1e1900 */
[----:B0-----:R-:W-:-:S05]  /*b1b0*/  IMAD.WIDE R14, R27, 0x4, R36 ;  /* 0x000000041b0e7825 */ /* 0x001fca00078e0224 */
[----:B------:R0:W5:Y:S02]  /*b1c0*/  LDG.E R27, desc[UR8][R14.64] ;  /* 0x000000080e1b7981 */ /* 0x000164000c1e1900 */
[----:B0-----:R-:W-:-:S06]  /*b1d0*/  IMAD.WIDE R14, R31, 0x4, R36 ;  /* 0x000000041f0e7825 */ /* 0x001fcc00078e0224 */
[----:B------:R0:W5:Y:S01]  /*b1e0*/  LDG.E R15, desc[UR8][R14.64] ;  /* 0x000000080e0f7981 */ /* 0x000162000c1e1900 */
[----:B------:R-:W-:-:S05]  /*b1f0*/  SEL R9, R19, R9, !P4 ;  /* 0x0000000913097207 */ /* 0x000fca0006000000 */
[----:B------:R-:W-:Y:S01]  /*b200*/  VIADD R19, R9, UR4 ;  /* 0x0000000409137c36 */ /* 0x000fe20008000000 */
[----:B0-----:R-:W-:Y:S02]  /*b210*/  SEL R14, R7, R8, !P1 ;  /* 0x00000008070e7207 */ /* 0x001fe40004800000 */
[----:B------:R-:W-:Y:S02]  /*b220*/  SEL R8, R8, R7, !P1 ;  /* 0x0000000708087207 */ /* 0x000fe40004800000 */
[----:B------:R-:W-:Y:S01]  /*b230*/  SEL R7, R0, R22, !P3 ;  /* 0x0000001600077207 */ /* 0x000fe20005800000 */
[----:B------:R-:W-:Y:S01]  /*b240*/  VIADD R21, R14, UR4 ;  /* 0x000000040e157c36 */ /* 0x000fe20008000000 */
[----:B------:R-:W-:Y:S01]  /*b250*/  SEL R0, R22, R0, !P3 ;  /* 0x0000000016007207 */ /* 0x000fe20005800000 */
[----:B------:R-:W-:Y:S01]  /*b260*/  VIADD R31, R8, UR4 ;  /* 0x00000004081f7c36 */ /* 0x000fe20008000000 */
[----:B--2---:R-:W-:Y:S01]  /*b270*/  ISETP.GE.AND P6, PT, R23, R18, PT ;  /* 0x000000121700720c */ /* 0x004fe20003fc6270 */
[----:B------:R-:W-:-:S05]  /*b280*/  IMAD.WIDE R18, R19, 0x4, R36 ;  /* 0x0000000413127825 */ /* 0x000fca00078e0224 */
[----:B------:R0:W2:Y:S02]  /*b290*/  LDG.E R22, desc[UR8][R18.64] ;  /* 0x0000000812167981 */ /* 0x0000a4000c1e1900 */
[----:B0-----:R-:W-:Y:S01]  /*b2a0*/  IMAD.WIDE R18, R31, 0x4, R36 ;  /* 0x000000041f127825 */ /* 0x001fe200078e0224 */
[----:B---3--:R-:W-:-:S03]  /*b2b0*/  ISETP.GE.AND P2, PT, R20, R25, PT ;  /* 0x000000191400720c */ /* 0x008fc60003f46270 */
[----:B------:R-:W-:-:S04]  /*b2c0*/  IMAD.WIDE R20, R21, 0x4, R36 ;  /* 0x0000000415147825 */ /* 0x000fc800078e0224 */
[----:B------:R-:W-:Y:S01]  /*b2d0*/  VIADD R25, R0, UR4 ;  /* 0x0000000400197c36 */ /* 0x000fe20008000000 */
[----:B------:R0:W2:Y:S03]  /*b2e0*/  LDG.E R23, desc[UR8][R20.64] ;  /* 0x0000000814177981 */ /* 0x0000a6000c1e1900 */
[----:B0-----:R-:W-:-:S05]  /*b2f0*/  IMAD.WIDE R20, R25, 0x4, R36 ;  /* 0x0000000419147825 */ /* 0x001fca00078e0224 */
[----:B------:R-:W3:Y:S01]  /*b300*/  LDG.E R25, desc[UR8][R20.64] ;  /* 0x0000000814197981 */ /* 0x000ee2000c1e1900 */
[----:B----4-:R-:W-:-:S03]  /*b310*/  ISETP.GE.AND P4, PT, R26, R24, PT ;  /* 0x000000181a00720c */ /* 0x010fc60003f86270 */
[----:B------:R0:W3:Y:S01]  /*b320*/  LDG.E R24, desc[UR8][R18.64] ;  /* 0x0000000812187981 */ /* 0x0000e2000c1e1900 */
[----:B-----5:R-:W-:Y:S01]  /*b330*/  ISETP.GE.AND P1, PT, R27, R15, PT ;  /* 0x0000000f1b00720c */ /* 0x020fe20003f26270 */
[----:B------:R-:W-:Y:S01]  /*b340*/  VIADD R27, R7, UR4 ;  /* 0x00000004071b7c36 */ /* 0x000fe20008000000 */
[----:B------:R-:W-:-:S03]  /*b350*/  SEL R15, R5, R3, !P0 ;  /* 0x00000003050f7207 */ /* 0x000fc60004000000 */
[--C-:B0-----:R-:W-:Y:S01]  /*b360*/  IMAD.WIDE R18, R27, 0x4, R36.reuse ;  /* 0x000000041b127825 */ /* 0x101fe200078e0224 */
[----:B------:R-:W-:Y:S02]  /*b370*/  SEL R3, R3, R5, !P0 ;  /* 0x0000000503037207 */ /* 0x000fe40004000000 */
[----:B------:R-:W-:Y:S01]  /*b380*/  SEL R5, R33, R30, !P5 ;  /* 0x0000001e21057207 */ /* 0x000fe20006800000 */
[----:B------:R-:W-:Y:S01]  /*b390*/  VIADD R27, R15, UR4 ;  /* 0x000000040f1b7c36 */ /* 0x000fe20008000000 */
[----:B------:R0:W4:Y:S03]  /*b3a0*/  LDG.E R20, desc[UR8][R18.64] ;  /* 0x0000000812147981 */ /* 0x000126000c1e1900 */
[----:B0-----:R-:W-:Y:S01]  /*b3b0*/  IMAD.WIDE R18, R27, 0x4, R36 ;  /* 0x000000041b127825 */ /* 0x001fe200078e0224 */
[----:B------:R-:W-:-:S04]  /*b3c0*/  IADD3 R27, PT, PT, R5, UR4, RZ ;  /* 0x00000004051b7c10 */ /* 0x000fc8000fffe0ff */
[----:B------:R0:W4:Y:S02]  /*b3d0*/  LDG.E R21, desc[UR8][R18.64] ;  /* 0x0000000812157981 */ /* 0x000124000c1e1900 */
[----:B0-----:R-:W-:-:S04]  /*b3e0*/  IMAD.WIDE R18, R27, 0x4, R36 ;  /* 0x000000041b127825 */ /* 0x001fc800078e0224 */
[----:B------:R-:W-:Y:S01]  /*b3f0*/  VIADD R27, R3, UR4 ;  /* 0x00000004031b7c36 */ /* 0x000fe20008000000 */
[----:B------:R0:W5:Y:S03]  /*b400*/  LDG.E R26, desc[UR8][R18.64] ;  /* 0x00000008121a7981 */ /* 0x000166000c1e1900 */
[----:B0-----:R-:W-:-:S05]  /*b410*/  IMAD.WIDE R18, R27, 0x4, R36 ;  /* 0x000000041b127825 */ /* 0x001fca00078e0224 */
[----:B------:R0:W5:Y:S02]  /*b420*/  LDG.E R27, desc[UR8][R18.64] ;  /* 0x00000008121b7981 */ /* 0x000164000c1e1900 */
[----:B0-----:R-:W-:Y:S02]  /*b430*/  SEL R19, R29, R28, !P6 ;  /* 0x0000001c1d137207 */ /* 0x001fe40007000000 */
[----:B------:R-:W-:Y:S02]  /*b440*/  SEL R18, R17, R6, !P2 ;  /* 0x0000000611127207 */ /* 0x000fe40005000000 */
[----:B------:R-:W-:Y:S02]  /*b450*/  SEL R6, R6, R17, !P2 ;  /* 0x0000001106067207 */ /* 0x000fe40005000000 */
[----:B------:R-:W-:Y:S02]  /*b460*/  SEL R17, R10, R2, !P4 ;  /* 0x000000020a117207 */ /* 0x000fe40006000000 */
[----:B------:R-:W-:-:S02]  /*b470*/  SEL R2, R2, R10, !P4 ;  /* 0x0000000a02027207 */ /* 0x000fc40006000000 */
[----:B------:R-:W-:Y:S02]  /*b480*/  SEL R10, R16, R4, !P1 ;  /* 0x00000004100a7207 */ /* 0x000fe40004800000 */
[----:B--2---:R-:W-:Y:S01]  /*b490*/  ISETP.GE.AND P0, PT, R23, R22, PT ;  /* 0x000000161700720c */ /* 0x004fe20003f06270 */
[----:B------:R-:W-:-:S04]  /*b4a0*/  VIADD R23, R19, UR4 ;  /* 0x0000000413177c36 */ /* 0x000fc80008000000 */
[----:B------:R-:W-:Y:S01]  /*b4b0*/  IMAD.WIDE R22, R23, 0x4, R36 ;  /* 0x0000000417167825 */ /* 0x000fe200078e0224 */
[----:B---3--:R-:W-:-:S03]  /*b4c0*/  ISETP.GE.AND P3, PT, R25, R24, PT ;  /* 0x000000181900720c */ /* 0x008fc60003f66270 */
[----:B------:R-:W-:Y:S01]  /*b4d0*/  VIADD R25, R18, UR4 ;  /* 0x0000000412197c36 */ /* 0x000fe20008000000 */
[----:B------:R0:W2:Y:S03]  /*b4e0*/  LDG.E R24, desc[UR8][R22.64] ;  /* 0x0000000816187981 */ /* 0x0000a6000c1e1900 */
[----:B0-----:R-:W-:-:S06]  /*b4f0*/  IMAD.WIDE R22, R25, 0x4, R36 ;  /* 0x0000000419167825 */ /* 0x001fcc00078e0224 */
[----:B------:R-:W3:Y:S01]  /*b500*/  LDG.E R22, desc[UR8][R22.64] ;  /* 0x0000000816167981 */ /* 0x000ee2000c1e1900 */
[----:B----4-:R-:W-:Y:S01]  /*b510*/  ISETP.GE.AND P2, PT, R21, R20, PT ;  /* 0x000000141500720c */ /* 0x010fe20003f46270 */
[----:B------:R-:W-:-:S04]  /*b520*/  VIADD R21, R6, UR4 ;  /* 0x0000000406157c36 */ /* 0x000fc80008000000 */
[----:B------:R-:W-:-:S05]  /*b530*/  IMAD.WIDE R20, R21, 0x4, R36 ;  /* 0x0000000415147825 */ /* 0x000fca00078e0224 */
[----:B------:R0:W2:Y:S01]  /*b540*/  LDG.E R25, desc[UR8][R20.64] ;  /* 0x0000000814197981 */ /* 0x0000a2000c1e1900 */
[----:B-----5:R-:W-:Y:S01]  /*b550*/  ISETP.GE.AND P4, PT, R26, R27, PT ;  /* 0x0000001b1a00720c */ /* 0x020fe20003f86270 */
[----:B------:R-:W-:-:S04]  /*b560*/  VIADD R27, R2, UR4 ;  /* 0x00000004021b7c36 */ /* 0x000fc80008000000 */
[----:B0-----:R-:W-:-:S04]  /*b570*/  IMAD.WIDE R20, R27, 0x4, R36 ;  /* 0x000000041b147825 */ /* 0x001fc800078e0224 */
[----:B------:R-:W-:Y:S01]  /*b580*/  VIADD R27, R10, UR4 ;  /* 0x000000040a1b7c36 */ /* 0x000fe20008000000 */
[----:B------:R0:W3:Y:S03]  /*b590*/  LDG.E R23, desc[UR8][R20.64] ;  /* 0x0000000814177981 */ /* 0x0000e6000c1e1900 */
[----:B0-----:R-:W-:Y:S01]  /*b5a0*/  IMAD.WIDE R20, R27, 0x4, R36 ;  /* 0x000000041b147825 */ /* 0x001fe200078e0224 */
[----:B------:R-:W-:-:S04]  /*b5b0*/  IADD3 R27, PT, PT, R17, UR4, RZ ;  /* 0x00000004111b7c10 */ /* 0x000fc8000fffe0ff */
[----:B------:R0:W4:Y:S02]  /*b5c0*/  LDG.E R26, desc[UR8][R20.64] ;  /* 0x00000008141a7981 */ /* 0x000124000c1e1900 */
[----:B0-----:R-:W-:-:S06]  /*b5d0*/  IMAD.WIDE R20, R27, 0x4, R36 ;  /* 0x000000041b147825 */ /* 0x001fcc00078e0224 */
[----:B------:R-:W4:Y:S01]  /*b5e0*/  LDG.E R20, desc[UR8][R20.64] ;  /* 0x0000000814147981 */ /* 0x000f22000c1e1900 */
[----:B------:R-:W-:Y:S02]  /*b5f0*/  SEL R4, R4, R16, !P1 ;  /* 0x0000001004047207 */ /* 0x000fe40004800000 */
[----:B------:R-:W-:Y:S02]  /*b600*/  SEL R16, R9, R14, !P0 ;  /* 0x0000000e09107207 */ /* 0x000fe40004000000 */
[----:B------:R-:W-:Y:S01]  /*b610*/  SEL R9, R14, R9, !P0 ;  /* 0x000000090e097207 */ /* 0x000fe20004000000 */
[----:B------:R-:W-:Y:S01]  /*b620*/  VIADD R27, R4, UR4 ;  /* 0x00000004041b7c36 */ /* 0x000fe20008000000 */
[----:B------:R-:W-:Y:S02]  /*b630*/  SEL R14, R8, R0, !P3 ;  /* 0x00000000080e7207 */ /* 0x000fe40005800000 */
[----:B------:R-:W-:Y:S02]  /*b640*/  SEL R0, R0, R8, !P3 ;  /* 0x0000000800007207 */ /* 0x000fe40005800000 */
[----:B------:R-:W-:-:S02]  /*b650*/  SEL R8, R15, R7, !P2 ;  /* 0x000000070f087207 */ /* 0x000fc40005000000 */
[----:B--2---:R-:W-:Y:S01]  /*b660*/  ISETP.GE.AND P1, PT, R25, R24, PT ;  /* 0x000000181900720c */ /* 0x004fe20003f26270 */
[----:B------:R-:W-:Y:S01]  /*b670*/  VIADD R25, R9, UR4 ;  /* 0x0000000409197c36 */ /* 0x000fe20008000000 */
[----:B---3--:R-:W-:Y:S01]  /*b680*/  ISETP.GE.AND P3, PT, R23, R22, PT ;  /* 0x000000161700720c */ /* 0x008fe20003f66270 */
[----:B------:R-:W-:-:S04]  /*b690*/  IMAD.WIDE R22, R27, 0x4, R36 ;  /* 0x000000041b167825 */ /* 0x000fc800078e0224 */
[----:B------:R-:W-:Y:S01]  /*b6a0*/  VIADD R27, R16, UR4 ;  /* 0x00000004101b7c36 */ /* 0x000fe20008000000 */
[----:B------:R0:W2:Y:S03]  /*b6b0*/  LDG.E R24, desc[UR8][R22.64] ;  /* 0x0000000816187981 */ /* 0x0000a6000c1e1900 */
[----:B0-----:R-:W-:-:S04]  /*b6c0*/  IMAD.WIDE R22, R27, 0x4, R36 ;  /* 0x000000041b167825 */ /* 0x001fc800078e0224 */
[----:B------:R-:W-:Y:S02]  /*b6d0*/  VIADD R27, R0, UR4 ;  /* 0x00000004001b7c36 */ /* 0x000fe40008000000 */
[----:B------:R-:W3:Y:S01]  /*b6e0*/  LDG.E R22, desc[UR8][R22.64] ;  /* 0x0000000816167981 */ /* 0x000ee2000c1e1900 */
[----:B----4-:R-:W-:Y:S01]  /*b6f0*/  ISETP.GE.AND P0, PT, R26, R20, PT ;  /* 0x000000141a00720c */ /* 0x010fe20003f06270 */
[----:B------:R-:W-:-:S05]  /*b700*/  IMAD.WIDE R20, R25, 0x4, R36 ;  /* 0x0000000419147825 */ /* 0x000fca00078e0224 */
[----:B------:R0:W2:Y:S02]  /*b710*/  LDG.E R25, desc[UR8][R20.64] ;  /* 0x0000000814197981 */ /* 0x0000a4000c1e1900 */
[----:B0-----:R-:W-:-:S04]  /*b720*/  IMAD.WIDE R20, R27, 0x4, R36 ;  /* 0x000000041b147825 */ /* 0x001fc800078e0224 */
[----:B------:R-:W-:Y:S01]  /*b730*/  VIADD R27, R8, UR4 ;  /* 0x00000004081b7c36 */ /* 0x000fe20008000000 */
[----:B------:R0:W3:Y:S03]  /*b740*/  LDG.E R23, desc[UR8][R20.64] ;  /* 0x0000000814177981 */ /* 0x0000e6000c1e1900 */
[----:B0-----:R-:W-:-:S04]  /*b750*/  IMAD.WIDE R20, R27, 0x4, R36 ;  /* 0x000000041b147825 */ /* 0x001fc800078e0224 */
[----:B------:R-:W-:Y:S01]  /*b760*/  VIADD R27, R14, UR4 ;  /* 0x000000040e1b7c36 */ /* 0x000fe20008000000 */
[----:B------:R0:W4:Y:S03]  /*b770*/  LDG.E R26, desc[UR8][R20.64] ;  /* 0x00000008141a7981 */ /* 0x000126000c1e1900 */
[----:B0-----:R-:W-:-:S05]  /*b780*/  IMAD.WIDE R20, R27, 0x4, R36 ;  /* 0x000000041b147825 */ /* 0x001fca00078e0224 */
[----:B------:R0:W4:Y:S01]  /*b790*/  LDG.E R27, desc[UR8][R20.64] ;  /* 0x00000008141b7981 */ /* 0x000122000c1e1900 */
[----:B------:R-:W-:Y:S02]  /*b7a0*/  SEL R30, R30, R33, !P5 ;  /* 0x000000211e1e7207 */ /* 0x000fe40006800000 */
[----:B------:R-:W-:Y:S02]  /*b7b0*/  SEL R33, R28, R29, !P6 ;  /* 0x0000001d1c217207 */ /* 0x000fe40007000000 */
[----:B------:R-:W-:Y:S02]  /*b7c0*/  IADD3 R29, PT, PT, R30, UR4, RZ ;  /* 0x000000041e1d7c10 */ /* 0x000fe4000fffe0ff */
[----:B------:R-:W-:-:S03]  /*b7d0*/  SEL R15, R7, R15, !P2 ;  /* 0x0000000f070f7207 */ /* 0x000fc60005000000 */
[----:B0-----:R-:W-:Y:S01]  /*b7e0*/  IMAD.WIDE R20, R29, 0x4, R36 ;  /* 0x000000041d147825 */ /* 0x001fe200078e0224 */
[----:B------:R-:W-:-:S03]  /*b7f0*/  SEL R7, R5, R3, !P4 ;  /* 0x0000000305077207 */ /* 0x000fc60006000000 */
[----:B------:R-:W-:Y:S01]  /*b800*/  VIADD R29, R15, UR4 ;  /* 0x000000040f1d7c36 */ /* 0x000fe20008000000 */
[----:B------:R-:W-:Y:S02]  /*b810*/  SEL R31, R6, R19, !P1 ;  /* 0x00000013061f7207 */ /* 0x000fe40004800000 */
[----:B------:R-:W-:Y:S02]  /*b820*/  SEL R6, R19, R6, !P1 ;  /* 0x0000000613067207 */ /* 0x000fe40004800000 */
[----:B--2---:R-:W-:Y:S01]  /*b830*/  ISETP.GE.AND P5, PT, R25, R24, PT ;  /* 0x000000181900720c */ /* 0x004fe20003fa6270 */
[----:B------:R-:W-:Y:S01]  /*b840*/  VIADD R25, R33, UR4 ;  /* 0x0000000421197c36 */ /* 0x000fe20008000000 */
[----:B------:R0:W2:Y:S01]  /*b850*/  LDG.E R24, desc[UR8][R20.64] ;  /* 0x0000000814187981 */ /* 0x0000a2000c1e1900 */
[----:B---3--:R-:W-:Y:S02]  /*b860*/  ISETP.GE.AND P2, PT, R23, R22, PT ;  /* 0x000000161700720c */ /* 0x008fe40003f46270 */
[----:B------:R-:W-:Y:S01]  /*b870*/  IMAD.WIDE R22, R25, 0x4, R36 ;  /* 0x0000000419167825 */ /* 0x000fe200078e0224 */
[----:B------:R-:W-:-:S03]  /*b880*/  SEL R25, R3, R5, !P4 ;  /* 0x0000000503197207 */ /* 0x000fc60006000000 */
[--C-:B0-----:R-:W-:Y:S01]  /*b890*/  IMAD.WIDE R20, R29, 0x4, R36.reuse ;  /* 0x000000041d147825 */ /* 0x101fe200078e0224 */
[----:B------:R0:W3:Y:S03]  /*b8a0*/  LDG.E R3, desc[UR8][R22.64] ;  /* 0x0000000816037981 */ /* 0x0000e6000c1e1900 */
[----:B------:R-:W-:Y:S01]  /*b8b0*/  VIADD R5, R7, UR4 ;  /* 0x0000000407057c36 */ /* 0x000fe20008000000 */
[----:B------:R1:W5:Y:S03]  /*b8c0*/  LDG.E R28, desc[UR8][R20.64] ;  /* 0x00000008141c7981 */ /* 0x000366000c1e1900 */
[----:B0-----:R-:W-:Y:S01]  /*b8d0*/  IMAD.WIDE R22, R5, 0x4, R36 ;  /* 0x0000000405167825 */ /* 0x001fe200078e0224 */
[----:B------:R-:W-:Y:S02]  /*b8e0*/  SEL R5, R2, R18, !P3 ;  /* 0x0000001202057207 */ /* 0x000fe40005800000 */
[----:B----4-:R-:W-:Y:S01]  /*b8f0*/  ISETP.GE.AND P4, PT, R26, R27, PT ;  /* 0x0000001b1a00720c */ /* 0x010fe20003f86270 */
[----:B------:R-:W-:-:S02]  /*b900*/  VIADD R27, R25, UR4 ;  /* 0x00000004191b7c36 */ /* 0x000fc40008000000 */
[----:B------:R-:W5:Y:S02]  /*b910*/  LDG.E R22, desc[UR8][R22.64] ;  /* 0x0000000816167981 */ /* 0x000f64000c1e1900 */
[----:B-1----:R-:W-:-:S04]  /*b920*/  IMAD.WIDE R20, R27, 0x4, R36 ;  /* 0x000000041b147825 */ /* 0x002fc800078e0224 */
[----:B------:R-:W-:Y:S01]  /*b930*/  VIADD R27, R31, UR4 ;  /* 0x000000041f1b7c36 */ /* 0x000fe20008000000 */
[----:B------:R0:W2:Y:S01]  /*b940*/  LDG.E R19, desc[UR8][R20.64] ;  /* 0x0000000814137981 */ /* 0x0000a2000c1e1900 */
[----:B------:R-:W-:Y:S02]  /*b950*/  IADD3 R29, PT, PT, R6, UR4, RZ ;  /* 0x00000004061d7c10 */ /* 0x000fe4000fffe0ff */
        /* <DEDUP_REMOVED lines=9> */
[----:B------:R-:W-:Y:S02]  /*b9f0*/  SEL R17, R17, R10, !P0 ;  /* 0x0000000a11117207 */ /* 0x000fe40004000000 */
[----:B------:R-:W-:Y:S01]  /*ba00*/  SEL R10, R4, R9, !P5 ;  /* 0x00000009040a7207 */ /* 0x000fe20006800000 */
[----:B------:R-:W-:Y:S01]  /*ba10*/  VIADD R23, R18, UR4 ;  /* 0x0000000412177c36 */ /* 0x000fe20008000000 */
[----:B------:R-:W-:-:S05]  /*ba20*/  SEL R4, R9, R4, !P5 ;  /* 0x0000000409047207 */ /* 0x000fca0006800000 */
[----:B------:R-:W-:Y:S01]  /*ba30*/  VIADD R9, R4, UR4 ;  /* 0x0000000404097c36 */ /* 0x000fe20008000000 */
[----:B-----5:R-:W-:Y:S01]  /*ba40*/  ISETP.GE.AND P3, PT, R22, R28, PT ;  /* 0x0000001c1600720c */ /* 0x020fe20003f66270 */
[----:B------:R-:W-:Y:S02]  /*ba50*/  VIADD R22, R2, UR4 ;  /* 0x0000000402167c36 */ /* 0x000fe40008000000 */
[----:B------:R-:W-:Y:S02]  /*ba60*/  VIADD R28, R17, UR4 ;  /* 0x00000004111c7c36 */ /* 0x000fe40008000000 */
[----:B0-----:R-:W-:Y:S01]  /*ba70*/  IMAD.WIDE R20, R22, 0x4, R36 ;  /* 0x0000000416147825 */ /* 0x001fe200078e0224 */
[----:B--2---:R-:W-:-:S04]  /*ba80*/  ISETP.GE.AND P1, PT, R24, R19, PT ;  /* 0x000000131800720c */ /* 0x004fc80003f26270 */
[----:B------:R0:W2:Y:S01]  /*ba90*/  LDG.E R19, desc[UR8][R20.64] ;  /* 0x0000000814137981 */ /* 0x0000a2000c1e1900 */
[----:B------:R-:W-:-:S05]  /*baa0*/  IMAD.WIDE R22, R23, 0x4, R36 ;  /* 0x0000000417167825 */ /* 0x000fca00078e0224 */
[----:B------:R1:W2:Y:S01]  /*bab0*/  LDG.E R24, desc[UR8][R22.64] ;  /* 0x0000000816187981 */ /* 0x0002a2000c1e1900 */
[--C-:B0-----:R-:W-:Y:S01]  /*bac0*/  IMAD.WIDE R20, R28, 0x4, R36.reuse ;  /* 0x000000041c147825 */ /* 0x101fe200078e0224 */
[----:B---3--:R-:W-:Y:S02]  /*bad0*/  ISETP.GE.AND P0, PT, R26, R3, PT ;  /* 0x000000031a00720c */ /* 0x008fe40003f06270 */
[----:B------:R-:W-:Y:S02]  /*bae0*/  SEL R3, R0, R16, !P2 ;  /* 0x0000001000037207 */ /* 0x000fe40005000000 */
[----:B------:R0:W3:Y:S01]  /*baf0*/  LDG.E R26, desc[UR8][R20.64] ;  /* 0x00000008141a7981 */ /* 0x0000e2000c1e1900 */
[----:B-1----:R-:W-:Y:S01]  /*bb00*/  IMAD.WIDE R22, R9, 0x4, R36 ;  /* 0x0000000409167825 */ /* 0x002fe200078e0224 */
[----:B------:R-:W-:Y:S02]  /*bb10*/  SEL R9, R8, R14, !P4 ;  /* 0x0000000e08097207 */ /* 0x000fe40006000000 */
[----:B------:R-:W-:-:S03]  /*bb20*/  SEL R0, R16, R0, !P2 ;  /* 0x0000000010007207 */ /* 0x000fc60005000000 */
[----:B------:R-:W3:Y:S01]  /*bb30*/  LDG.E R22, desc[UR8][R22.64] ;  /* 0x0000000816167981 */ /* 0x000ee2000c1e1900 */
[----:B----4-:R-:W-:Y:S01]  /*bb40*/  ISETP.GE.AND P6, PT, R27, R29, PT ;  /* 0x0000001d1b00720c */ /* 0x010fe20003fc6270 */
[----:B------:R-:W-:-:S04]  /*bb50*/  VIADD R27, R10, UR4 ;  /* 0x000000040a1b7c36 */ /* 0x000fc80008000000 */
[----:B0-----:R-:W-:-:S04]  /*bb60*/  IMAD.WIDE R20, R27, 0x4, R36 ;  /* 0x000000041b147825 */ /* 0x001fc800078e0224 */
[----:B------:R-:W-:Y:S01]  /*bb70*/  VIADD R27, R3, UR4 ;  /* 0x00000004031b7c36 */ /* 0x000fe20008000000 */
[----:B------:R0:W4:Y:S01]  /*bb80*/  LDG.E R16, desc[UR8][R20.64] ;  /* 0x0000000814107981 */ /* 0x000122000c1e1900 */
[----:B------:R-:W-:Y:S02]  /*bb90*/  VIADD R29, R0, UR4 ;  /* 0x00000004001d7c36 */ /* 0x000fe40008000000 */
[----:B0-----:R-:W-:Y:S01]  /*bba0*/  IMAD.WIDE R20, R27, 0x4, R36 ;  /* 0x000000041b147825 */ /* 0x001fe200078e0224 */
[----:B------:R-:W-:-:S04]  /*bbb0*/  IADD3 R27, PT, PT, R9, UR4, RZ ;  /* 0x00000004091b7c10 */ /* 0x000fc8000fffe0ff */
[----:B------:R0:W4:Y:S02]  /*bbc0*/  LDG.E R23, desc[UR8][R20.64] ;  /* 0x0000000814177981 */ /* 0x000124000c1e1900 */
[----:B0-----:R-:W-:-:S05]  /*bbd0*/  IMAD.WIDE R20, R27, 0x4, R36 ;  /* 0x000000041b147825 */ /* 0x001fca00078e0224 */
[----:B------:R0:W5:Y:S02]  /*bbe0*/  LDG.E R27, desc[UR8][R20.64] ;  /* 0x00000008141b7981 */ /* 0x000164000c1e1900 */
[----:B0-----:R-:W-:-:S05]  /*bbf0*/  IMAD.WIDE R20, R29, 0x4, R36 ;  /* 0x000000041d147825 */ /* 0x001fca00078e0224 */
[----:B------:R0:W5:Y:S01]  /*bc00*/  LDG.E R28, desc[UR8][R20.64] ;  /* 0x00000008141c7981 */ /* 0x000162000c1e1900 */
[----:B------:R-:W-:Y:S02]  /*bc10*/  SEL R8, R14, R8, !P4 ;  /* 0x000000080e087207 */ /* 0x000fe40006000000 */
[----:B------:R-:W-:Y:S02]  /*bc20*/  SEL R14, R7, R15, !P3 ;  /* 0x0000000f070e7207 */ /* 0x000fe40005800000 */
[----:B------:R-:W-:Y:S01]  /*bc30*/  SEL R15, R15, R7, !P3 ;  /* 0x000000070f0f7207 */ /* 0x000fe20005800000 */
[----:B------:R-:W-:Y:S01]  /*bc40*/  VIADD R29, R8, UR4 ;  /* 0x00000004081d7c36 */ /* 0x000fe20008000000 */
[----:B------:R-:W-:-:S03]  /*bc50*/  SEL R7, R30, R25, !P1 ;  /* 0x000000191e077207 */ /* 0x000fc60004800000 */
[----:B0-----:R-:W-:-:S04]  /*bc60*/  IMAD.WIDE R20, R29, 0x4, R36 ;  /* 0x000000041d147825 */ /* 0x001fc800078e0224 */
[----:B------:R-:W-:Y:S01]  /*bc70*/  VIADD R29, R15, UR4 ;  /* 0x000000040f1d7c36 */ /* 0x000fe20008000000 */
[----:B--2---:R-:W-:Y:S01]  /*bc80*/  ISETP.GE.AND P2, PT, R24, R19, PT ;  /* 0x000000131800720c */ /* 0x004fe20003f46270 */
[----:B------:R-:W-:Y:S01]  /*bc90*/  VIADD R19, R14, UR4 ;  /* 0x000000040e137c36 */ /* 0x000fe20008000000 */
[----:B------:R0:W2:Y:S02]  /*bca0*/  LDG.E R24, desc[UR8][R20.64] ;  /* 0x0000000814187981 */ /* 0x0000a4000c1e1900 */
[--C-:B0-----:R-:W-:Y:S01]  /*bcb0*/  IMAD.WIDE R20, R29, 0x4, R36.reuse ;  /* 0x000000041d147825 */ /* 0x101fe200078e0224 */
[----:B---3--:R-:W-:Y:S02]  /*bcc0*/  ISETP.GE.AND P3, PT, R22, R26, PT ;  /* 0x0000001a1600720c */ /* 0x008fe40003f66270 */
[----:B----4-:R-:W-:Y:S01]  /*bcd0*/  ISETP.GE.AND P4, PT, R23, R16, PT ;  /* 0x000000101700720c */ /* 0x010fe20003f86270 */
[----:B------:R-:W-:Y:S01]  /*bce0*/  IMAD.WIDE R22, R19, 0x4, R36 ;  /* 0x0000000413167825 */ /* 0x000fe200078e0224 */
[----:B------:R-:W-:-:S03]  /*bcf0*/  SEL R16, R5, R6, !P6 ;  /* 0x0000000605107207 */ /* 0x000fc60007000000 */
[----:B------:R-:W-:Y:S01]  /*bd00*/  VIADD R19, R7, UR4 ;  /* 0x0000000407137c36 */ /* 0x000fe20008000000 */
[----:B------:R0:W2:Y:S01]  /*bd10*/  LDG.E R26, desc[UR8][R22.64] ;  /* 0x00000008161a7981 */ /* 0x0000a2000c1e1900 */
[----:B------:R-:W-:Y:S02]  /*bd20*/  VIADD R29, R16, UR4 ;  /* 0x00000004101d7c36 */ /* 0x000fe40008000000 */
[--C-:B0-----:R-:W-:Y:S01]  /*bd30*/  IMAD.WIDE R22, R19, 0x4, R36.reuse ;  /* 0x0000000413167825 */ /* 0x101fe200078e0224 */
[----:B------:R-:W-:Y:S02]  /*bd40*/  SEL R19, R33, R31, !P0 ;  /* 0x0000001f21137207 */ /* 0x000fe40004000000 */
[----:B-----5:R-:W-:Y:S02]  /*bd50*/  ISETP.GE.AND P5, PT, R27, R28, PT ;  /* 0x0000001c1b00720c */ /* 0x020fe40003fa6270 */
[----:B------:R0:W3:Y:S04]  /*bd60*/  LDG.E R27, desc[UR8][R20.64] ;  /* 0x00000008141b7981 */ /* 0x0000e8000c1e1900 */
[----:B------:R-:W3:Y:S01]  /*bd70*/  LDG.E R28, desc[UR8][R22.64] ;  /* 0x00000008161c7981 */ /* 0x000ee2000c1e1900 */
[----:B0-----:R-:W-:Y:S01]  /*bd80*/  IMAD.WIDE R20, R29, 0x4, R36 ;  /* 0x000000041d147825 */ /* 0x001fe200078e0224 */
[----:B------:R-:W-:-:S04]  /*bd90*/  IADD3 R29, PT, PT, R19, UR4, RZ ;  /* 0x00000004131d7c10 */ /* 0x000fc8000fffe0ff */
[----:B------:R0:W4:Y:S02]  /*bda0*/  LDG.E R22, desc[UR8][R20.64] ;  /* 0x0000000814167981 */ /* 0x000124000c1e1900 */
[----:B0-----:R-:W-:-:S05]  /*bdb0*/  IMAD.WIDE R20, R29, 0x4, R36 ;  /* 0x000000041d147825 */ /* 0x001fca00078e0224 */
[----:B------:R0:W4:Y:S01]  /*bdc0*/  LDG.E R23, desc[UR8][R20.64] ;  /* 0x0000000814177981 */ /* 0x000122000c1e1900 */
[----:B------:R-:W-:Y:S02]  /*bdd0*/  SEL R6, R6, R5, !P6 ;  /* 0x0000000506067207 */ /* 0x000fe40007000000 */
[----:B------:R-:W-:Y:S02]  /*bde0*/  SEL R5, R2, R18, !P2 ;  /* 0x0000001202057207 */ /* 0x000fe40005000000 */
[----:B------:R-:W-:Y:S02]  /*bdf0*/  SEL R2, R18, R2, !P2 ;  /* 0x0000000212027207 */ /* 0x000fe40005000000 */
[----:B------:R-:W-:Y:S02]  /*be00*/  SEL R18, R17, R4, !P3 ;  /* 0x0000000411127207 */ /* 0x000fe40005800000 */
[----:B------:R-:W-:Y:S01]  /*be10*/  SEL R4, R4, R17, !P3 ;  /* 0x0000001104047207 */ /* 0x000fe20005800000 */
[----:B------:R-:W-:-:S02]  /*be20*/  VIADD R17, R2, UR4 ;  /* 0x0000000402117c36 */ /* 0x000fc40008000000 */
[----:B------:R-:W-:-:S04]  /*be30*/  VIADD R29, R6, UR4 ;  /* 0x00000004061d7c36 */ /* 0x000fc80008000000 */
[----:B0-----:R-:W-:Y:S01]  /*be40*/  IMAD.WIDE R20, R29, 0x4, R36 ;  /* 0x000000041d147825 */ /* 0x001fe200078e0224 */
[----:B--2---:R-:W-:-:S04]  /*be50*/  ISETP.GE.AND P6, PT, R26, R24, PT ;  /* 0x000000181a00720c */ /* 0x004fc80003fc6270 */
[----:B------:R0:W2:Y:S01]  /*be60*/  LDG.E R24, desc[UR8][R20.64] ;  /* 0x0000000814187981 */ /* 0x0000a2000c1e1900 */
[----:B---3--:R-:W-:Y:S01]  /*be70*/  ISETP.GE.AND P2, PT, R28, R27, PT ;  /* 0x0000001b1c00720c */ /* 0x008fe20003f46270 */
[----:B------:R-:W-:-:S04]  /*be80*/  VIADD R27, R5, UR4 ;  /* 0x00000004051b7c36 */ /* 0x000fc80008000000 */
        /* <DEDUP_REMOVED lines=10> */
[----:B------:R-:W-:-:S04]  /*bf30*/  IMAD.WIDE R20, R27, 0x4, R36 ;  /* 0x000000041b147825 */ /* 0x000fc800078e0224 */
[----:B------:R-:W-:Y:S01]  /*bf40*/  VIADD R27, R18, UR4 ;  /* 0x00000004121b7c36 */ /* 0x000fe20008000000 */
[----:B------:R0:W4:Y:S03]  /*bf50*/  LDG.E R26, desc[UR8][R20.64] ;  /* 0x00000008141a7981 */ /* 0x000126000c1e1900 */
[----:B0-----:R-:W-:-:S05]  /*bf60*/  IMAD.WIDE R20, R27, 0x4, R36 ;  /* 0x000000041b147825 */ /* 0x001fca00078e0224 */
[----:B------:R0:W4:Y:S01]  /*bf70*/  LDG.E R27, desc[UR8][R20.64] ;  /* 0x00000008141b7981 */ /* 0x000122000c1e1900 */
[----:B------:R-:W-:Y:S02]  /*bf80*/  SEL R3, R10, R3, !P4 ;  /* 0x000000030a037207 */ /* 0x000fe40006000000 */
[----:B------:R-:W-:-:S03]  /*bf90*/  SEL R34, R25, R30, !P1 ;  /* 0x0000001e19227207 */ /* 0x000fc60004800000 */
[----:B------:R-:W-:Y:S01]  /*bfa0*/  VIADD R23, R3, UR4 ;  /* 0x0000000403177c36 */ /* 0x000fe20008000000 */
[----:B------:R-:W-:Y:S02]  /*bfb0*/  IADD3 R25, PT, PT, R34, UR4, RZ ;  /* 0x0000000422197c10 */ /* 0x000fe4000fffe0ff */
[----:B------:R-:W-:-:S03]  /*bfc0*/  SEL R10, R9, R0, !P5 ;  /* 0x00000000090a7207 */ /* 0x000fc60006800000 */
[----:B0-----:R-:W-:Y:S01]  /*bfd0*/  IMAD.WIDE R20, R25, 0x4, R36 ;  /* 0x0000000419147825 */ /* 0x001fe200078e0224 */
[----:B------:R-:W-:-:S03]  /*bfe0*/  SEL R0, R0, R9, !P5 ;  /* 0x0000000900007207 */ /* 0x000fc60006800000 */
[----:B------:R-:W-:Y:S01]  /*bff0*/  VIADD R25, R10, UR4 ;  /* 0x000000040a197c36 */ /* 0x000fe20008000000 */
[----:B------:R0:W5:Y:S01]  /*c000*/  LDG.E R9, desc[UR8][R20.64] ;  /* 0x0000000814097981 */ /* 0x000162000c1e1900 */
[----:B------:R-:W-:Y:S02]  /*c010*/  SEL R32, R15, R7, !P2 ;  /* 0x000000070f207207 */ /* 0x000fe40005000000 */
[----:B------:R-:W-:Y:S01]  /*c020*/  SEL R7, R7, R15, !P2 ;  /* 0x0000000f07077207 */ /* 0x000fe20005000000 */
[----:B0-----:R-:W-:Y:S01]  /*c030*/  IMAD.WIDE R20, R25, 0x4, R36 ;  /* 0x0000000419147825 */ /* 0x001fe200078e0224 */
[----:B--2---:R-:W-:-:S04]  /*c040*/  ISETP.GE.AND P4, PT, R28, R24, PT ;  /* 0x000000181c00720c */ /* 0x004fc80003f86270 */
[----:B------:R-:W2:Y:S01]  /*c050*/  LDG.E R24, desc[UR8][R20.64] ;  /* 0x0000000814187981 */ /* 0x000ea2000c1e1900 */
[----:B---3--:R-:W-:Y:S01]  /*c060*/  ISETP.GE.AND P1, PT, R22, R29, PT ;  /* 0x0000001d1600720c */ /* 0x008fe20003f26270 */
[----:B------:R-:W-:-:S06]  /*c070*/  IMAD.WIDE R22, R23, 0x4, R36 ;  /* 0x0000000417167825 */ /* 0x000fcc00078e0224 */
[----:B------:R0:W2:Y:S02]  /*c080*/  LDG.E R23, desc[UR8][R22.64] ;  /* 0x0000000816177981 */ /* 0x0000a4000c1e1900 */
[----:B0-----:R-:W-:Y:S02]  /*c090*/  SEL R22, R14, R8, !P6 ;  /* 0x000000080e167207 */ /* 0x001fe40007000000 */
[----:B------:R-:W-:Y:S02]  /*c0a0*/  SEL R8, R8, R14, !P6 ;  /* 0x0000000e08087207 */ /* 0x000fe40007000000 */
[----:B----4-:R-:W-:Y:S01]  /*c0b0*/  ISETP.GE.AND P5, PT, R26, R27, PT ;  /* 0x0000001b1a00720c */ /* 0x010fe20003fa6270 */
[----:B------:R-:W-:Y:S02]  /*c0c0*/  VIADD R27, R0, UR4 ;  /* 0x00000004001b7c36 */ /* 0x000fe40008000000 */
[----:B------:R-:W-:Y:S02]  /*c0d0*/  VIADD R25, R22, UR4 ;  /* 0x0000000416197c36 */ /* 0x000fe40008000000 */
[----:B------:R-:W-:-:S04]  /*c0e0*/  IMAD.WIDE R14, R27, 0x4, R36 ;  /* 0x000000041b0e7825 */ /* 0x000fc800078e0224 */
[--C-:B------:R-:W-:Y:S01]  /*c0f0*/  IMAD.WIDE R20, R25, 0x4, R36.reuse ;  /* 0x0000000419147825 */ /* 0x100fe200078e0224 */
[----:B------:R0:W3:Y:S03]  /*c100*/  LDG.E R28, desc[UR8][R14.64] ;  /* 0x000000080e1c7981 */ /* 0x0000e6000c1e1900 */
[----:B------:R-:W-:Y:S02]  /*c110*/  VIADD R25, R8, UR4 ;  /* 0x0000000408197c36 */ /* 0x000fe40008000000 */
[----:B------:R-:W-:Y:S01]  /*c120*/  VIADD R27, R7, UR4 ;  /* 0x00000004071b7c36 */ /* 0x000fe20008000000 */
[----:B------:R-:W3:Y:S01]  /*c130*/  LDG.E R20, desc[UR8][R20.64] ;  /* 0x0000000814147981 */ /* 0x000ee2000c1e1900 */
[----:B0-----:R-:W-:-:S05]  /*c140*/  IMAD.WIDE R14, R25, 0x4, R36 ;  /* 0x00000004190e7825 */ /* 0x001fca00078e0224 */
[----:B------:R0:W4:Y:S02]  /*c150*/  LDG.E R25, desc[UR8][R14.64] ;  /* 0x000000080e197981 */ /* 0x000124000c1e1900 */
[----:B0-----:R-:W-:Y:S01]  /*c160*/  IMAD.WIDE R14, R27, 0x4, R36 ;  /* 0x000000041b0e7825 */ /* 0x001fe200078e0224 */
[----:B------:R-:W-:-:S04]  /*c170*/  IADD3 R27, PT, PT, R32, UR4, RZ ;  /* 0x00000004201b7c10 */ /* 0x000fc8000fffe0ff */
[----:B------:R0:W4:Y:S02]  /*c180*/  LDG.E R26, desc[UR8][R14.64] ;  /* 0x000000080e1a7981 */ /* 0x000124000c1e1900 */
[----:B0-----:R-:W-:-:S05]  /*c190*/  IMAD.WIDE R14, R27, 0x4, R36 ;  /* 0x000000041b0e7825 */ /* 0x001fca00078e0224 */
[----:B------:R0:W5:Y:S01]  /*c1a0*/  LDG.E R27, desc[UR8][R14.64] ;  /* 0x000000080e1b7981 */ /* 0x000162000c1e1900 */
[----:B------:R-:W-:Y:S02]  /*c1b0*/  SEL R31, R31, R33, !P0 ;  /* 0x000000211f1f7207 */ /* 0x000fe40004000000 */
[----:B------:R-:W-:Y:S02]  /*c1c0*/  SEL R30, R16, R19, !P3 ;  /* 0x00000013101e7207 */ /* 0x000fe40005800000 */
[----:B------:R-:W-:Y:S02]  /*c1d0*/  SEL R16, R19, R16, !P3 ;  /* 0x0000001013107207 */ /* 0x000fe40005800000 */
[----:B------:R-:W-:Y:S01]  /*c1e0*/  SEL R19, R6, R2, !P4 ;  /* 0x0000000206137207 */ /* 0x000fe20006000000 */
[----:B------:R-:W-:Y:S02]  /*c1f0*/  VIADD R21, R30, UR4 ;  /* 0x000000041e157c36 */ /* 0x000fe40008000000 */
[----:B------:R-:W-:Y:S01]  /*c200*/  VIADD R29, R16, UR4 ;  /* 0x00000004101d7c36 */ /* 0x000fe20008000000 */
[----:B------:R-:W-:-:S02]  /*c210*/  SEL R2, R2, R6, !P4 ;  /* 0x0000000602027207 */ /* 0x000fc40006000000 */
[----:B------:R-:W-:Y:S02]  /*c220*/  SEL R6, R4, R5, !P1 ;  /* 0x0000000504067207 */ /* 0x000fe40004800000 */
[----:B--2---:R-:W-:Y:S01]  /*c230*/  ISETP.GE.AND P0, PT, R24, R23, PT ;  /* 0x000000171800720c */ /* 0x004fe20003f06270 */
[----:B------:R-:W-:-:S04]  /*c240*/  VIADD R23, R31, UR4 ;  /* 0x000000041f177c36 */ /* 0x000fc80008000000 */
[----:B0-----:R-:W-:-:S05]  /*c250*/  IMAD.WIDE R14, R23, 0x4, R36 ;  /* 0x00000004170e7825 */ /* 0x001fca00078e0224 */
[----:B------:R0:W2:Y:S02]  /*c260*/  LDG.E R23, desc[UR8][R14.64] ;  /* 0x000000080e177981 */ /* 0x0000a4000c1e1900 */
[----:B0-----:R-:W-:Y:S01]  /*c270*/  IMAD.WIDE R14, R29, 0x4, R36 ;  /* 0x000000041d0e7825 */ /* 0x001fe200078e0224 */
[----:B---3--:R-:W-:-:S03]  /*c280*/  ISETP.GE.AND P2, PT, R20, R28, PT ;  /* 0x0000001c1400720c */ /* 0x008fc60003f46270 */
[----:B------:R-:W-:-:S05]  /*c290*/  IMAD.WIDE R20, R21, 0x4, R36 ;  /* 0x0000000415147825 */ /* 0x000fca00078e0224 */
[----:B------:R0:W2:Y:S01]  /*c2a0*/  LDG.E R24, desc[UR8][R20.64] ;  /* 0x0000000814187981 */ /* 0x0000a2000c1e1900 */
[----:B----4-:R-:W-:Y:S01]  /*c2b0*/  ISETP.GE.AND P4, PT, R26, R25, PT ;  /* 0x000000191a00720c */ /* 0x010fe20003f86270 */
[----:B------:R-:W-:Y:S02]  /*c2c0*/  VIADD R25, R2, UR4 ;  /* 0x0000000402197c36 */ /* 0x000fe40008000000 */
[----:B------:R1:W3:Y:S02]  /*c2d0*/  LDG.E R26, desc[UR8][R14.64] ;  /* 0x000000080e1a7981 */ /* 0x0002e4000c1e1900 */
[----:B0-----:R-:W-:-:S06]  /*c2e0*/  IMAD.WIDE R20, R25, 0x4, R36 ;  /* 0x0000000419147825 */ /* 0x001fcc00078e0224 */
[----:B------:R-:W3:Y:S01]  /*c2f0*/  LDG.E R20, desc[UR8][R20.64] ;  /* 0x0000000814147981 */ /* 0x000ee2000c1e1900 */
[----:B-----5:R-:W-:Y:S01]  /*c300*/  ISETP.GE.AND P3, PT, R9, R27, PT ;  /* 0x0000001b0900720c */ /* 0x020fe20003f66270 */
[----:B------:R-:W-:-:S04]  /*c310*/  VIADD R9, R19, UR4 ;  /* 0x0000000413097c36 */ /* 0x000fc80008000000 */
[----:B-1----:R-:W-:-:S04]  /*c320*/  IMAD.WIDE R14, R9, 0x4, R36 ;  /* 0x00000004090e7825 */ /* 0x002fc800078e0224 */
[----:B------:R-:W-:Y:S01]  /*c330*/  VIADD R9, R6, UR4 ;  /* 0x0000000406097c36 */ /* 0x000fe20008000000 */
[----:B------:R0:W4:Y:S03]  /*c340*/  LDG.E R25, desc[UR8][R14.64] ;  /* 0x000000080e197981 */ /* 0x000126000c1e1900 */
[----:B0-----:R-:W-:-:S05]  /*c350*/  IMAD.WIDE R14, R9, 0x4, R36 ;  /* 0x00000004090e7825 */ /* 0x001fca00078e0224 */
[----:B------:R0:W4:Y:S01]  /*c360*/  LDG.E R27, desc[UR8][R14.64] ;  /* 0x000000080e1b7981 */ /* 0x000122000c1e1900 */
[----:B------:R-:W-:Y:S02]  /*c370*/  SEL R4, R5, R4, !P1 ;  /* 0x0000000405047207 */ /* 0x000fe40004800000 */
[----:B------:R-:W-:-:S04]  /*c380*/  SEL R5, R17, R18, !P5 ;  /* 0x0000001211057207 */ /* 0x000fc80006800000 */
[----:B------:R-:W-:Y:S02]  /*c390*/  IADD3 R9, PT, PT, R5, UR4, RZ ;  /* 0x0000000405097c10 */ /* 0x000fe4000fffe0ff */
[----:B------:R-:W-:-:S03]  /*c3a0*/  SEL R17, R18, R17, !P5 ;  /* 0x0000001112117207 */ /* 0x000fc60006800000 */
[----:B0-----:R-:W-:-:S04]  /*c3b0*/  IMAD.WIDE R14, R9, 0x4, R36 ;  /* 0x00000004090e7825 */ /* 0x001fc800078e0224 */
[----:B------:R-:W-:Y:S01]  /*c3c0*/  VIADD R9, R4, UR4 ;  /* 0x0000000404097c36 */ /* 0x000fe20008000000 */
[----:B------:R0:W5:Y:S03]  /*c3d0*/  LDG.E R28, desc[UR8][R14.64] ;  /* 0x000000080e1c7981 */ /* 0x000166000c1e1900 */
[----:B0-----:R-:W-:Y:S01]  /*c3e0*/  IMAD.WIDE R14, R9, 0x4, R36 ;  /* 0x00000004090e7825 */ /* 0x001fe200078e0224 */
[----:B------:R-:W-:Y:S02]  /*c3f0*/  SEL R9, R10, R3, !P0 ;  /* 0x000000030a097207 */ /* 0x000fe40004000000 */
[----:B------:R-:W-:Y:S02]  /*c400*/  SEL R10, R3, R10, !P0 ;  /* 0x0000000a030a7207 */ /* 0x000fe40004000000 */
[----:B------:R0:W5:Y:S01]  /*c410*/  LDG.E R29, desc[UR8][R14.64] ;  /* 0x000000080e1d7981 */ /* 0x000162000c1e1900 */
[----:B------:R-:W-:Y:S01]  /*c420*/  VIADD R21, R9, UR4 ;  /* 0x0000000409157c36 */ /* 0x000fe20008000000 */
[----:B------:R-:W-:Y:S01]  /*c430*/  SEL R3, R0, R22, !P2 ;  /* 0x0000001600037207 */ /* 0x000fe20005000000 */
[----:B------:R-:W-:Y:S01]  /*c440*/  VIADD R33, R10, UR4 ;  /* 0x000000040a217c36 */ /* 0x000fe20008000000 */
[----:B------:R-:W-:-:S02]  /*c450*/  SEL R0, R22, R0, !P2 ;  /* 0x0000000016007207 */ /* 0x000fc40005000000 */
[----:B------:R-:W-:Y:S02]  /*c460*/  SEL R18, R7, R8, !P4 ;  /* 0x0000000807127207 */ /* 0x000fe40006000000 */
[----:B------:R-:W-:Y:S02]  /*c470*/  SEL R7, R8, R7, !P4 ;  /* 0x0000000708077207 */ /* 0x000fe40006000000 */
[----:B------:R-:W-:Y:S02]  /*c480*/  SEL R8, R34, R32, !P3 ;  /* 0x0000002022087207 */ /* 0x000fe40005800000 */
[----:B--2---:R-:W-:Y:S01]  /*c490*/  ISETP.GE.AND P5, PT, R24, R23, PT ;  /* 0x000000171800720c */ /* 0x004fe20003fa6270 */
[----:B------:R-:W-:-:S04]  /*c4a0*/  VIADD R23, R17, UR4 ;  /* 0x0000000411177c36 */ /* 0x000fc80008000000 */
[----:B0-----:R-:W-:-:S05]  /*c4b0*/  IMAD.WIDE R14, R23, 0x4, R36 ;  /* 0x00000004170e7825 */ /* 0x001fca00078e0224 */
[----:B------:R0:W2:Y:S02]  /*c4c0*/  LDG.E R22, desc[UR8][R14.64] ;  /* 0x000000080e167981 */ /* 0x0000a4000c1e1900 */
[----:B0-----:R-:W-:-:S05]  /*c4d0*/  IMAD.WIDE R14, R33, 0x4, R36 ;  /* 0x00000004210e7825 */ /* 0x001fca00078e0224 */
[----:B------:R-:W2:Y:S01]  /*c4e0*/  LDG.E R24, desc[UR8][R14.64] ;  /* 0x000000080e187981 */ /* 0x000ea2000c1e1900 */
[----:B---3--:R-:W-:Y:S01]  /*c4f0*/  ISETP.GE.AND P1, PT, R20, R26, PT ;  /* 0x0000001a1400720c */ /* 0x008fe20003f26270 */
[----:B------:R-:W-:-:S05]  /*c500*/  IMAD.WIDE R20, R21, 0x4, R36 ;  /* 0x0000000415147825 */ /* 0x000fca00078e0224 */
[----:B------:R0:W2:Y:S01]  /*c510*/  LDG.E R23, desc[UR8][R20.64] ;  /* 0x0000000814177981 */ /* 0x0000a2000c1e1900 */
[----:B----4-:R-:W-:Y:S01]  /*c520*/  ISETP.GE.AND P2, PT, R27, R25, PT ;  /* 0x000000191b00720c */ /* 0x010fe20003f46270 */
[----:B------:R-:W-:Y:S02]  /*c530*/  VIADD R25, R0, UR4 ;  /* 0x0000000400197c36 */ /* 0x000fe40008000000 */
[----:B------:R-:W-:Y:S02]  /*c540*/  VIADD R27, R3, UR4 ;  /* 0x00000004031b7c36 */ /* 0x000fe40008000000 */
[----:B0-----:R-:W-:-:S04]  /*c550*/  IMAD.WIDE R20, R25, 0x4, R36 ;  /* 0x0000000419147825 */ /* 0x001fc800078e0224 */
[--C-:B------:R-:W-:Y:S01]  /*c560*/  IMAD.WIDE R14, R27, 0x4, R36.reuse ;  /* 0x000000041b0e7825 */ /* 0x100fe200078e0224 */
[----:B------:R-:W-:Y:S01]  /*c570*/  IADD3 R27, PT, PT, R18, UR4, RZ ;  /* 0x00000004121b7c10 */ /* 0x000fe2000fffe0ff */
[----:B------:R-:W3:Y:S04]  /*c580*/  LDG.E R25, desc[UR8][R20.64] ;  /* 0x0000000814197981 */ /* 0x000ee8000c1e1900 */
[----:B------:R0:W4:Y:S02]  /*c590*/  LDG.E R20, desc[UR8][R14.64] ;  /* 0x000000080e147981 */ /* 0x000124000c1e1900 */
[----:B0-----:R-:W-:-:S04]  /*c5a0*/  IMAD.WIDE R14, R27, 0x4, R36 ;  /* 0x000000041b0e7825 */ /* 0x001fc800078e0224 */
[----:B------:R-:W-:Y:S01]  /*c5b0*/  VIADD R27, R8, UR4 ;  /* 0x00000004081b7c36 */ /* 0x000fe20008000000 */
[----:B------:R0:W4:Y:S03]  /*c5c0*/  LDG.E R21, desc[UR8][R14.64] ;  /* 0x000000080e157981 */ /* 0x000126000c1e1900 */
[----:B0-----:R-:W-:-:S04]  /*c5d0*/  IMAD.WIDE R14, R27, 0x4, R36 ;  /* 0x000000041b0e7825 */ /* 0x001fc800078e0224 */
[----:B------:R-:W-:Y:S01]  /*c5e0*/  VIADD R27, R7, UR4 ;  /* 0x00000004071b7c36 */ /* 0x000fe20008000000 */
[----:B------:R0:W4:Y:S03]  /*c5f0*/  LDG.E R26, desc[UR8][R14.64] ;  /* 0x000000080e1a7981 */ /* 0x000126000c1e1900 */
[----:B0-----:R-:W-:-:S05]  /*c600*/  IMAD.WIDE R14, R27, 0x4, R36 ;  /* 0x000000041b0e7825 */ /* 0x001fca00078e0224 */
[----:B------:R0:W4:Y:S02]  /*c610*/  LDG.E R27, desc[UR8][R14.64] ;  /* 0x000000080e1b7981 */ /* 0x000124000c1e1900 */
[----:B0-----:R-:W-:Y:S02]  /*c620*/  SEL R14, R31, R30, !P5 ;  /* 0x0000001e1f0e7207 */ /* 0x001fe40006800000 */
[----:B------:R-:W-:Y:S02]  /*c630*/  SEL R15, R16, R2, !P1 ;  /* 0x00000002100f7207 */ /* 0x000fe40004800000 */
[----:B------:R-:W-:Y:S02]  /*c640*/  SEL R2, R2, R16, !P1 ;  /* 0x0000001002027207 */ /* 0x000fe40004800000 */
[----:B------:R-:W-:Y:S02]  /*c650*/  SEL R16, R19, R6, !P2 ;  /* 0x0000000613107207 */ /* 0x000fe40005000000 */
[----:B------:R-:W-:Y:S01]  /*c660*/  SEL R6, R6, R19, !P2 ;  /* 0x0000001306067207 */ /* 0x000fe20005000000 */
[----:B------:R-:W-:Y:S01]  /*c670*/  VIADD R19, R15, UR4 ;  /* 0x000000040f137c36 */ /* 0x000fe20008000000 */
[----:B-----5:R-:W-:-:S02]  /*c680*/  ISETP.GE.AND P0, PT, R28, R29, PT ;  /* 0x0000001d1c00720c */ /* 0x020fc40003f06270 */
[----:B--2---:R-:W-:Y:S01]  /*c690*/  ISETP.GE.AND P4, PT, R23, R22, PT ;  /* 0x000000161700720c */ /* 0x004fe20003f86270 */
[----:B------:R-:W-:-:S04]  /*c6a0*/  VIADD R23, R14, UR4 ;  /* 0x000000040e177c36 */ /* 0x000fc80008000000 */
[----:B------:R-:W-:Y:S01]  /*c6b0*/  IMAD.WIDE R22, R23, 0x4, R36 ;  /* 0x0000000417167825 */ /* 0x000fe200078e0224 */
[----:B---3--:R-:W-:-:S04]  /*c6c0*/  ISETP.GE.AND P6, PT, R25, R24, PT ;  /* 0x000000181900720c */ /* 0x008fc80003fc6270 */
[----:B------:R0:W2:Y:S02]  /*c6d0*/  LDG.E R24, desc[UR8][R22.64] ;  /* 0x0000000816187981 */ /* 0x0000a4000c1e1900 */
[----:B0-----:R-:W-:Y:S01]  /*c6e0*/  IMAD.WIDE R22, R19, 0x4, R36 ;  /* 0x0000000413167825 */ /* 0x001fe200078e0224 */
[----:B------:R-:W-:-:S05]  /*c6f0*/  SEL R19, R5, R4, !P0 ;  /* 0x0000000405137207 */ /* 0x000fca0004000000 */
[----:B------:R-:W3:Y:S01]  /*c700*/  LDG.E R22, desc[UR8][R22.64] ;  /* 0x0000000816167981 */ /* 0x000ee2000c1e1900 */
[----:B----4-:R-:W-:Y:S01]  /*c710*/  ISETP.GE.AND P2, PT, R21, R20, PT ;  /* 0x000000141500720c */ /* 0x010fe20003f46270 */
[----:B------:R-:W-:-:S04]  /*c720*/  VIADD R21, R2, UR4 ;  /* 0x0000000402157c36 */ /* 0x000fc80008000000 */
[----:B------:R-:W-:-:S05]  /*c730*/  IMAD.WIDE R20, R21, 0x4, R36 ;  /* 0x0000000415147825 */ /* 0x000fca00078e0224 */
[----:B------:R0:W2:Y:S01]  /*c740*/  LDG.E R25, desc[UR8][R20.64] ;  /* 0x0000000814197981 */ /* 0x0000a2000c1e1900 */
[----:B------:R-:W-:Y:S01]  /*c750*/  ISETP.GE.AND P1, PT, R26, R27, PT ;  /* 0x0000001b1a00720c */ /* 0x000fe20003f26270 */
[----:B------:R-:W-:-:S04]  /*c760*/  VIADD R27, R6, UR4 ;  /* 0x00000004061b7c36 */ /* 0x000fc80008000000 */
[----:B0-----:R-:W-:Y:S01]  /*c770*/  IMAD.WIDE R20, R27, 0x4, R36 ;  /* 0x000000041b147825 */ /* 0x001fe200078e0224 */
[----:B------:R-:W-:-:S04]  /*c780*/  IADD3 R27, PT, PT, R19, UR4, RZ ;  /* 0x00000004131b7c10 */ /* 0x000fc8000fffe0ff */
[----:B------:R0:W3:Y:S02]  /*c790*/  LDG.E R23, desc[UR8][R20.64] ;  /* 0x0000000814177981 */ /* 0x0000e4000c1e1900 */
[----:B0-----:R-:W-:-:S04]  /*c7a0*/  IMAD.WIDE R20, R27, 0x4, R36 ;  /* 0x000000041b147825 */ /* 0x001fc800078e0224 */
[----:B------:R-:W-:Y:S01]  /*c7b0*/  VIADD R27, R16, UR4 ;  /* 0x00000004101b7c36 */ /* 0x000fe20008000000 */
[----:B------:R0:W4:Y:S03]  /*c7c0*/  LDG.E R26, desc[UR8][R20.64] ;  /* 0x00000008141a7981 */ /* 0x000126000c1e1900 */
        /* <DEDUP_REMOVED lines=9> */
[----:B------:R-:W-:Y:S02]  /*c860*/  IADD3 R29, PT, PT, R9, UR4, RZ ;  /* 0x00000004091d7c10 */ /* 0x000fe4000fffe0ff */
[----:B--2---:R-:W-:Y:S01]  /*c870*/  ISETP.GE.AND P0, PT, R25, R24, PT ;  /* 0x000000181900720c */ /* 0x004fe20003f06270 */
[----:B------:R-:W-:Y:S01]  /*c880*/  VIADD R25, R17, UR4 ;  /* 0x0000000411197c36 */ /* 0x000fe20008000000 */
[----:B---3--:R-:W-:Y:S01]  /*c890*/  ISETP.GE.AND P6, PT, R23, R22, PT ;  /* 0x000000161700720c */ /* 0x008fe20003fc6270 */
[----:B------:R-:W-:-:S04]  /*c8a0*/  IMAD.WIDE R22, R27, 0x4, R36 ;  /* 0x000000041b167825 */ /* 0x000fc800078e0224 */
[----:B------:R-:W-:Y:S01]  /*c8b0*/  VIADD R27, R4, UR4 ;  /* 0x00000004041b7c36 */ /* 0x000fe20008000000 */
[----:B------:R0:W2:Y:S03]  /*c8c0*/  LDG.E R24, desc[UR8][R22.64] ;  /* 0x0000000816187981 */ /* 0x0000a6000c1e1900 */
[----:B0-----:R-:W-:-:S06]  /*c8d0*/  IMAD.WIDE R22, R27, 0x4, R36 ;  /* 0x000000041b167825 */ /* 0x001fcc00078e0224 */
[----:B------:R-:W3:Y:S01]  /*c8e0*/  LDG.E R22, desc[UR8][R22.64] ;  /* 0x0000000816167981 */ /* 0x000ee2000c1e1900 */
[----:B----4-:R-:W-:Y:S01]  /*c8f0*/  ISETP.GE.AND P4, PT, R26, R20, PT ;  /* 0x000000141a00720c */ /* 0x010fe20003f86270 */
[----:B------:R-:W-:-:S04]  /*c900*/  IMAD.WIDE R20, R25, 0x4, R36 ;  /* 0x0000000419147825 */ /* 0x000fc800078e0224 */
[----:B------:R-:W-:Y:S01]  /*c910*/  VIADD R25, R0, UR4 ;  /* 0x0000000400197c36 */ /* 0x000fe20008000000 */
[----:B------:R0:W2:Y:S03]  /*c920*/  LDG.E R27, desc[UR8][R20.64] ;  /* 0x00000008141b7981 */ /* 0x0000a6000c1e1900 */
        /* <DEDUP_REMOVED lines=11> */
[----:B------:R-:W-:-:S03]  /*c9e0*/  SEL R3, R8, R7, !P1 ;  /* 0x0000000708037207 */ /* 0x000fc60004800000 */
[----:B0-----:R-:W-:Y:S01]  /*c9f0*/  IMAD.WIDE R20, R29, 0x4, R36 ;  /* 0x000000041d147825 */ /* 0x001fe200078e0224 */
[----:B------:R-:W-:-:S03]  /*ca00*/  SEL R29, R7, R8, !P1 ;  /* 0x00000008071d7207 */ /* 0x000fc60004800000 */
[----:B------:R-:W-:Y:S01]  /*ca10*/  VIADD R33, R18, UR4 ;  /* 0x0000000412217c36 */ /* 0x000fe20008000000 */
[----:B------:R-:W-:Y:S02]  /*ca20*/  SEL R30, R2, R14, !P0 ;  /* 0x0000000e021e7207 */ /* 0x000fe40004000000 */
[----:B------:R-:W-:Y:S02]  /*ca30*/  SEL R8, R6, R15, !P6 ;  /* 0x0000000f06087207 */ /* 0x000fe40007000000 */
[----:B------:R-:W-:Y:S02]  /*ca40*/  SEL R2, R14, R2, !P0 ;  /* 0x000000020e027207 */ /* 0x000fe40004000000 */
[----:B--2---:R-:W-:Y:S01]  /*ca50*/  ISETP.GE.AND P3, PT, R27, R24, PT ;  /* 0x000000181b00720c */ /* 0x004fe20003f66270 */
[----:B------:R-:W-:Y:S01]  /*ca60*/  VIADD R27, R31, UR4 ;  /* 0x000000041f1b7c36 */ /* 0x000fe20008000000 */
[----:B------:R0:W2:Y:S02]  /*ca70*/  LDG.E R24, desc[UR8][R20.64] ;  /* 0x0000000814187981 */ /* 0x0000a4000c1e1900 */
[----:B0-----:R-:W-:Y:S01]  /*ca80*/  IMAD.WIDE R20, R33, 0x4, R36 ;  /* 0x0000000421147825 */ /* 0x001fe200078e0224 */
[----:B---3--:R-:W-:-:S03]  /*ca90*/  ISETP.GE.AND P2, PT, R23, R22, PT ;  /* 0x000000161700720c */ /* 0x008fc60003f46270 */
[----:B------:R-:W-:-:S04]  /*caa0*/  IMAD.WIDE R22, R27, 0x4, R36 ;  /* 0x000000041b167825 */ /* 0x000fc800078e0224 */
[----:B------:R-:W-:Y:S01]  /*cab0*/  VIADD R27, R3, UR4 ;  /* 0x00000004031b7c36 */ /* 0x000fe20008000000 */
[----:B------:R0:W3:Y:S03]  /*cac0*/  LDG.E R7, desc[UR8][R22.64] ;  /* 0x0000000816077981 */ /* 0x0000e6000c1e1900 */
[----:B0-----:R-:W-:Y:S02]  /*cad0*/  IMAD.WIDE R22, R27, 0x4, R36 ;  /* 0x000000041b167825 */ /* 0x001fe400078e0224 */
[----:B------:R0:W5:Y:S04]  /*cae0*/  LDG.E R27, desc[UR8][R20.64] ;  /* 0x00000008141b7981 */ /* 0x000168000c1e1900 */
[----:B------:R-:W5:Y:S01]  /*caf0*/  LDG.E R22, desc[UR8][R22.64] ;  /* 0x0000000816167981 */ /* 0x000f62000c1e1900 */
[----:B----4-:R-:W-:Y:S01]  /*cb00*/  ISETP.GE.AND P1, PT, R25, R26, PT ;  /* 0x0000001a1900720c */ /* 0x010fe20003f26270 */
[----:B------:R-:W-:-:S04]  /*cb10*/  VIADD R25, R29, UR4 ;  /* 0x000000041d197c36 */ /* 0x000fc80008000000 */
[----:B0-----:R-:W-:-:S04]  /*cb20*/  IMAD.WIDE R20, R25, 0x4, R36 ;  /* 0x0000000419147825 */ /* 0x001fc800078e0224 */
[----:B------:R-:W-:Y:S01]  /*cb30*/  VIADD R25, R30, UR4 ;  /* 0x000000041e197c36 */ /* 0x000fe20008000000 */
[----:B------:R0:W2:Y:S01]  /*cb40*/  LDG.E R23, desc[UR8][R20.64] ;  /* 0x0000000814177981 */ /* 0x0000a2000c1e1900 */
[----:B------:R-:W-:Y:S02]  /*cb50*/  IADD3 R33, PT, PT, R8, UR4, RZ ;  /* 0x0000000408217c10 */ /* 0x000fe4000fffe0ff */
[----:B0-----:R-:W-:-:S05]  /*cb60*/  IMAD.WIDE R20, R25, 0x4, R36 ;  /* 0x0000000419147825 */ /* 0x001fca00078e0224 */
[----:B------:R0:W3:Y:S02]  /*cb70*/  LDG.E R25, desc[UR8][R20.64] ;  /* 0x0000000814197981 */ /* 0x0000e4000c1e1900 */
[----:B0-----:R-:W-:-:S04]  /*cb80*/  IMAD.WIDE R20, R33, 0x4, R36 ;  /* 0x0000000421147825 */ /* 0x001fc800078e0224 */
[----:B------:R-:W-:Y:S01]  /*cb90*/  VIADD R33, R2, UR4 ;  /* 0x0000000402217c36 */ /* 0x000fe20008000000 */
[----:B------:R0:W4:Y:S03]  /*cba0*/  LDG.E R26, desc[UR8][R20.64] ;  /* 0x00000008141a7981 */ /* 0x000126000c1e1900 */
[----:B0-----:R-:W-:-:S05]  /*cbb0*/  IMAD.WIDE R20, R33, 0x4, R36 ;  /* 0x0000000421147825 */ /* 0x001fca00078e0224 */
[----:B------:R0:W4:Y:S01]  /*cbc0*/  LDG.E R28, desc[UR8][R20.64] ;  /* 0x00000008141c7981 */ /* 0x000122000c1e1900 */
[----:B------:R-:W-:Y:S02]  /*cbd0*/  SEL R6, R15, R6, !P6 ;  /* 0x000000060f067207 */ /* 0x000fe40007000000 */
[----:B------:R-:W-:-:S03]  /*cbe0*/  SEL R14, R19, R16, !P4 ;  /* 0x00000010130e7207 */ /* 0x000fc60006000000 */
[----:B------:R-:W-:Y:S01]  /*cbf0*/  VIADD R15, R6, UR4 ;  /* 0x00000004060f7c36 */ /* 0x000fe20008000000 */
[----:B------:R-:W-:-:S03]  /*cc00*/  SEL R16, R16, R19, !P4 ;  /* 0x0000001310107207 */ /* 0x000fc60006000000 */
[----:B0-----:R-:W-:Y:S01]  /*cc10*/  IMAD.WIDE R20, R15, 0x4, R36 ;  /* 0x000000040f147825 */ /* 0x001fe200078e0224 */
[----:B------:R-:W-:Y:S02]  /*cc20*/  SEL R15, R5, R17, !P3 ;  /* 0x00000011050f7207 */ /* 0x000fe40005800000 */
[----:B------:R-:W-:Y:S02]  /*cc30*/  SEL R5, R17, R5, !P3 ;  /* 0x0000000511057207 */ /* 0x000fe40005800000 */
[----:B------:R0:W4:Y:S01]  /*cc40*/  LDG.E R17, desc[UR8][R20.64] ;  /* 0x0000000814117981 */ /* 0x000122000c1e1900 */
[----:B-----5:R-:W-:Y:S01]  /*cc50*/  ISETP.GE.AND P5, PT, R22, R27, PT ;  /* 0x0000001b1600720c */ /* 0x020fe20003fa6270 */
[----:B------:R-:W-:-:S04]  /*cc60*/  VIADD R27, R16, UR4 ;  /* 0x00000004101b7c36 */ /* 0x000fc80008000000 */
[----:B0-----:R-:W-:-:S04]  /*cc70*/  IMAD.WIDE R20, R27, 0x4, R36 ;  /* 0x000000041b147825 */ /* 0x001fc800078e0224 */
[----:B------:R-:W-:Y:S01]  /*cc80*/  VIADD R27, R15, UR4 ;  /* 0x000000040f1b7c36 */ /* 0x000fe20008000000 */
[----:B--2---:R-:W-:Y:S01]  /*cc90*/  ISETP.GE.AND P0, PT, R24, R23, PT ;  /* 0x000000171800720c */ /* 0x004fe20003f06270 */
[----:B------:R-:W-:Y:S01]  /*cca0*/  VIADD R23, R14, UR4 ;  /* 0x000000040e177c36 */ /* 0x000fe20008000000 */
[----:B------:R0:W2:Y:S03]  /*ccb0*/  LDG.E R24, desc[UR8][R20.64] ;  /* 0x0000000814187981 */ /* 0x0000a6000c1e1900 */
[----:B------:R-:W-:-:S05]  /*ccc0*/  IMAD.WIDE R22, R23, 0x4, R36 ;  /* 0x0000000417167825 */ /* 0x000fca00078e0224 */
[----:B------:R1:W5:Y:S01]  /*ccd0*/  LDG.E R19, desc[UR8][R22.64] ;  /* 0x0000000816137981 */ /* 0x000362000c1e1900 */
[----:B---3--:R-:W-:Y:S01]  /*cce0*/  ISETP.GE.AND P3, PT, R25, R7, PT ;  /* 0x000000071900720c */ /* 0x008fe20003f66270 */
[----:B------:R-:W-:Y:S01]  /*ccf0*/  VIADD R25, R5, UR4 ;  /* 0x0000000405197c36 */ /* 0x000fe20008000000 */
[----:B------:R-:W-:Y:S01]  /*cd00*/  SEL R7, R0, R4, !P2 ;  /* 0x0000000400077207 */ /* 0x000fe20005000000 */
[----:B0-----:R-:W-:-:S04]  /*cd10*/  IMAD.WIDE R20, R27, 0x4, R36 ;  /* 0x000000041b147825 */ /* 0x001fc800078e0224 */
[----:B-1----:R-:W-:Y:S01]  /*cd20*/  IMAD.WIDE R22, R25, 0x4, R36 ;  /* 0x0000000419167825 */ /* 0x002fe200078e0224 */
[----:B------:R-:W-:Y:S02]  /*cd30*/  IADD3 R25, PT, PT, R7, UR4, RZ ;  /* 0x0000000407197c10 */ /* 0x000fe4000fffe0ff */
[----:B------:R-:W-:Y:S02]  /*cd40*/  SEL R0, R4, R0, !P2 ;  /* 0x0000000004007207 */ /* 0x000fe40005000000 */
[----:B------:R-:W-:Y:S01]  /*cd50*/  SEL R4, R10, R9, !P1 ;  /* 0x000000090a047207 */ /* 0x000fe20004800000 */
[----:B------:R-:W2:Y:S04]  /*cd60*/  LDG.E R23, desc[UR8][R22.64] ;  /* 0x0000000816177981 */ /* 0x000ea8000c1e1900 */
[----:B------:R0:W3:Y:S01]  /*cd70*/  LDG.E R22, desc[UR8][R20.64] ;  /* 0x0000000814167981 */ /* 0x0000e2000c1e1900 */
[----:B------:R-:W-:-:S02]  /*cd80*/  VIADD R27, R0, UR4 ;  /* 0x00000004001b7c36 */ /* 0x000fc40008000000 */
[----:B0-----:R-:W-:Y:S01]  /*cd90*/  IMAD.WIDE R20, R25, 0x4, R36 ;  /* 0x0000000419147825 */ /* 0x001fe200078e0224 */
[----:B----4-:R-:W-:-:S03]  /*cda0*/  ISETP.GE.AND P4, PT, R26, R28, PT ;  /* 0x0000001c1a00720c */ /* 0x010fc60003f86270 */
        /* <DEDUP_REMOVED lines=8> */
[----:B-----5:R-:W-:Y:S01]  /*ce30*/  ISETP.GE.AND P1, PT, R19, R17, PT ;  /* 0x000000111300720c */ /* 0x020fe20003f26270 */
[----:B------:R-:W-:Y:S01]  /*ce40*/  VIADD R19, R10, UR4 ;  /* 0x000000040a137c36 */ /* 0x000fe20008000000 */
[----:B------:R-:W-:Y:S02]  /*ce50*/  SEL R17, R18, R3, !P5 ;  /* 0x0000000312117207 */ /* 0x000fe40006800000 */
[----:B------:R-:W-:Y:S01]  /*ce60*/  SEL R3, R32, R29, !P0 ;  /* 0x0000001d20037207 */ /* 0x000fe20004000000 */
[----:B------:R-:W-:-:S04]  /*ce70*/  IMAD.WIDE R18, R19, 0x4, R36 ;  /* 0x0000000413127825 */ /* 0x000fc800078e0224 */
[----:B------:R-:W-:Y:S01]  /*ce80*/  VIADD R33, R3, UR4 ;  /* 0x0000000403217c36 */ /* 0x000fe20008000000 */
[----:B--2---:R-:W-:Y:S01]  /*ce90*/  ISETP.GE.AND P6, PT, R23, R24, PT ;  /* 0x000000181700720c */ /* 0x004fe20003fc6270 */
[----:B------:R-:W-:-:S04]  /*cea0*/  VIADD R23, R9, UR4 ;  /* 0x0000000409177c36 */ /* 0x000fc80008000000 */
[--C-:B0-----:R-:W-:Y:S02]  /*ceb0*/  IMAD.WIDE R20, R23, 0x4, R36.reuse ;  /* 0x0000000417147825 */ /* 0x101fe400078e0224 */
[----:B------:R0:W2:Y:S01]  /*cec0*/  LDG.E R23, desc[UR8][R18.64] ;  /* 0x0000000812177981 */ /* 0x0000a2000c1e1900 */
[----:B---3--:R-:W-:Y:S01]  /*ced0*/  ISETP.GE.AND P5, PT, R26, R22, PT ;  /* 0x000000161a00720c */ /* 0x008fe20003fa6270 */
[----:B------:R-:W-:Y:S02]  /*cee0*/  VIADD R22, R17, UR4 ;  /* 0x0000000411167c36 */ /* 0x000fe40008000000 */
[----:B------:R1:W2:Y:S02]  /*cef0*/  LDG.E R26, desc[UR8][R20.64] ;  /* 0x00000008141a7981 */ /* 0x0002a4000c1e1900 */
[----:B0-----:R-:W-:Y:S01]  /*cf00*/  IMAD.WIDE R18, R22, 0x4, R36 ;  /* 0x0000000416127825 */ /* 0x001fe200078e0224 */
[----:B------:R-:W-:-:S04]  /*cf10*/  SEL R22, R8, R2, !P4 ;  /* 0x0000000208167207 */ /* 0x000fc80006000000 */
[----:B------:R-:W3:Y:S01]  /*cf20*/  LDG.E R24, desc[UR8][R18.64] ;  /* 0x0000000812187981 */ /* 0x000ee2000c1e1900 */
[----:B-1----:R-:W-:-:S06]  /*cf30*/  IMAD.WIDE R20, R33, 0x4, R36 ;  /* 0x0000000421147825 */ /* 0x002fcc00078e0224 */
[----:B------:R0:W3:Y:S01]  /*cf40*/  LDG.E R21, desc[UR8][R20.64] ;  /* 0x0000000814157981 */ /* 0x0000e2000c1e1900 */
[----:B----4-:R-:W-:Y:S02]  /*cf50*/  ISETP.GE.AND P2, PT, R25, R27, PT ;  /* 0x0000001b1900720c */ /* 0x010fe40003f46270 */
[----:B------:R-:W-:Y:S02]  /*cf60*/  IADD3 R25, PT, PT, R22, UR4, RZ ;  /* 0x0000000416197c10 */ /* 0x000fe4000fffe0ff */
[----:B0-----:R-:W-:-:S03]  /*cf70*/  SEL R20, R31, R30, !P3 ;  /* 0x0000001e1f147207 */ /* 0x001fc60005800000 */
[----:B------:R-:W-:-:S04]  /*cf80*/  IMAD.WIDE R18, R25, 0x4, R36 ;  /* 0x0000000419127825 */ /* 0x000fc800078e0224 */
[----:B------:R-:W-:Y:S01]  /*cf90*/  VIADD R27, R20, UR4 ;  /* 0x00000004141b7c36 */ /* 0x000fe20008000000 */
[----:B------:R0:W4:Y:S03]  /*cfa0*/  LDG.E R25, desc[UR8][R18.64] ;  /* 0x0000000812197981 */ /* 0x000126000c1e1900 */
[----:B0-----:R-:W-:-:S06]  /*cfb0*/  IMAD.WIDE R18, R27, 0x4, R36 ;  /* 0x000000041b127825 */ /* 0x001fcc00078e0224 */
[----:B------:R-:W4:Y:S01]  /*cfc0*/  LDG.E R18, desc[UR8][R18.64] ;  /* 0x0000000812127981 */ /* 0x000f22000c1e1900 */
[----:B------:R-:W-:Y:S02]  /*cfd0*/  SEL R8, R2, R8, !P4 ;  /* 0x0000000802087207 */ /* 0x000fe40006000000 */
[----:B------:R-:W-:Y:S02]  /*cfe0*/  SEL R2, R6, R14, !P1 ;  /* 0x0000000e06027207 */ /* 0x000fe40004800000 */
[----:B------:R-:W-:Y:S02]  /*cff0*/  SEL R6, R14, R6, !P1 ;  /* 0x000000060e067207 */ /* 0x000fe40004800000 */
[----:B------:R-:W-:Y:S02]  /*d000*/  SEL R14, R16, R5, !P6 ;  /* 0x00000005100e7207 */ /* 0x000fe40007000000 */
[----:B------:R-:W-:Y:S02]  /*d010*/  SEL R5, R5, R16, !P6 ;  /* 0x0000001005057207 */ /* 0x000fe40007000000 */
[----:B------:R-:W-:-:S03]  /*d020*/  SEL R16, R7, R15, !P5 ;  /* 0x0000000f07107207 */ /* 0x000fc60006800000 */
[----:B------:R-:W-:Y:S01]  /*d030*/  VIADD R27, R5, UR4 ;  /* 0x00000004051b7c36 */ /* 0x000fe20008000000 */
[----:B--2---:R-:W-:Y:S01]  /*d040*/  ISETP.GE.AND P4, PT, R26, R23, PT ;  /* 0x000000171a00720c */ /* 0x004fe20003f86270 */
[----:B------:R-:W-:Y:S01]  /*d050*/  VIADD R23, R8, UR4 ;  /* 0x0000000408177c36 */ /* 0x000fe20008000000 */
[----:B---3--:R-:W-:Y:S01]  /*d060*/  ISETP.GE.AND P1, PT, R21, R24, PT ;  /* 0x000000181500720c */ /* 0x008fe20003f26270 */
[----:B------:R-:W-:Y:S01]  /*d070*/  VIADD R21, R6, UR4 ;  /* 0x0000000406157c36 */ /* 0x000fe20008000000 */
[----:B----4-:R-:W-:Y:S01]  /*d080*/  ISETP.GE.AND P6, PT, R25, R18, PT ;  /* 0x000000121900720c */ /* 0x010fe20003fc6270 */
[----:B------:R-:W-:-:S04]  /*d090*/  IMAD.WIDE R24, R23, 0x4, R36 ;  /* 0x0000000417187825 */ /* 0x000fc800078e0224 */
[----:B------:R-:W-:Y:S02]  /*d0a0*/  VIADD R23, R2, UR4 ;  /* 0x0000000402177c36 */ /* 0x000fe40008000000 */
        /* <DEDUP_REMOVED lines=21> */
[----:B------:R-:W-:Y:S02]  /*d200*/  VIADD R23, R15, UR4 ;  /* 0x000000040f177c36 */ /* 0x000fe40008000000 */
[----:B------:R-:W-:Y:S01]  /*d210*/  VIADD R21, R0, UR4 ;  /* 0x0000000400157c36 */ /* 0x000fe20008000000 */
[----:B---3--:R-:W-:Y:S01]  /*d220*/  ISETP.GE.AND P4, PT, R25, R24, PT ;  /* 0x000000181900720c */ /* 0x008fe20003f86270 */
[----:B------:R-:W-:-:S04]  /*d230*/  IMAD.WIDE R24, R23, 0x4, R36 ;  /* 0x0000000417187825 */ /* 0x000fc800078e0224 */
[----:B------:R-:W-:Y:S01]  /*d240*/  VIADD R23, R7, UR4 ;  /* 0x0000000407177c36 */ /* 0x000fe20008000000 */
[----:B----4-:R-:W-:Y:S01]  /*d250*/  ISETP.GE.AND P2, PT, R26, R18, PT ;  /* 0x000000121a00720c */ /* 0x010fe20003f46270 */
        /* <DEDUP_REMOVED lines=17> */
[--C-:B0-----:R-:W-:Y:S01]  /*d370*/  IMAD.WIDE R18, R29, 0x4, R36.reuse ;  /* 0x000000041d127825 */ /* 0x101fe200078e0224 */
[----:B------:R-:W-:Y:S02]  /*d380*/  SEL R28, R22, R20, !P6 ;  /* 0x00000014161c7207 */ /* 0x000fe40007000000 */
[----:B------:R-:W-:Y:S01]  /*d390*/  SEL R17, R20, R22, !P6 ;  /* 0x0000001614117207 */ /* 0x000fe20007000000 */
[----:B------:R-:W-:Y:S01]  /*d3a0*/  VIADD R29, R31, UR4 ;  /* 0x000000041f1d7c36 */ /* 0x000fe20008000000 */
[----:B------:R0:W5:Y:S01]  /*d3b0*/  LDG.E R3, desc[UR8][R18.64] ;  /* 0x0000000812037981 */ /* 0x000162000c1e1900 */
[----:B------:R-:W-:Y:S02]  /*d3c0*/  SEL R22, R6, R8, !P5 ;  /* 0x0000000806167207 */ /* 0x000fe40006800000 */
[----:B0-----:R-:W-:Y:S01]  /*d3d0*/  IMAD.WIDE R18, R29, 0x4, R36 ;  /* 0x000000041d127825 */ /* 0x001fe200078e0224 */
[----:B------:R-:W-:Y:S02]  /*d3e0*/  SEL R6, R8, R6, !P5 ;  /* 0x0000000608067207 */ /* 0x000fe40006800000 */
[----:B------:R-:W-:-:S02]  /*d3f0*/  SEL R8, R5, R2, !P4 ;  /* 0x0000000205087207 */ /* 0x000fc40006000000 */
[----:B------:R-:W-:Y:S02]  /*d400*/  IADD3 R29, PT, PT, R6, UR4, RZ ;  /* 0x00000004061d7c10 */ /* 0x000fe4000fffe0ff */
[----:B--2---:R-:W-:Y:S01]  /*d410*/  ISETP.GE.AND P0, PT, R23, R21, PT ;  /* 0x000000151700720c */ /* 0x004fe20003f06270 */
[----:B------:R-:W-:-:S04]  /*d420*/  VIADD R21, R30, UR4 ;  /* 0x000000041e157c36 */ /* 0x000fc80008000000 */
[----:B------:R-:W-:-:S05]  /*d430*/  IMAD.WIDE R20, R21, 0x4, R36 ;  /* 0x0000000415147825 */ /* 0x000fca00078e0224 */
[----:B------:R0:W2:Y:S01]  /*d440*/  LDG.E R23, desc[UR8][R20.64] ;  /* 0x0000000814177981 */ /* 0x0000a2000c1e1900 */
[----:B---3--:R-:W-:Y:S01]  /*d450*/  ISETP.GE.AND P3, PT, R25, R24, PT ;  /* 0x000000181900720c */ /* 0x008fe20003f66270 */
[----:B------:R-:W-:Y:S02]  /*d460*/  VIADD R25, R28, UR4 ;  /* 0x000000041c197c36 */ /* 0x000fe40008000000 */
[----:B------:R1:W5:Y:S02]  /*d470*/  LDG.E R24, desc[UR8][R18.64] ;  /* 0x0000000812187981 */ /* 0x000364000c1e1900 */
[----:B0-----:R-:W-:-:S05]  /*d480*/  IMAD.WIDE R20, R25, 0x4, R36 ;  /* 0x0000000419147825 */ /* 0x001fca00078e0224 */
[----:B------:R-:W2:Y:S01]  /*d490*/  LDG.E R25, desc[UR8][R20.64] ;  /* 0x0000000814197981 */ /* 0x000ea2000c1e1900 */
[----:B----4-:R-:W-:Y:S01]  /*d4a0*/  ISETP.GE.AND P1, PT, R26, R27, PT ;  /* 0x0000001b1a00720c */ /* 0x010fe20003f26270 */
[----:B------:R-:W-:-:S04]  /*d4b0*/  VIADD R27, R17, UR4 ;  /* 0x00000004111b7c36 */ /* 0x000fc80008000000 */
[----:B-1----:R-:W-:-:S04]  /*d4c0*/  IMAD.WIDE R18, R27, 0x4, R36 ;  /* 0x000000041b127825 */ /* 0x002fc800078e0224 */
[----:B------:R-:W-:Y:S01]  /*d4d0*/  VIADD R27, R22, UR4 ;  /* 0x00000004161b7c36 */ /* 0x000fe20008000000 */
[----:B------:R0:W3:Y:S03]  /*d4e0*/  LDG.E R21, desc[UR8][R18.64] ;  /* 0x0000000812157981 */ /* 0x0000e6000c1e1900 */
[----:B0-----:R-:W-:-:S04]  /*d4f0*/  IMAD.WIDE R18, R27, 0x4, R36 ;  /* 0x000000041b127825 */ /* 0x001fc800078e0224 */
[----:B------:R-:W-:Y:S01]  /*d500*/  VIADD R27, R8, UR4 ;  /* 0x00000004081b7c36 */ /* 0x000fe20008000000 */
[----:B------:R0:W3:Y:S03]  /*d510*/  LDG.E R26, desc[UR8][R18.64] ;  /* 0x00000008121a7981 */ /* 0x0000e6000c1e1900 */
[----:B0-----:R-:W-:-:S05]  /*d520*/  IMAD.WIDE R18, R27, 0x4, R36 ;  /* 0x000000041b127825 */ /* 0x001fca00078e0224 */
[----:B------:R0:W4:Y:S02]  /*d530*/  LDG.E R27, desc[UR8][R18.64] ;  /* 0x00000008121b7981 */ /* 0x000124000c1e1900 */
[----:B0-----:R-:W-:-:S06]  /*d540*/  IMAD.WIDE R18, R29, 0x4, R36 ;  /* 0x000000041d127825 */ /* 0x001fcc00078e0224 */
[----:B------:R0:W4:Y:S01]  /*d550*/  LDG.E R18, desc[UR8][R18.64] ;  /* 0x0000000812127981 */ /* 0x000122000c1e1900 */
[----:B------:R-:W-:Y:S02]  /*d560*/  SEL R20, R16, R14, !P2 ;  /* 0x0000000e10147207 */ /* 0x000fe40005000000 */
[----:B------:R-:W-:Y:S02]  /*d570*/  SEL R14, R14, R16, !P2 ;  /* 0x000000100e0e7207 */ /* 0x000fe40005000000 */
[----:B0-----:R-:W-:Y:S02]  /*d580*/  SEL R19, R2, R5, !P4 ;  /* 0x0000000502137207 */ /* 0x001fe40006000000 */
[----:B------:R-:W-:Y:S02]  /*d590*/  SEL R29, R15, R0, !P0 ;  /* 0x000000000f1d7207 */ /* 0x000fe40004000000 */
[----:B------:R-:W-:Y:S01]  /*d5a0*/  SEL R0, R0, R15, !P0 ;  /* 0x0000000f00007207 */ /* 0x000fe20004000000 */
[----:B------:R-:W-:Y:S01]  /*d5b0*/  VIADD R15, R14, UR4 ;  /* 0x000000040e0f7c36 */ /* 0x000fe20008000000 */
[----:B-----5:R-:W-:Y:S01]  /*d5c0*/  ISETP.GE.AND P5, PT, R3, R24, PT ;  /* 0x000000180300720c */ /* 0x020fe20003fa6270 */
[----:B------:R-:W-:-:S04]  /*d5d0*/  VIADD R3, R19, UR4 ;  /* 0x0000000413037c36 */ /* 0x000fc80008000000 */
[----:B------:R-:W-:Y:S01]  /*d5e0*/  IMAD.WIDE R2, R3, 0x4, R36 ;  /* 0x0000000403027825 */ /* 0x000fe200078e0224 */
[----:B--2---:R-:W-:-:S03]  /*d5f0*/  ISETP.GE.AND P4, PT, R25, R23, PT ;  /* 0x000000171900720c */ /* 0x004fc60003f86270 */
[----:B------:R-:W-:Y:S01]  /*d600*/  VIADD R25, R20, UR4 ;  /* 0x0000000414197c36 */ /* 0x000fe20008000000 */
[----:B------:R0:W2:Y:S01]  /*d610*/  LDG.E R5, desc[UR8][R2.64] ;  /* 0x0000000802057981 */ /* 0x0000a2000c1e1900 */
[----:B------:R-:W-:Y:S02]  /*d620*/  VIADD R23, R29, UR4 ;  /* 0x000000041d177c36 */ /* 0x000fe40008000000 */
[----:B------:R-:W-:-:S05]  /*d630*/  IMAD.WIDE R24, R25, 0x4, R36 ;  /* 0x0000000419187825 */ /* 0x000fca00078e0224 */
[----:B------:R1:W2:Y:S01]  /*d640*/  LDG.E R16, desc[UR8][R24.64] ;  /* 0x0000000818107981 */ /* 0x0002a2000c1e1900 */
[----:B0-----:R-:W-:Y:S01]  /*d650*/  IMAD.WIDE R2, R15, 0x4, R36 ;  /* 0x000000040f027825 */ /* 0x001fe200078e0224 */
[----:B------:R-:W-:Y:S02]  /*d660*/  SEL R15, R9, R7, !P3 ;  /* 0x00000007090f7207 */ /* 0x000fe40005800000 */
[----:B------:R-:W-:-:S03]  /*d670*/  SEL R7, R7, R9, !P3 ;  /* 0x0000000907077207 */ /* 0x000fc60005800000 */
[----:B------:R-:W-:Y:S01]  /*d680*/  VIADD R9, R15, UR4 ;  /* 0x000000040f097c36 */ /* 0x000fe20008000000 */
[----:B---3--:R-:W-:Y:S01]  /*d690*/  ISETP.GE.AND P6, PT, R26, R21, PT ;  /* 0x000000151a00720c */ /* 0x008fe20003fc6270 */
[----:B------:R-:W-:-:S04]  /*d6a0*/  VIADD R21, R0, UR4 ;  /* 0x0000000400157c36 */ /* 0x000fc80008000000 */
[----:B-1----:R-:W-:-:S06]  /*d6b0*/  IMAD.WIDE R24, R21, 0x4, R36 ;  /* 0x0000000415187825 */ /* 0x002fcc00078e0224 */
[----:B------:R-:W3:Y:S01]  /*d6c0*/  LDG.E R24, desc[UR8][R24.64] ;  /* 0x0000000818187981 */ /* 0x000ee2000c1e1900 */
[----:B----4-:R-:W-:-:S03]  /*d6d0*/  ISETP.GE.AND P0, PT, R27, R18, PT ;  /* 0x000000121b00720c */ /* 0x010fc60003f06270 */
[----:B------:R0:W3:Y:S02]  /*d6e0*/  LDG.E R18, desc[UR8][R2.64] ;  /* 0x0000000802127981 */ /* 0x0000e4000c1e1900 */
[----:B0-----:R-:W-:-:S05]  /*d6f0*/  IMAD.WIDE R2, R23, 0x4, R36 ;  /* 0x0000000417027825 */ /* 0x001fca00078e0224 */
[----:B------:R0:W4:Y:S02]  /*d700*/  LDG.E R23, desc[UR8][R2.64] ;  /* 0x0000000802177981 */ /* 0x000124000c1e1900 */
[----:B0-----:R-:W-:-:S05]  /*d710*/  IMAD.WIDE R2, R9, 0x4, R36 ;  /* 0x0000000409027825 */ /* 0x001fca00078e0224 */
[----:B------:R0:W4:Y:S01]  /*d720*/  LDG.E R25, desc[UR8][R2.64] ;  /* 0x0000000802197981 */ /* 0x000122000c1e1900 */
[----:B------:R-:W-:-:S04]  /*d730*/  SEL R21, R10, R4, !P1 ;  /* 0x000000040a157207 */ /* 0x000fc80004800000 */
[----:B------:R-:W-:-:S05]  /*d740*/  IADD3 R9, PT, PT, R21, UR4, RZ ;  /* 0x0000000415097c10 */ /* 0x000fca000fffe0ff */
[----:B0-----:R-:W-:-:S04]  /*d750*/  IMAD.WIDE R2, R9, 0x4, R36 ;  /* 0x0000000409027825 */ /* 0x001fc800078e0224 */
[----:B------:R-:W-:Y:S01]  /*d760*/  VIADD R9, R7, UR4 ;  /* 0x0000000407097c36 */ /* 0x000fe20008000000 */
[----:B------:R0:W5:Y:S01]  /*d770*/  LDG.E R33, desc[UR8][R2.64] ;  /* 0x0000000802217981 */ /* 0x000162000c1e1900 */
[----:B------:R-:W-:Y:S02]  /*d780*/  SEL R27, R4, R10, !P1 ;  /* 0x0000000a041b7207 */ /* 0x000fe40004800000 */
[----:B------:R-:W-:Y:S01]  /*d790*/  SEL R26, R32, R31, !P5 ;  /* 0x0000001f201a7207 */ /* 0x000fe20006800000 */
[----:B0-----:R-:W-:Y:S01]  /*d7a0*/  IMAD.WIDE R2, R9, 0x4, R36 ;  /* 0x0000000409027825 */ /* 0x001fe200078e0224 */
[----:B------:R-:W-:-:S05]  /*d7b0*/  SEL R9, R22, R17, !P6 ;  /* 0x0000001116097207 */ /* 0x000fca0007000000 */
[----:B------:R0:W5:Y:S02]  /*d7c0*/  LDG.E R2, desc[UR8][R2.64] ;  /* 0x0000000802027981 */ /* 0x000164000c1e1900 */
[----:B0-----:R-:W-:Y:S01]  /*d7d0*/  SEL R3, R17, R22, !P6 ;  /* 0x0000001611037207 */ /* 0x001fe20007000000 */
[----:B------:R-:W-:Y:S01]  /*d7e0*/  VIADD R17, R27, UR4 ;  /* 0x000000041b117c36 */ /* 0x000fe20008000000 */
[----:B--2---:R-:W-:Y:S01]  /*d7f0*/  ISETP.GE.AND P2, PT, R16, R5, PT ;  /* 0x000000051000720c */ /* 0x004fe20003f46270 */
[----:B------:R-:W-:Y:S02]  /*d800*/  VIADD R5, R26, UR4 ;  /* 0x000000041a057c36 */ /* 0x000fe40008000000 */
[----:B------:R-:W-:-:S04]  /*d810*/  IMAD.WIDE R16, R17, 0x4, R36 ;  /* 0x0000000411107825 */ /* 0x000fc800078e0224 */
[----:B------:R-:W-:Y:S01]  /*d820*/  IMAD.WIDE R4, R5, 0x4, R36 ;  /* 0x0000000405047825 */ /* 0x000fe200078e0224 */
[----:B------:R-:W2:Y:S05]  /*d830*/  LDG.E R10, desc[UR8][R16.64] ;  /* 0x00000008100a7981 */ /* 0x000eaa000c1e1900 */
[----:B------:R0:W2:Y:S02]  /*d840*/  LDG.E R4, desc[UR8][R4.64] ;  /* 0x0000000804047981 */ /* 0x0000a4000c1e1900 */
[----:B0-----:R-:W-:Y:S02]  /*d850*/  SEL R5, R8, R6, !P0 ;  /* 0x0000000608057207 */ /* 0x001fe40004000000 */
[----:B---3--:R-:W-:-:S02]  /*d860*/  ISETP.GE.AND P6, PT, R24, R18, PT ;  /* 0x000000121800720c */ /* 0x008fc40003fc6270 */
[----:B------:R-:W-:Y:S02]  /*d870*/  SEL R18, R30, R28, !P4 ;  /* 0x0000001c1e127207 */ /* 0x000fe40006000000 */
[----:B----4-:R-:W-:-:S03]  /*d880*/  ISETP.GE.AND P3, PT, R25, R23, PT ;  /* 0x000000171900720c */ /* 0x010fc60003f66270 */
[----:B------:R-:W-:-:S04]  /*d890*/  VIADD R23, R18, UR4 ;  /* 0x0000000412177c36 */ /* 0x000fc80008000000 */
[----:B------:R-:W-:-:S04]  /*d8a0*/  IMAD.WIDE R16, R23, 0x4, R36 ;  /* 0x0000000417107825 */ /* 0x000fc800078e0224 */
[----:B------:R-:W-:Y:S01]  /*d8b0*/  VIADD R23, R9, UR4 ;  /* 0x0000000409177c36 */ /* 0x000fe20008000000 */
[----:B------:R0:W3:Y:S01]  /*d8c0*/  LDG.E R22, desc[UR8][R16.64] ;  /* 0x0000000810167981 */ /* 0x0000e2000c1e1900 */
[----:B------:R-:W-:Y:S02]  /*d8d0*/  VIADD R25, R5, UR4 ;  /* 0x0000000405197c36 */ /* 0x000fe40008000000 */
[----:B0-----:R-:W-:-:S05]  /*d8e0*/  IMAD.WIDE R16, R23, 0x4, R36 ;  /* 0x0000000417107825 */ /* 0x001fca00078e0224 */
[----:B------:R0:W3:Y:S02]  /*d8f0*/  LDG.E R23, desc[UR8][R16.64] ;  /* 0x0000000810177981 */ /* 0x0000e4000c1e1900 */
[----:B0-----:R-:W-:Y:S01]  /*d900*/  IMAD.WIDE R16, R25, 0x4, R36 ;  /* 0x0000000419107825 */ /* 0x001fe200078e0224 */
[----:B------:R-:W-:-:S04]  /*d910*/  IADD3 R25, PT, PT, R3, UR4, RZ ;  /* 0x0000000403197c10 */ /* 0x000fc8000fffe0ff */
[----:B------:R0:W4:Y:S02]  /*d920*/  LDG.E R24, desc[UR8][R16.64] ;  /* 0x0000000810187981 */ /* 0x000124000c1e1900 */
[----:B0-----:R-:W-:-:S06]  /*d930*/  IMAD.WIDE R16, R25, 0x4, R36 ;  /* 0x0000000419107825 */ /* 0x001fcc00078e0224 */
[----:B------:R0:W4:Y:S01]  /*d940*/  LDG.E R16, desc[UR8][R16.64] ;  /* 0x0000000810107981 */ /* 0x000122000c1e1900 */
[----:B-----5:R-:W-:Y:S02]  /*d950*/  ISETP.GE.AND P1, PT, R33, R2, PT ;  /* 0x000000022100720c */ /* 0x020fe40003f26270 */
[----:B------:R-:W-:-:S05]  /*d960*/  SEL R2, R6, R8, !P0 ;  /* 0x0000000806027207 */ /* 0x000fca0004000000 */
[----:B------:R-:W-:Y:S01]  /*d970*/  VIADD R25, R2, UR4 ;  /* 0x0000000402197c36 */ /* 0x000fe20008000000 */
[----:B0-----:R-:W-:-:S05]  /*d980*/  SEL R17, R19, R20, !P2 ;  /* 0x0000001413117207 */ /* 0x001fca0005000000 */
[----:B------:R-:W-:Y:S01]  /*d990*/  VIADD R33, R17, UR4 ;  /* 0x0000000411217c36 */ /* 0x000fe20008000000 */
[----:B--2---:R-:W-:Y:S02]  /*d9a0*/  ISETP.GE.AND P0, PT, R4, R10, PT ;  /* 0x0000000a0400720c */ /* 0x004fe40003f06270 */
[----:B------:R-:W-:Y:S02]  /*d9b0*/  SEL R4, R20, R19, !P2 ;  /* 0x0000001314047207 */ /* 0x000fe40005000000 */
[----:B------:R-:W-:Y:S02]  /*d9c0*/  SEL R19, R14, R0, !P6 ;  /* 0x000000000e137207 */ /* 0x000fe40007000000 */
[----:B------:R-:W-:Y:S02]  /*d9d0*/  SEL R0, R0, R14, !P6 ;  /* 0x0000000e00007207 */ /* 0x000fe40007000000 */
[----:B---3--:R-:W-:Y:S01]  /*d9e0*/  ISETP.GE.AND P2, PT, R23, R22, PT ;  /* 0x000000161700720c */ /* 0x008fe20003f46270 */
[----:B------:R-:W-:-:S04]  /*d9f0*/  VIADD R23, R4, UR4 ;  /* 0x0000000404177c36 */ /* 0x000fc80008000000 */
[----:B------:R-:W-:-:S06]  /*da00*/  IMAD.WIDE R22, R23, 0x4, R36 ;  /* 0x0000000417167825 */ /* 0x000fcc00078e0224 */
[----:B------:R-:W2:Y:S01]  /*da10*/  LDG.E R23, desc[UR8][R22.64] ;  /* 0x0000000816177981 */ /* 0x000ea2000c1e1900 */
[----:B----4-:R-:W-:Y:S01]  /*da20*/  ISETP.GE.AND P6, PT, R24, R16, PT ;  /* 0x000000101800720c */ /* 0x010fe20003fc6270 */
[----:B------:R-:W-:-:S05]  /*da30*/  IMAD.WIDE R24, R25, 0x4, R36 ;  /* 0x0000000419187825 */ /* 0x000fca00078e0224 */
[----:B------:R0:W2:Y:S02]  /*da40*/  LDG.E R6, desc[UR8][R24.64] ;  /* 0x0000000818067981 */ /* 0x0000a4000c1e1900 */
[----:B0-----:R-:W-:-:S04]  /*da50*/  IMAD.WIDE R24, R33, 0x4, R36 ;  /* 0x0000000421187825 */ /* 0x001fc800078e0224 */
[----:B------:R-:W-:Y:S01]  /*da60*/  VIADD R33, R0, UR4 ;  /* 0x0000000400217c36 */ /* 0x000fe20008000000 */
[----:B------:R0:W3:Y:S03]  /*da70*/  LDG.E R14, desc[UR8][R24.64] ;  /* 0x00000008180e7981 */ /* 0x0000e6000c1e1900 */
[----:B0-----:R-:W-:-:S05]  /*da80*/  IMAD.WIDE R24, R33, 0x4, R36 ;  /* 0x0000000421187825 */ /* 0x001fca00078e0224 */
[----:B------:R0:W3:Y:S01]  /*da90*/  LDG.E R20, desc[UR8][R24.64] ;  /* 0x0000000818147981 */ /* 0x0000e2000c1e1900 */
[----:B------:R-:W-:-:S05]  /*daa0*/  SEL R22, R15, R29, !P3 ;  /* 0x0000001d0f167207 */ /* 0x000fca0005800000 */
[----:B------:R-:W-:Y:S01]  /*dab0*/  VIADD R33, R22, UR4 ;  /* 0x0000000416217c36 */ /* 0x000fe20008000000 */
[----:B------:R-:W-:Y:S01]  /*dac0*/  SEL R29, R29, R15, !P3 ;  /* 0x0000000f1d1d7207 */ /* 0x000fe20005800000 */
[----:B------:R-:W-:Y:S02]  /*dad0*/  VIADD R8, R19, UR4 ;  /* 0x0000000413087c36 */ /* 0x000fe40008000000 */
[----:B0-----:R-:W-:Y:S01]  /*dae0*/  IMAD.WIDE R24, R33, 0x4, R36 ;  /* 0x0000000421187825 */ /* 0x001fe200078e0224 */
[----:B------:R-:W-:Y:S02]  /*daf0*/  SEL R16, R21, R7, !P1 ;  /* 0x0000000715107207 */ /* 0x000fe40004800000 */
[----:B------:R-:W-:Y:S02]  /*db00*/  IADD3 R15, PT, PT, R29, UR4, RZ ;  /* 0x000000041d0f7c10 */ /* 0x000fe4000fffe0ff */
[----:B------:R0:W4:Y:S01]  /*db10*/  LDG.E R33, desc[UR8][R24.64] ;  /* 0x0000000818217981 */ /* 0x000122000c1e1900 */
[----:B------:R-:W-:-:S02]  /*db20*/  SEL R10, R28, R30, !P4 ;  /* 0x0000001e1c0a7207 */ /* 0x000fc40006000000 */
[----:B------:R-:W-:Y:S01]  /*db30*/  SEL R28, R26, R27, !P0 ;  /* 0x0000001b1a1c7207 */ /* 0x000fe20004000000 */
[----:B0-----:R-:W-:Y:S01]  /*db40*/  IMAD.WIDE R24, R8, 0x4, R36 ;  /* 0x0000000408187825 */ /* 0x001fe200078e0224 */
[----:B------:R-:W-:-:S03]  /*db50*/  SEL R8, R7, R21, !P1 ;  /* 0x0000001507087207 */ /* 0x000fc60004800000 */
[----:B------:R-:W-:Y:S01]  /*db60*/  VIADD R7, R16, UR4 ;  /* 0x0000000410077c36 */ /* 0x000fe20008000000 */
[----:B------:R-:W4:Y:S01]  /*db70*/  LDG.E R34, desc[UR8][R24.64] ;  /* 0x0000000818227981 */ /* 0x000f22000c1e1900 */
[----:B------:R-:W-:Y:S01]  /*db80*/  VIADD R21, R8, UR4 ;  /* 0x0000000408157c36 */ /* 0x000fe20008000000 */
[----:B--2---:R-:W-:Y:S01]  /*db90*/  ISETP.GE.AND P3, PT, R23, R6, PT ;  /* 0x000000061700720c */ /* 0x004fe20003f66270 */
[----:B------:R-:W-:-:S04]  /*dba0*/  IMAD.WIDE R6, R7, 0x4, R36 ;  /* 0x0000000407067825 */ /* 0x000fc800078e0224 */
[----:B------:R-:W-:Y:S02]  /*dbb0*/  VIADD R23, R28, UR4 ;  /* 0x000000041c177c36 */ /* 0x000fe40008000000 */
[----:B------:R0:W2:Y:S02]  /*dbc0*/  LDG.E R7, desc[UR8][R6.64] ;  /* 0x0000000806077981 */ /* 0x0000a4000c1e1900 */
[----:B0-----:R-:W-:Y:S02]  /*dbd0*/  SEL R6, R9, R18, !P2 ;  /* 0x0000001209067207 */ /* 0x001fe40005000000 */
[----:B---3--:R-:W-:Y:S01]  /*dbe0*/  ISETP.GE.AND P1, PT, R20, R14, PT ;  /* 0x0000000e1400720c */ /* 0x008fe20003f26270 */
[----:B------:R-:W-:-:S05]  /*dbf0*/  IMAD.WIDE R14, R15, 0x4, R36 ;  /* 0x000000040f0e7825 */ /* 0x000fca00078e0224 */
[----:B------:R0:W2:Y:S01]  /*dc00*/  LDG.E R20, desc[UR8][R14.64] ;  /* 0x000000080e147981 */ /* 0x0000a2000c1e1900 */
[----:B------:R-:W-:Y:S02]  /*dc10*/  VIADD R25, R6, UR4 ;  /* 0x0000000406197c36 */ /* 0x000fe40008000000 */
[----:B0-----:R-:W-:-:S05]  /*dc20*/  IMAD.WIDE R14, R21, 0x4, R36 ;  /* 0x00000004150e7825 */ /* 0x001fca00078e0224 */
[----:B------:R0:W3:Y:S02]  /*dc30*/  LDG.E R21, desc[UR8][R14.64] ;  /* 0x000000080e157981 */ /* 0x0000e4000c1e1900 */
[----:B0-----:R-:W-:-:S05]  /*dc40*/  IMAD.WIDE R14, R23, 0x4, R36 ;  /* 0x00000004170e7825 */ /* 0x001fca00078e0224 */
[----:B------:R0:W3:Y:S02]  /*dc50*/  LDG.E R23, desc[UR8][R14.64] ;  /* 0x000000080e177981 */ /* 0x0000e4000c1e1900 */
[----:B0-----:R-:W-:-:S04]  /*dc60*/  IMAD.WIDE R14, R25, 0x4, R36 ;  /* 0x00000004190e7825 */ /* 0x001fc800078e0224 */
[----:B------:R-:W-:Y:S01]  /*dc70*/  VIADD R25, R10, UR4 ;  /* 0x000000040a197c36 */ /* 0x000fe20008000000 */
[----:B------:R0:W5:Y:S03]  /*dc80*/  LDG.E R24, desc[UR8][R14.64] ;  /* 0x000000080e187981 */ /* 0x000166000c1e1900 */
[----:B0-----:R-:W-:-:S06]  /*dc90*/  IMAD.WIDE R14, R25, 0x4, R36 ;  /* 0x00000004190e7825 */ /* 0x001fcc00078e0224 */
[----:B------:R-:W5:Y:S01]  /*dca0*/  LDG.E R14, desc[UR8][R14.64] ;  /* 0x000000080e0e7981 */ /* 0x000f62000c1e1900 */
[----:B------:R-:W-:Y:S02]  /*dcb0*/  SEL R9, R18, R9, !P2 ;  /* 0x0000000912097207 */ /* 0x000fe40005000000 */
[----:B----4-:R-:W-:Y:S02]  /*dcc0*/  ISETP.GE.AND P4, PT, R33, R34, PT ;  /* 0x000000222100720c */ /* 0x010fe40003f86270 */
[----:B--2---:R-:W-:Y:S02]  /*dcd0*/  ISETP.GE.AND P2, PT, R7, R20, PT ;  /* 0x000000140700720c */ /* 0x004fe40003f46270 */
[----:B------:R-:W-:Y:S02]  /*dce0*/  SEL R7, R3, R5, !P6 ;  /* 0x0000000503077207 */ /* 0x000fe40007000000 */
[----:B------:R-:W-:Y:S01]  /*dcf0*/  SEL R3, R5, R3, !P6 ;  /* 0x0000000305037207 */ /* 0x000fe20007000000 */
[----:B------:R-:W-:-:S02]  /*dd00*/  VIADD R5, R9, UR4 ;  /* 0x0000000409057c36 */ /* 0x000fc40008000000 */
[----:B------:R-:W-:Y:S01]  /*dd10*/  VIADD R25, R7, UR4 ;  /* 0x0000000407197c36 */ /* 0x000fe20008000000 */
[----:B------:R-:W-:Y:S02]  /*dd20*/  SEL R20, R0, R17, !P1 ;  /* 0x0000001100147207 */ /* 0x000fe40004800000 */
[----:B---3--:R-:W-:Y:S02]  /*dd30*/  ISETP.GE.AND P6, PT, R23, R21, PT ;  /* 0x000000151700720c */ /* 0x008fe40003fc6270 */
[----:B------:R-:W-:Y:S02]  /*dd40*/  IADD3 R23, PT, PT, R3, UR4, RZ ;  /* 0x0000000403177c10 */ /* 0x000fe4000fffe0ff */
[----:B------:R-:W-:Y:S02]  /*dd50*/  SEL R21, R2, R4, !P3 ;  /* 0x0000000402157207 */ /* 0x000fe40005800000 */
[----:B------:R-:W-:Y:S01]  /*dd60*/  SEL R2, R4, R2, !P3 ;  /* 0x0000000204027207 */ /* 0x000fe20005800000 */
[----:B------:R-:W-:-:S04]  /*dd70*/  IMAD.WIDE R4, R5, 0x4, R36 ;  /* 0x0000000405047825 */ /* 0x000fc800078e0224 */
[----:B------:R-:W-:Y:S01]  /*dd80*/  VIADD R33, R20, UR4 ;  /* 0x0000000414217c36 */ /* 0x000fe20008000000 */
[----:B-----5:R-:W-:Y:S01]  /*dd90*/  ISETP.GE.AND P3, PT, R24, R14, PT ;  /* 0x0000000e1800720c */ /* 0x020fe20003f66270 */
[--C-:B------:R-:W-:Y:S01]  /*dda0*/  IMAD.WIDE R14, R23, 0x4, R36.reuse ;  /* 0x00000004170e7825 */ /* 0x100fe200078e0224 */
[----:B------:R0:W2:Y:S03]  /*ddb0*/  LDG.E R24, desc[UR8][R4.64] ;  /* 0x0000000804187981 */ /* 0x0000a6000c1e1900 */
[----:B------:R-:W-:Y:S01]  /*ddc0*/  VIADD R23, R2, UR4 ;  /* 0x0000000402177c36 */ /* 0x000fe20008000000 */
[----:B------:R1:W2:Y:S01]  /*ddd0*/  LDG.E R30, desc[UR8][R14.64] ;  /* 0x000000080e1e7981 */ /* 0x0002a2000c1e1900 */
[----:B0-----:R-:W-:-:S04]  /*dde0*/  IMAD.WIDE R4, R25, 0x4, R36 ;  /* 0x0000000419047825 */ /* 0x001fc800078e0224 */
[--C-:B-1----:R-:W-:Y:S02]  /*ddf0*/  IMAD.WIDE R14, R23, 0x4, R36.reuse ;  /* 0x00000004170e7825 */ /* 0x102fe400078e0224 */
[----:B------:R0:W3:Y:S04]  /*de00*/  LDG.E R23, desc[UR8][R4.64] ;  /* 0x0000000804177981 */ /* 0x0000e8000c1e1900 */
[----:B------:R1:W3:Y:S01]  /*de10*/  LDG.E R25, desc[UR8][R14.64] ;  /* 0x000000080e197981 */ /* 0x0002e2000c1e1900 */
[----:B0-----:R-:W-:-:S04]  /*de20*/  IMAD.WIDE R4, R33, 0x4, R36 ;  /* 0x0000000421047825 */ /* 0x001fc800078e0224 */
[----:B------:R-:W-:Y:S02]  /*de30*/  VIADD R33, R21, UR4 ;  /* 0x0000000415217c36 */ /* 0x000fe40008000000 */
[----:B------:R-:W4:Y:S02]  /*de40*/  LDG.E R4, desc[UR8][R4.64] ;  /* 0x0000000804047981 */ /* 0x000f24000c1e1900 */
[----:B-1----:R-:W-:-:S05]  /*de50*/  IMAD.WIDE R14, R33, 0x4, R36 ;  /* 0x00000004210e7825 */ /* 0x002fca00078e0224 */
[----:B------:R0:W4:Y:S01]  /*de60*/  LDG.E R5, desc[UR8][R14.64] ;  /* 0x000000080e057981 */ /* 0x000122000c1e1900 */
[----:B------:R-:W-:Y:S02]  /*de70*/  SEL R17, R17, R0, !P1 ;  /* 0x0000000011117207 */ /* 0x000fe40004800000 */
[----:B------:R-:W-:Y:S02]  /*de80*/  SEL R0, R19, R22, !P4 ;  /* 0x0000001613007207 */ /* 0x000fe40006000000 */
[----:B------:R-:W-:Y:S02]  /*de90*/  SEL R18, R31, R32, !P5 ;  /* 0x000000201f127207 */ /* 0x000fe40006800000 */
[----:B------:R-:W-:-:S03]  /*dea0*/  SEL R19, R22, R19, !P4 ;  /* 0x0000001316137207 */ /* 0x000fc60006000000 */
[----:B------:R-:W-:-:S04]  /*deb0*/  VIADD R31, R18, UR4 ;  /* 0x00000004121f7c36 */ /* 0x000fc80008000000 */
[----:B0-----:R-:W-:-:S04]  /*dec0*/  IMAD.WIDE R14, R31, 0x4, R36 ;  /* 0x000000041f0e7825 */ /* 0x001fc800078e0224 */
[----:B------:R-:W-:Y:S01]  /*ded0*/  VIADD R31, R0, UR4 ;  /* 0x00000004001f7c36 */ /* 0x000fe20008000000 */
[----:B------:R0:W5:Y:S02]  /*dee0*/  LDG.E R32, desc[UR8][R14.64] ;  /* 0x000000080e207981 */ /* 0x000164000c1e1900 */
[----:B0-----:R-:W-:Y:S01]  /*def0*/  SEL R14, R27, R26, !P0 ;  /* 0x0000001a1b0e7207 */ /* 0x001fe20004000000 */
[----:B------:R-:W-:Y:S01]  /*df00*/  IMAD.WIDE R26, R31, 0x4, R36 ;  /* 0x000000041f1a7825 */ /* 0x000fe200078e0224 */
[----:B------:R-:W-:-:S05]  /*df10*/  SEL R15, R28, R8, !P6 ;  /* 0x000000081c0f7207 */ /* 0x000fca0007000000 */
[----:B------:R0:W5:Y:S02]  /*df20*/  LDG.E R27, desc[UR8][R26.64] ;  /* 0x000000081a1b7981 */ /* 0x000164000c1e1900 */
[----:B0-----:R-:W-:Y:S02]  /*df30*/  SEL R26, R8, R28, !P6 ;  /* 0x0000001c081a7207 */ /* 0x001fe40007000000 */
[----:B--2---:R-:W-:Y:S02]  /*df40*/  ISETP.GE.AND P5, PT, R30, R24, PT ;  /* 0x000000181e00720c */ /* 0x004fe40003fa6270 */
[----:B---3--:R-:W-:Y:S02]  /*df50*/  ISETP.GE.AND P1, PT, R25, R23, PT ;  /* 0x000000171900720c */ /* 0x008fe40003f26270 */
[----:B------:R-:W-:Y:S01]  /*df60*/  IADD3 R25, PT, PT, R19, UR4, RZ ;  /* 0x0000000413197c10 */ /* 0x000fe2000fffe0ff */
[----:B------:R-:W-:-:S04]  /*df70*/  VIADD R23, R17, UR4 ;  /* 0x0000000411177c36 */ /* 0x000fc80008000000 */
[----:B------:R-:W-:-:S04]  /*df80*/  IMAD.WIDE R24, R25, 0x4, R36 ;  /* 0x0000000419187825 */ /* 0x000fc800078e0224 */
[----:B------:R-:W-:Y:S02]  /*df90*/  IMAD.WIDE R22, R23, 0x4, R36 ;  /* 0x0000000417167825 */ /* 0x000fe400078e0224 */
[----:B------:R0:W2:Y:S01]  /*dfa0*/  LDG.E R25, desc[UR8][R24.64] ;  /* 0x0000000818197981 */ /* 0x0000a2000c1e1900 */
[----:B------:R-:W-:-:S03]  /*dfb0*/  SEL R8, R9, R3, !P5 ;  /* 0x0000000309087207 */ /* 0x000fc60006800000 */
[----:B------:R1:W2:Y:S01]  /*dfc0*/  LDG.E R30, desc[UR8][R22.64] ;  /* 0x00000008161e7981 */ /* 0x0002a2000c1e1900 */
[----:B0-----:R-:W-:Y:S02]  /*dfd0*/  SEL R24, R29, R16, !P2 ;  /* 0x000000101d187207 */ /* 0x001fe40005000000 */
[----:B------:R-:W-:Y:S02]  /*dfe0*/  SEL R16, R16, R29, !P2 ;  /* 0x0000001d10107207 */ /* 0x000fe40005000000 */
[----:B----4-:R-:W-:Y:S01]  /*dff0*/  ISETP.GE.AND P2, PT, R4, R5, PT ;  /* 0x000000050400720c */ /* 0x010fe20003f46270 */
[----:B------:R-:W-:Y:S01]  /*e000*/  VIADD R29, R24, UR4 ;  /* 0x00000004181d7c36 */ /* 0x000fe20008000000 */
[----:B-1----:R-:W-:Y:S01]  /*e010*/  SEL R23, R10, R6, !P3 ;  /* 0x000000060a177207 */ /* 0x002fe20005800000 */
[----:B------:R-:W-:Y:S01]  /*e020*/  VIADD R5, R16, UR4 ;  /* 0x0000000410057c36 */ /* 0x000fe20008000000 */
[----:B------:R-:W-:Y:S02]  /*e030*/  SEL R10, R6, R10, !P3 ;  /* 0x0000000a060a7207 */ /* 0x000fe40005800000 */
[----:B------:R-:W-:-:S02]  /*e040*/  SEL R6, R7, R2, !P1 ;  /* 0x0000000207067207 */ /* 0x000fc40004800000 */
[----:B------:R-:W-:Y:S02]  /*e050*/  SEL R9, R3, R9, !P5 ;  /* 0x0000000903097207 */ /* 0x000fe40006800000 */
[----:B------:R-:W-:Y:S01]  /*e060*/  SEL R7, R2, R7, !P1 ;  /* 0x0000000702077207 */ /* 0x000fe20004800000 */
[----:B------:R-:W-:-:S04]  /*e070*/  IMAD.WIDE R2, R5, 0x4, R36 ;  /* 0x0000000405027825 */ /* 0x000fc800078e0224 */
[--C-:B------:R-:W-:Y:S01]  /*e080*/  IMAD.WIDE R4, R29, 0x4, R36.reuse ;  /* 0x000000041d047825 */ /* 0x100fe200078e0224 */
[----:B------:R0:W3:Y:S03]  /*e090*/  LDG.E R22, desc[UR8][R2.64] ;  /* 0x0000000802167981 */ /* 0x0000e6000c1e1900 */
[----:B------:R-:W-:Y:S01]  /*e0a0*/  VIADD R29, R15, UR4 ;  /* 0x000000040f1d7c36 */ /* 0x000fe20008000000 */
[----:B------:R-:W4:Y:S03]  /*e0b0*/  LDG.E R28, desc[UR8][R4.64] ;  /* 0x00000008041c7981 */ /* 0x000f26000c1e1900 */
[----:B0-----:R-:W-:-:S04]  /*e0c0*/  IMAD.WIDE R2, R29, 0x4, R36 ;  /* 0x000000041d027825 */ /* 0x001fc800078e0224 */
[----:B------:R-:W-:Y:S01]  /*e0d0*/  VIADD R29, R26, UR4 ;  /* 0x000000041a1d7c36 */ /* 0x000fe20008000000 */
[----:B------:R0:W4:Y:S03]  /*e0e0*/  LDG.E R31, desc[UR8][R2.64] ;  /* 0x00000008021f7981 */ /* 0x000126000c1e1900 */
[----:B0-----:R-:W-:-:S04]  /*e0f0*/  IMAD.WIDE R2, R29, 0x4, R36 ;  /* 0x000000041d027825 */ /* 0x001fc800078e0224 */
[----:B------:R-:W-:Y:S01]  /*e100*/  VIADD R29, R14, UR4 ;  /* 0x000000040e1d7c36 */ /* 0x000fe20008000000 */
[----:B------:R0:W4:Y:S03]  /*e110*/  LDG.E R33, desc[UR8][R2.64] ;  /* 0x0000000802217981 */ /* 0x000126000c1e1900 */
[----:B0-----:R-:W-:-:S05]  /*e120*/  IMAD.WIDE R2, R29, 0x4, R36 ;  /* 0x000000041d027825 */ /* 0x001fca00078e0224 */
[----:B------:R-:W5:Y:S02]  /*e130*/  LDG.E R29, desc[UR8][R2.64] ;  /* 0x00000008021d7981 */ /* 0x000f64000c1e1900 */
[----:B-----5:R-:W-:-:S04]  /*e140*/  ISETP.GE.AND P0, PT, R32, R29, PT ;  /* 0x0000001d2000720c */ /* 0x020fc80003f06270 */
[----:B------:R-:W-:-:S04]  /*e150*/  SEL R29, R18, R14, !P0 ;  /* 0x0000000e121d7207 */ /* 0x000fc80004000000 */
[----:B------:R-:W-:-:S05]  /*e160*/  IADD3 R5, PT, PT, R29, UR4, RZ ;  /* 0x000000041d057c10 */ /* 0x000fca000fffe0ff */
[----:B------:R-:W-:-:S05]  /*e170*/  IMAD.WIDE R2, R5, 0x4, R36 ;  /* 0x0000000405027825 */ /* 0x000fca00078e0224 */
[----:B------:R0:W5:Y:S01]  /*e180*/  LDG.E R32, desc[UR8][R2.64] ;  /* 0x0000000802207981 */ /* 0x000162000c1e1900 */
[----:B--2---:R-:W-:Y:S02]  /*e190*/  ISETP.GE.AND P1, PT, R25, R30, PT ;  /* 0x0000001e1900720c */ /* 0x004fe40003f26270 */
[----:B------:R-:W-:Y:S02]  /*e1a0*/  SEL R4, R21, R20, !P2 ;  /* 0x0000001415047207 */ /* 0x000fe40005000000 */
[----:B------:R-:W-:Y:S02]  /*e1b0*/  SEL R5, R20, R21, !P2 ;  /* 0x0000001514057207 */ /* 0x000fe40005000000 */
[----:B---3--:R-:W-:Y:S02]  /*e1c0*/  ISETP.GE.AND P2, PT, R22, R27, PT ;  /* 0x0000001b1600720c */ /* 0x008fe40003f46270 */
[----:B0-----:R-:W-:Y:S02]  /*e1d0*/  SEL R2, R17, R19, !P1 ;  /* 0x0000001311027207 */ /* 0x001fe40004800000 */
[----:B------:R-:W-:-:S02]  /*e1e0*/  SEL R3, R19, R17, !P1 ;  /* 0x0000001113037207 */ /* 0x000fc40004800000 */
[----:B----4-:R-:W-:Y:S02]  /*e1f0*/  ISETP.GE.AND P1, PT, R31, R28, PT ;  /* 0x0000001c1f00720c */ /* 0x010fe40003f26270 */
[----:B------:R-:W-:Y:S02]  /*e200*/  SEL R22, R0, R16, !P2 ;  /* 0x0000001000167207 */ /* 0x000fe40005000000 */
[----:B------:R-:W-:Y:S02]  /*e210*/  SEL R25, R24, R15, !P1 ;  /* 0x0000000f18197207 */ /* 0x000fe40004800000 */
[----:B------:R-:W-:Y:S02]  /*e220*/  SEL R0, R16, R0, !P2 ;  /* 0x0000000010007207 */ /* 0x000fe40005000000 */
[----:B------:R-:W-:Y:S02]  /*e230*/  SEL R24, R15, R24, !P1 ;  /* 0x000000180f187207 */ /* 0x000fe40004800000 */
[----:B------:R-:W-:-:S02]  /*e240*/  SEL R18, R14, R18, !P0 ;  /* 0x000000120e127207 */ /* 0x000fc40004000000 */
[----:B-----5:R-:W-:-:S04]  /*e250*/  ISETP.GE.AND P3, PT, R32, R33, PT ;  /* 0x000000212000720c */ /* 0x020fc80003f66270 */
[----:B------:R-:W-:Y:S02]  /*e260*/  SEL R20, R26, R29, !P3 ;  /* 0x0000001d1a147207 */ /* 0x000fe40005800000 */
[----:B------:R-:W-:-:S07]  /*e270*/  SEL R26, R29, R26, !P3 ;  /* 0x0000001a1d1a7207 */ /* 0x000fce0005800000 */
.L_x_164:
[----:B------:R-:W-:Y:S05]  /*e280*/  BSYNC.RECONVERGENT B0 ;  /* 0x0000000000007941 */ /* 0x000fea0003800200 */
.L_x_163:
[----:B------:R-:W-:-:S05]  /*e290*/  UMOV UR4, 0x2 ;  /* 0x0000000200047882 */ /* 0x000fca0000000000 */
.L_x_202:
[----:B------:R-:W0:Y:S01]  /*e2a0*/  S2UR UR6, SR_CgaCtaId ;  /* 0x00000000000679c3 */ /* 0x000e220000008800 */
[----:B------:R-:W-:-:S07]  /*e2b0*/  UIADD3 UR5, UPT, UPT, -UR4, URZ, URZ ;  /* 0x000000ff04057290 */ /* 0x000fce000fffe1ff */
[----:B------:R-:W-:Y:S01]  /*e2c0*/  BAR.SYNC.DEFER_BLOCKING 0x0 ;  /* 0x0000000000007b1d */ /* 0x000fe20000010000 */
[----:B------:R-:W-:Y:S02]  /*e2d0*/  USHF.R.U32.HI UR12, URZ, 0x1, UR4 ;  /* 0x00000001ff0c7899 */ /* 0x000fe40008011604 */
[----:B------:R-:W-:Y:S01]  /*e2e0*/  UIADD3 UR11, UPT, UPT, UR4, -0x1, URZ ;  /* 0xffffffff040b7890 */ /* 0x000fe2000fffe0ff */
[C---:B------:R-:W-:Y:S02]  /*e2f0*/  LOP3.LUT R14, R35.reuse, UR5, RZ, 0xc0, !PT ;  /* 0x00000005230e7c12 */ /* 0x040fe4000f8ec0ff */
[----:B------:R-:W-:Y:S01]  /*e300*/  UMOV UR5, 0x400 ;  /* 0x0000040000057882 */ /* 0x000fe20000000000 */
[----:B------:R-:W-:Y:S01]  /*e310*/  IMAD.U32 R16, RZ, RZ, UR12 ;  /* 0x0000000cff107e24 */ /* 0x000fe2000f8e00ff */
[----:B------:R-:W-:Y:S01]  /*e320*/  BSSY.RECONVERGENT B0, `(.L_x_165) ;  /* 0x000003f000007945 */ /* 0x000fe20003800200 */
[----:B------:R-:W-:Y:S01]  /*e330*/  IMAD.U32 R19, RZ, RZ, UR12 ;  /* 0x0000000cff137e24 */ /* 0x000fe2000f8e00ff */
[----:B------:R-:W-:Y:S01]  /*e340*/  LOP3.LUT R15, R35, UR11, RZ, 0xc0, !PT ;  /* 0x0000000b230f7c12 */ /* 0x000fe2000f8ec0ff */
[----:B------:R-:W-:-:S05]  /*e350*/  IMAD R14, R14, 0x11, RZ ;  /* 0x000000110e0e7824 */ /* 0x000fca00078e02ff */
[----:B--2---:R-:W-:-:S05]  /*e360*/  VIMNMX R17, PT, PT, R14, UR10, PT ;  /* 0x0000000a0e117c48 */ /* 0x004fca000bfe0100 */
[----:B------:R-:W-:Y:S01]  /*e370*/  IMAD R14, R16, 0x11, R17 ;  /* 0x00000011100e7824 */ /* 0x000fe200078e0211 */
[----:B0-----:R-:W-:Y:S01]  /*e380*/  ULEA UR6, UR6, UR5, 0x18 ;  /* 0x0000000506067291 */ /* 0x001fe2000f8ec0ff */
[----:B------:R-:W-:Y:S01]  /*e390*/  IMAD.MOV.U32 R16, RZ, RZ, 0x44 ;  /* 0x00000044ff107424 */ /* 0x000fe200078e00ff */
[----:B------:R-:W0:Y:S02]  /*e3a0*/  LDCU UR5, c[0x0][0x3c0] ;  /* 0x00007800ff0577ac */ /* 0x000e240008000800 */
[----:B------:R-:W-:Y:S02]  /*e3b0*/  VIMNMX R14, PT, PT, R14, UR10, PT ;  /* 0x0000000a0e0e7c48 */ /* 0x000fe4000bfe0100 */
[----:B------:R-:W-:-:S03]  /*e3c0*/  IMAD R27, R35, R16, UR6 ;  /* 0x00000006231b7e24 */ /* 0x000fc6000f8e0210 */
[--C-:B------:R-:W-:Y:S02]  /*e3d0*/  IMAD R16, R19, 0x11, R14.reuse ;  /* 0x0000001113107824 */ /* 0x100fe400078e020e */
[----:B------:R-:W-:Y:S01]  /*e3e0*/  IMAD R19, R15, 0x11, RZ ;  /* 0x000000110f137824 */ /* 0x000fe200078e02ff */
[----:B------:R1:W-:Y:S02]  /*e3f0*/  STS [R27], R10 ;  /* 0x0000000a1b007388 */ /* 0x0003e40000000800 */
[----:B------:R-:W-:Y:S02]  /*e400*/  VIMNMX R15, PT, PT, R16, UR10, PT ;  /* 0x0000000a100f7c48 */ /* 0x000fe4000bfe0100 */
[----:B------:R-:W-:Y:S01]  /*e410*/  VIMNMX R19, PT, PT, R19, UR10, PT ;  /* 0x0000000a13137c48 */ /* 0x000fe2000bfe0100 */
[----:B------:R2:W-:Y:S02]  /*e420*/  STS [R27+0x4], R23 ;  /* 0x000004171b007388 */ /* 0x0005e40000000800 */
[----:B------:R-:W-:Y:S01]  /*e430*/  IMAD.IADD R16, R15, 0x1, -R14 ;  /* 0x000000010f107824 */ /* 0x000fe200078e0a0e */
[----:B------:R-:W-:Y:S01]  /*e440*/  VIADDMNMX R21, R14, -R17, R19, PT ;  /* 0x800000110e157246 */ /* 0x000fe20003800113 */
[----:B------:R2:W-:Y:S03]  /*e450*/  STS [R27+0x8], R9 ;  /* 0x000008091b007388 */ /* 0x0005e60000000800 */
        /* <DEDUP_REMOVED lines=18> */
[----:B------:R-:W-:Y:S06]  /*e580*/  BAR.SYNC.DEFER_BLOCKING 0x0 ;  /* 0x0000000000007b1d */ /* 0x000fec0000010000 */
[----:B0-----:R-:W-:Y:S05]  /*e590*/  @P0 BRA `(.L_x_166) ;  /* 0x00000000005c0947 */ /* 0x001fea0003800000 */
[----:B--2---:R-:W0:Y:S01]  /*e5a0*/  LDC.64 R2, c[0x0][0x3c8] ;  /* 0x0000f200ff027b82 */ /* 0x004e220000000a00 */
[----:B------:R-:W-:-:S07]  /*e5b0*/  IMAD.IADD R16, R19, 0x1, R14 ;  /* 0x0000000113107824 */ /* 0x000fce00078e020e */
.L_x_167:
[----:B------:R-:W-:-:S04]  /*e5c0*/  IADD3 R0, PT, PT, R21, -R10, RZ ;  /* 0x8000000a15007210 */ /* 0x000fc80007ffe0ff */
[----:B------:R-:W-:-:S04]  /*e5d0*/  LEA.HI R5, R0, R0, RZ, 0x1 ;  /* 0x0000000000057211 */ /* 0x000fc800078f08ff */
[----:B------:R-:W-:-:S04]  /*e5e0*/  LEA.HI.SX32 R0, R5, R10, 0x1f ;  /* 0x0000000a05007211 */ /* 0x000fc800078ffaff */
[----:B------:R-:W-:Y:S01]  /*e5f0*/  LOP3.LUT R5, RZ, R0, RZ, 0x33, !PT ;  /* 0x00000000ff057212 */ /* 0x000fe200078e33ff */
[----:B------:R-:W-:-:S04]  /*e600*/  IMAD.IADD R4, R17, 0x1, R0 ;  /* 0x0000000111047824 */ /* 0x000fc800078e0200 */
[----:B------:R-:W-:Y:S01]  /*e610*/  IMAD.IADD R5, R16, 0x1, R5 ;  /* 0x0000000110057824 */ /* 0x000fe200078e0205 */
[----:B------:R-:W-:-:S04]  /*e620*/  LEA R8, R4, UR6, 0x2 ;  /* 0x0000000604087c11 */ /* 0x000fc8000f8e10ff */
[----:B------:R-:W-:Y:S02]  /*e630*/  LEA R9, R5, UR6, 0x2 ;  /* 0x0000000605097c11 */ /* 0x000fe4000f8e10ff */
[----:B------:R-:W1:Y:S04]  /*e640*/  LDS R8, [R8] ;  /* 0x0000000008087984 */ /* 0x000e680000000800 */
[----:B------:R-:W2:Y:S01]  /*e650*/  LDS R9, [R9] ;  /* 0x0000000009097984 */ /* 0x000ea20000000800 */
[----:B-1----:R-:W-:Y:S02]  /*e660*/  VIADD R7, R8, UR5 ;  /* 0x0000000508077c36 */ /* 0x002fe40008000000 */
[----:B--2---:R-:W-:Y:S02]  /*e670*/  VIADD R5, R9, UR5 ;  /* 0x0000000509057c36 */ /* 0x004fe40008000000 */
[----:B0-----:R-:W-:-:S04]  /*e680*/  IMAD.WIDE R6, R7, 0x4, R2 ;  /* 0x0000000407067825 */ /* 0x001fc800078e0202 */
        /* <DEDUP_REMOVED lines=8> */
.L_x_166:
[----:B------:R-:W-:Y:S05]  /*e710*/  BSYNC.RECONVERGENT B0 ;  /* 0x0000000000007941 */ /* 0x000fea0003800200 */
.L_x_165:
[----:B------:R-:W-:Y:S01]  /*e720*/  IMAD.IADD R21, R17, 0x1, R10 ;  /* 0x0000000111157824 */ /* 0x000fe200078e020a */
[----:B------:R-:W-:Y:S01]  /*e730*/  IADD3 R10, PT, PT, -R10, R14, R19 ;  /* 0x0000000e0a0a7210 */ /* 0x000fe20007ffe113 */
[----:B------:R-:W-:Y:S01]  /*e740*/  BSSY.RECONVERGENT B0, `(.L_x_168) ;  /* 0x0000016000007945 */ /* 0x000fe20003800200 */
[----:B------:R-:W-:Y:S01]  /*e750*/  PLOP3.LUT P0, PT, PT, PT, PT, 0x8, 0x80 ;  /* 0x000000000080781c */ /* 0x000fe20003f0e170 */
[C---:B--2---:R-:W-:Y:S01]  /*e760*/  VIADD R3, R21.reuse, 0x1 ;  /* 0x0000000115037836 */ /* 0x044fe20000000000 */
[----:B------:R-:W-:Y:S02]  /*e770*/  LEA R16, R21, UR6, 0x2 ;  /* 0x0000000615107c11 */ /* 0x000fe4000f8e10ff */
[C---:B------:R-:W-:Y:S02]  /*e780*/  LEA R17, R10.reuse, UR6, 0x2 ;  /* 0x000000060a117c11 */ /* 0x040fe4000f8e10ff */
[C---:B------:R-:W-:Y:S02]  /*e790*/  ISETP.GE.AND P1, PT, R10.reuse, R15, PT ;  /* 0x0000000f0a00720c */ /* 0x040fe40003f26270 */
[----:B------:R-:W0:Y:S01]  /*e7a0*/  LDS R16, [R16] ;  /* 0x0000000010107984 */ /* 0x000e220000000800 */
[----:B------:R-:W-:-:S03]  /*e7b0*/  IADD3 R0, PT, PT, R10, 0x1, RZ ;  /* 0x000000010a007810 */ /* 0x000fc60007ffe0ff */
[----:B------:R-:W1:Y:S07]  /*e7c0*/  LDS R17, [R17] ;  /* 0x0000000011117984 */ /* 0x000e6e0000000800 */
        /* <DEDUP_REMOVED lines=13> */
.L_x_169:
[----:B------:R-:W-:Y:S05]  /*e8a0*/  BSYNC.RECONVERGENT B0 ;  /* 0x0000000000007941 */ /* 0x000fea0003800200 */
.L_x_168:
[----:B------:R-:W-:Y:S01]  /*e8b0*/  @!P0 IMAD.MOV R0, RZ, RZ, R10 ;  /* 0x000000ffff008224 */ /* 0x000fe200078e020a */
[----:B------:R-:W-:Y:S01]  /*e8c0*/  BSSY.RECONVERGENT B0, `(.L_x_170) ;  /* 0x0000018000007945 */ /* 0x000fe20003800200 */
[----:B------:R-:W-:Y:S01]  /*e8d0*/  @P0 IMAD.MOV R3, RZ, RZ, R21 ;  /* 0x000000ffff030224 */ /* 0x000fe200078e0215 */
[----:B01----:R-:W-:Y:S01]  /*e8e0*/  SEL R10, R17, R16, P0 ;  /* 0x00000010110a7207 */ /* 0x003fe20000000000 */
[C---:B------:R-:W-:Y:S01]  /*e8f0*/  VIADD R2, R0.reuse, 0x1 ;  /* 0x0000000100027836 */ /* 0x040fe20000000000 */
[C---:B------:R-:W-:Y:S02]  /*e900*/  ISETP.GE.AND P1, PT, R0.reuse, R15, PT ;  /* 0x0000000f0000720c */ /* 0x040fe40003f26270 */
[----:B------:R-:W-:Y:S02]  /*e910*/  @P0 LEA R4, R0, UR6, 0x2 ;  /* 0x0000000600040c11 */ /* 0x000fe4000f8e10ff */
[C---:B------:R-:W-:Y:S02]  /*e920*/  @!P0 LEA R6, R3.reuse, UR6, 0x2 ;  /* 0x0000000603068c11 */ /* 0x040fe4000f8e10ff */
[----:B------:R-:W-:Y:S01]  /*e930*/  IADD3 R5, PT, PT, R3, 0x1, RZ ;  /* 0x0000000103057810 */ /* 0x000fe20007ffe0ff */
        /* <DEDUP_REMOVED lines=16> */
.L_x_171:
[----:B------:R-:W-:Y:S05]  /*ea40*/  BSYNC.RECONVERGENT B0 ;  /* 0x0000000000007941 */ /* 0x000fea0003800200 */
.L_x_170:
        /* <DEDUP_REMOVED lines=25> */
.L_x_173:
[----:B------:R-:W-:Y:S05]  /*ebe0*/  BSYNC.RECONVERGENT B0 ;  /* 0x0000000000007941 */ /* 0x000fea0003800200 */
.L_x_172:
        /* <DEDUP_REMOVED lines=25> */
.L_x_175:
[----:B------:R-:W-:Y:S05]  /*ed80*/  BSYNC.RECONVERGENT B0 ;  /* 0x0000000000007941 */ /* 0x000fea0003800200 */
.L_x_174:
        /* <DEDUP_REMOVED lines=25> */
.L_x_177:
[----:B------:R-:W-:Y:S05]  /*ef20*/  BSYNC.RECONVERGENT B0 ;  /* 0x0000000000007941 */ /* 0x000fea0003800200 */
.L_x_176:
        /* <DEDUP_REMOVED lines=25> */
.L_x_179:
[----:B------:R-:W-:Y:S05]  /*f0c0*/  BSYNC.RECONVERGENT B0 ;  /* 0x0000000000007941 */ /* 0x000fea0003800200 */
.L_x_178:
[----:B------:R-:W-:Y:S01]  /*f0d0*/  @!P0 IADD3 R18, PT, PT, R0, RZ, RZ ;  /* 0x000000ff00128210 */ /* 0x000fe20007ffe0ff */
[----:B------:R-:W-:Y:S01]  /*f0e0*/  @P0 IMAD.MOV R21, RZ, RZ, R19 ;  /* 0x000000ffff150224 */ /* 0x000fe200078e0213 */
[----:B------:R-:W-:Y:S01]  /*f0f0*/  BSSY.RECONVERGENT B0, `(.L_x_180) ;  /* 0x0000017000007945 */ /* 0x000fe20003800200 */
[----:B-12---:R-:W-:Y:S02]  /*f100*/  SEL R6, R17, R16, P0 ;  /* 0x0000001011067207 */ /* 0x006fe40000000000 */
[C---:B------:R-:W-:Y:S01]  /*f110*/  ISETP.GE.AND P1, PT, R18.reuse, R15, PT ;  /* 0x0000000f1200720c */ /* 0x040fe20003f26270 */
[C---:B------:R-:W-:Y:S01]  /*f120*/  VIADD R0, R18.reuse, 0x1 ;  /* 0x0000000112007836 */ /* 0x040fe20000000000 */
[C---:B0-----:R-:W-:Y:S01]  /*f130*/  @!P0 LEA R2, R21.reuse, UR6, 0x2 ;  /* 0x0000000615028c11 */ /* 0x041fe2000f8e10ff */
[----:B------:R-:W-:Y:S01]  /*f140*/  VIADD R25, R21, 0x1 ;  /* 0x0000000115197836 */ /* 0x000fe20000000000 */
        /* <DEDUP_REMOVED lines=17> */
.L_x_181:
[----:B------:R-:W-:Y:S05]  /*f260*/  BSYNC.RECONVERGENT B0 ;  /* 0x0000000000007941 */ /* 0x000fea0003800200 */
.L_x_180:
        /* <DEDUP_REMOVED lines=25> */
.L_x_183:
[----:B------:R-:W-:Y:S05]  /*f400*/  BSYNC.RECONVERGENT B0 ;  /* 0x0000000000007941 */ /* 0x000fea0003800200 */
.L_x_182:
[----:B------:R-:W-:Y:S01]  /*f410*/  @!P0 IMAD.MOV R20, RZ, RZ, R0 ;  /* 0x000000ffff148224 */ /* 0x000fe200078e0200 */
[----:B------:R-:W-:Y:S01]  /*f420*/  BSSY.RECONVERGENT B0, `(.L_x_184) ;  /* 0x0000018000007945 */ /* 0x000fe20003800200 */
[----:B------:R-:W-:Y:S01]  /*f430*/  @P0 IMAD.MOV R21, RZ, RZ, R25 ;  /* 0x000000ffff150224 */ /* 0x000fe200078e0219 */
[----:B-12---:R-:W-:Y:S01]  /*f440*/  SEL R4, R17, R16, P0 ;  /* 0x0000001011047207 */ /* 0x006fe20000000000 */
[C---:B------:R-:W-:Y:S01]  /*f450*/  VIADD R0, R20.reuse, 0x1 ;  /* 0x0000000114007836 */ /* 0x040fe20000000000 */
[C---:B------:R-:W-:Y:S02]  /*f460*/  ISETP.GE.AND P1, PT, R20.reuse, R15, PT ;  /* 0x0000000f1400720c */ /* 0x040fe40003f26270 */
[C---:B0-----:R-:W-:Y:S02]  /*f470*/  @!P0 LEA R2, R21.reuse, UR6, 0x2 ;  /* 0x0000000615028c11 */ /* 0x041fe4000f8e10ff */
[----:B------:R-:W-:Y:S02]  /*f480*/  @P0 LEA R3, R20, UR6, 0x2 ;  /* 0x0000000614030c11 */ /* 0x000fe4000f8e10ff */
        /* <DEDUP_REMOVED lines=17> */
.L_x_185:
[----:B------:R-:W-:Y:S05]  /*f5a0*/  BSYNC.RECONVERGENT B0 ;  /* 0x0000000000007941 */ /* 0x000fea0003800200 */
.L_x_184:
        /* <DEDUP_REMOVED lines=16> */
[----:B------:R-:W0:Y:S01]  /*f6b0*/  LDC.64 R20, c[0x0][0x3c8] ;  /* 0x0000f200ff147b82 */ /* 0x000e220000000a00 */
[----:B------:R-:W2:Y:S02]  /*f6c0*/  LDCU UR5, c[0x0][0x3c0] ;  /* 0x00007800ff0577ac */ /* 0x000ea40008000800 */
[----:B--2---:R-:W-:Y:S01]  /*f6d0*/  IADD3 R19, PT, PT, R17, UR5, RZ ;  /* 0x0000000511137c10 */ /* 0x004fe2000fffe0ff */
[----:B-1----:R-:W-:-:S04]  /*f6e0*/  VIADD R29, R16, UR5 ;  /* 0x00000005101d7c36 */ /* 0x002fc80008000000 */
[----:B0-----:R-:W-:-:S04]  /*f6f0*/  IMAD.WIDE R18, R19, 0x4, R20 ;  /* 0x0000000413127825 */ /* 0x001fc800078e0214 */
[----:B------:R-:W-:Y:S02]  /*f700*/  IMAD.WIDE R20, R29, 0x4, R20 ;  /* 0x000000041d147825 */ /* 0x000fe400078e0214 */
[----:B------:R-:W2:Y:S04]  /*f710*/  LDG.E R18, desc[UR8][R18.64] ;  /* 0x0000000812127981 */ /* 0x000ea8000c1e1900 */
[----:B------:R-:W2:Y:S02]  /*f720*/  LDG.E R21, desc[UR8][R20.64] ;  /* 0x0000000814157981 */ /* 0x000ea4000c1e1900 */
[----:B--2---:R-:W-:-:S13]  /*f730*/  ISETP.LT.AND P0, PT, R18, R21, PT ;  /* 0x000000151200720c */ /* 0x004fda0003f01270 */
.L_x_187:
[----:B------:R-:W-:Y:S05]  /*f740*/  BSYNC.RECONVERGENT B0 ;  /* 0x0000000000007941 */ /* 0x000fea0003800200 */
.L_x_186:
        /* <DEDUP_REMOVED lines=18> */
[----:B--2---:R-:W-:Y:S01]  /*f870*/  VIADD R19, R17, UR5 ;  /* 0x0000000511137c36 */ /* 0x004fe20008000000 */
[----:B-1----:R-:W-:-:S03]  /*f880*/  IADD3 R29, PT, PT, R16, UR5, RZ ;  /* 0x00000005101d7c10 */ /* 0x002fc6000fffe0ff */
[----:B0-----:R-:W-:-:S04]  /*f890*/  IMAD.WIDE R18, R19, 0x4, R20 ;  /* 0x0000000413127825 */ /* 0x001fc800078e0214 */
[----:B------:R-:W-:Y:S02]  /*f8a0*/  IMAD.WIDE R20, R29, 0x4, R20 ;  /* 0x000000041d147825 */ /* 0x000fe400078e0214 */
[----:B------:R-:W2:Y:S04]  /*f8b0*/  LDG.E R18, desc[UR8][R18.64] ;  /* 0x0000000812127981 */ /* 0x000ea8000c1e1900 */
[----:B------:R-:W2:Y:S02]  /*f8c0*/  LDG.E R21, desc[UR8][R20.64] ;  /* 0x0000000814157981 */ /* 0x000ea4000c1e1900 */
[----:B--2---:R-:W-:-:S13]  /*f8d0*/  ISETP.LT.AND P0, PT, R18, R21, PT ;  /* 0x000000151200720c */ /* 0x004fda0003f01270 */
.L_x_189:
[----:B------:R-:W-:Y:S05]  /*f8e0*/  BSYNC.RECONVERGENT B0 ;  /* 0x0000000000007941 */ /* 0x000fea0003800200 */
.L_x_188:
        /* <DEDUP_REMOVED lines=25> */
.L_x_191:
[----:B------:R-:W-:Y:S05]  /*fa80*/  BSYNC.RECONVERGENT B0 ;  /* 0x0000000000007941 */ /* 0x000fea0003800200 */
.L_x_190:
        /* <DEDUP_REMOVED lines=25> */
.L_x_193:
[----:B------:R-:W-:Y:S05]  /*fc20*/  BSYNC.RECONVERGENT B0 ;  /* 0x0000000000007941 */ /* 0x000fea0003800200 */
.L_x_192:
[----:B------:R-:W-:Y:S01]  /*fc30*/  @!P0 IADD3 R25, PT, PT, R24, RZ, RZ ;  /* 0x000000ff18198210 */ /* 0x000fe20007ffe0ff */
[----:B------:R-:W-:Y:S01]  /*fc40*/  @P0 IMAD.MOV R27, RZ, RZ, R29 ;  /* 0x000000ffff1b0224 */ /* 0x000fe200078e021d */
[----:B------:R-:W-:Y:S01]  /*fc50*/  BSSY.RECONVERGENT B0, `(.L_x_194) ;  /* 0x0000017000007945 */ /* 0x000fe20003800200 */
[----:B-12---:R-:W-:Y:S02]  /*fc60*/  SEL R24, R17, R16, P0 ;  /* 0x0000001011187207 */ /* 0x006fe40000000000 */
[C---:B------:R-:W-:Y:S01]  /*fc70*/  ISETP.GE.AND P1, PT, R25.reuse, R15, PT ;  /* 0x0000000f1900720c */ /* 0x040fe20003f26270 */
[----:B------:R-:W-:Y:S01]  /*fc80*/  VIADD R26, R25, 0x1 ;  /* 0x00000001191a7836 */ /* 0x000fe20000000000 */
        /* <DEDUP_REMOVED lines=19> */
.L_x_195:
[----:B------:R-:W-:Y:S05]  /*fdc0*/  BSYNC.RECONVERGENT B0 ;  /* 0x0000000000007941 */ /* 0x000fea0003800200 */
.L_x_194:
[----:B------:R-:W-:Y:S01]  /*fdd0*/  @!P0 IMAD.MOV R26, RZ, RZ, R25 ;  /* 0x000000ffff1a8224 */ /* 0x000fe200078e0219 */
[----:B------:R-:W-:Y:S01]  /*fde0*/  BSSY.RECONVERGENT B0, `(.L_x_196) ;  /* 0x0000017000007945 */ /* 0x000fe20003800200 */
[----:B------:R-:W-:Y:S01]  /*fdf0*/  @P0 IMAD.MOV R28, RZ, RZ, R27 ;  /* 0x000000ffff1c0224 */ /* 0x000fe200078e021b */
[----:B-12---:R-:W-:Y:S02]  /*fe00*/  SEL R25, R17, R16, P0 ;  /* 0x0000001011197207 */ /* 0x006fe40000000000 */
[----:B------:R-:W-:Y:S02]  /*fe10*/  ISETP.GE.AND P1, PT, R26, R15, PT ;  /* 0x0000000f1a00720c */ /* 0x000fe40003f26270 */
[----:B0-----:R-:W-:Y:S02]  /*fe20*/  @!P0 LEA R18, R28, UR6, 0x2 ;  /* 0x000000061c128c11 */ /* 0x001fe4000f8e10ff */
        /* <DEDUP_REMOVED lines=18> */
.L_x_197:
[----:B------:R-:W-:Y:S05]  /*ff50*/  BSYNC.RECONVERGENT B0 ;  /* 0x0000000000007941 */ /* 0x000fea0003800200 */
.L_x_196:
[----:B------:R-:W-:Y:S01]  /*ff60*/  VIADD R30, R26, 0x1 ;  /* 0x000000011a1e7836 */ /* 0x000fe20000000000 */
[----:B------:R-:W-:Y:S01]  /*ff70*/  BSSY.RECONVERGENT B0, `(.L_x_198) ;  /* 0x0000017000007945 */ /* 0x000fe20003800200 */
[----:B------:R-:W-:Y:S01]  /*ff80*/  @!P0 IMAD.MOV R30, RZ, RZ, R26 ;  /* 0x000000ffff1e8224 */ /* 0x000fe200078e021a */
[----:B-12---:R-:W-:Y:S01]  /*ff90*/  SEL R26, R17, R16, P0 ;  /* 0x00000010111a7207 */ /* 0x006fe20000000000 */
[----:B------:R-:W-:-:S03]  /*ffa0*/  @P0 IMAD.MOV R27, RZ, RZ, R28 ;  /* 0x000000ffff1b0224 */ /* 0x000fc600078e021c */
[C---:B------:R-:W-:Y:S02]  /*ffb0*/  ISETP.GE.AND P1, PT, R30.reuse, R15, PT ;  /* 0x0000000f1e00720c */ /* 0x040fe40003f26270 */
        /* <DEDUP_REMOVED lines=18> */
.L_x_199:
[----:B------:R-:W-:Y:S05]  /*100e0*/  BSYNC.RECONVERGENT B0 ;  /* 0x0000000000007941 */ /* 0x000fea0003800200 */
.L_x_198:
[----:B0-----:R-:W-:Y:S01]  /*100f0*/  VIADD R19, R27, 0x1 ;  /* 0x000000011b137836 */ /* 0x001fe20000000000 */
[----:B-12---:R-:W-:Y:S01]  /*10100*/  SEL R20, R17, R16, P0 ;  /* 0x0000001011147207 */ /* 0x006fe20000000000 */
[----:B------:R-:W-:Y:S01]  /*10110*/  @P0 IMAD.MOV R19, RZ, RZ, R27 ;  /* 0x000000ffff130224 */ /* 0x000fe200078e021b */
[----:B------:R-:W-:Y:S01]  /*10120*/  BSSY.RECONVERGENT B0, `(.L_x_200) ;  /* 0x0000017000007945 */ /* 0x000fe20003800200 */
[----:B------:R-:W-:Y:S02]  /*10130*/  VIADD R18, R30, 0x1 ;  /* 0x000000011e127836 */ /* 0x000fe40000000000 */
[----:B------:R-:W-:Y:S01]  /*10140*/  @!P0 IMAD.MOV R18, RZ, RZ, R30 ;  /* 0x000000ffff128224 */ /* 0x000fe200078e021e */
[----:B------:R-:W-:-:S04]  /*10150*/  @!P0 LEA R21, R19, UR6, 0x2 ;  /* 0x0000000613158c11 */ /* 0x000fc8000f8e10ff */
[C---:B------:R-:W-:Y:S01]  /*10160*/  @P0 LEA R27, R18.reuse, UR6, 0x2 ;  /* 0x00000006121b0c11 */ /* 0x040fe2000f8e10ff */
[----:B------:R-:W0:Y:S04]  /*10170*/  @!P0 LDS R16, [R21] ;  /* 0x0000000015108984 */ /* 0x000e280000000800 */
[----:B------:R1:W2:Y:S01]  /*10180*/  @P0 LDS R17, [R27] ;  /* 0x000000001b110984 */ /* 0x0002a20000000800 */
[----:B------:R-:W-:Y:S01]  /*10190*/  ISETP.GE.AND P0, PT, R18, R15, PT ;  /* 0x0000000f1200720c */ /* 0x000fe20003f06270 */
[----:B0-----:R-:W-:-:S12]  /*101a0*/  IMAD.MOV.U32 R18, RZ, RZ, R16 ;  /* 0x000000ffff127224 */ /* 0x001fd800078e0010 */
[----:B-1----:R-:W-:Y:S05]  /*101b0*/  @P0 BRA `(.L_x_201) ;  /* 0x0000000000340947 */ /* 0x002fea0003800000 */
[----:B------:R-:W-:Y:S01]  /*101c0*/  ISETP.GE.AND P0, PT, R19, R14, PT ;  /* 0x0000000e1300720c */ /* 0x000fe20003f06270 */
[----:B--2---:R-:W-:-:S12]  /*101d0*/  IMAD.MOV.U32 R18, RZ, RZ, R17 ;  /* 0x000000ffff127224 */ /* 0x004fd800078e0011 */
[----:B------:R-:W-:Y:S05]  /*101e0*/  @P0 BRA `(.L_x_201) ;  /* 0x0000000000280947 */ /* 0x000fea0003800000 */
[----:B------:R-:W0:Y:S01]  /*101f0*/  LDC.64 R18, c[0x0][0x3c8] ;  /* 0x0000f200ff127b82 */ /* 0x000e220000000a00 */
[----:B------:R-:W1:Y:S02]  /*10200*/  LDCU UR5, c[0x0][0x3c0] ;  /* 0x00007800ff0577ac */ /* 0x000e640008000800 */
[----:B-1----:R-:W-:Y:S01]  /*10210*/  IADD3 R15, PT, PT, R17, UR5, RZ ;  /* 0x00000005110f7c10 */ /* 0x002fe2000fffe0ff */
[----:B------:R-:W-:-:S04]  /*10220*/  VIADD R21, R16, UR5 ;  /* 0x0000000510157c36 */ /* 0x000fc80008000000 */
[----:B0-----:R-:W-:-:S04]  /*10230*/  IMAD.WIDE R14, R15, 0x4, R18 ;  /* 0x000000040f0e7825 */ /* 0x001fc800078e0212 */
[----:B------:R-:W-:Y:S02]  /*10240*/  IMAD.WIDE R18, R21, 0x4, R18 ;  /* 0x0000000415127825 */ /* 0x000fe400078e0212 */
[----:B------:R-:W2:Y:S04]  /*10250*/  LDG.E R14, desc[UR8][R14.64] ;  /* 0x000000080e0e7981 */ /* 0x000ea8000c1e1900 */
[----:B------:R-:W2:Y:S02]  /*10260*/  LDG.E R19, desc[UR8][R18.64] ;  /* 0x0000000812137981 */ /* 0x000ea4000c1e1900 */
[----:B--2---:R-:W-:-:S04]  /*10270*/  ISETP.GE.AND P0, PT, R14, R19, PT ;  /* 0x000000130e00720c */ /* 0x004fc80003f06270 */
[----:B------:R-:W-:-:S09]  /*10280*/  SEL R18, R17, R16, !P0 ;  /* 0x0000001011127207 */ /* 0x000fd20004000000 */
.L_x_201:
[----:B------:R-:W-:Y:S05]  /*10290*/  BSYNC.RECONVERGENT B0 ;  /* 0x0000000000007941 */ /* 0x000fea0003800200 */
.L_x_200:
[----:B------:R-:W-:Y:S02]  /*102a0*/  UISETP.GE.U32.AND UP0, UPT, UR4, 0x81, UPT ;  /* 0x000000810400788c */ /* 0x000fe4000bf06070 */
[----:B------:R-:W-:-:S07]  /*102b0*/  USHF.L.U32 UR5, UR4, 0x1, URZ ;  /* 0x0000000104057899 */ /* 0x000fce00080006ff */
[----:B------:R-:W-:Y:S01]  /*102c0*/  UMOV UR4, UR5 ;  /* 0x0000000500047c82 */ /* 0x000fe20008000000 */
[----:B------:R-:W-:Y:S05]  /*102d0*/  BRA.U !UP0, `(.L_x_202) ;  /* 0xffffffdd08f07547 */ /* 0x000fea000b83ffff */
[----:B------:R-:W0:Y:S01]  /*102e0*/  LDCU.U8 UR4, c[0x0][0x380] ;  /* 0x00007000ff0477ac */ /* 0x000e220008000000 */
[C---:B------:R-:W-:Y:S01]  /*102f0*/  VIADD R14, R13.reuse, 0x1c0 ;  /* 0x000001c00d0e7836 */ /* 0x040fe20000000000 */
[C---:B------:R-:W-:Y:S01]  /*10300*/  IADD3 R28, PT, PT, R13.reuse, 0xc0, RZ ;  /* 0x000000c00d1c7810 */ /* 0x040fe20007ffe0ff */
[C---:B------:R-:W-:Y:S02]  /*10310*/  VIADD R29, R13.reuse, 0x1e0 ;  /* 0x000001e00d1d7836 */ /* 0x040fe40000000000 */
[C---:B------:R-:W-:Y:S02]  /*10320*/  VIADD R21, R13.reuse, 0x80 ;  /* 0x000000800d157836 */ /* 0x040fe40000000000 */
[C---:B------:R-:W-:Y:S02]  /*10330*/  VIADD R19, R13.reuse, 0x60 ;  /* 0x000000600d137836 */ /* 0x040fe40000000000 */
[----:B------:R-:W-:Y:S01]  /*10340*/  VIADD R27, R13, 0xa0 ;  /* 0x000000a00d1b7836 */ /* 0x000fe20000000000 */
[----:B0-----:R-:W-:-:S04]  /*10350*/  UPRMT UR4, UR4, 0x8880, URZ ;  /* 0x0000888004047896 */ /* 0x001fc800080000ff */
[----:B------:R-:W-:Y:S01]  /*10360*/  UISETP.NE.AND UP0, UPT, UR4, URZ, UPT ;  /* 0x000000ff0400728c */ /* 0x000fe2000bf05270 */
[----:B------:R-:W-:Y:S08]  /*10370*/  BAR.SYNC.DEFER_BLOCKING 0x0 ;  /* 0x0000000000007b1d */ /* 0x000ff00000010000 */
[----:B------:R-:W-:Y:S05]  /*10380*/  BRA.U !UP0, `(.L_x_203) ;  /* 0x0000000508b47547 */ /* 0x000fea000b800000 */
[----:B------:R-:W-:Y:S01]  /*10390*/  ISETP.NE.AND P0, PT, R35, RZ, PT ;  /* 0x000000ff2300720c */ /* 0x000fe20003f05270 */
[----:B------:R-:W-:Y:S01]  /*103a0*/  IMAD.U32 R32, RZ, RZ, UR10 ;  /* 0x0000000aff207e24 */ /* 0x000fe2000f8e00ff */
[----:B------:R-:W-:Y:S01]  /*103b0*/  STS [R11], R10 ;  /* 0x0000000a0b007388 */ /* 0x000fe20000000800 */
[----:B------:R-:W0:Y:S03]  /*103c0*/  LDCU.64 UR4, c[0x0][0x398] ;  /* 0x00007300ff0477ac */ /* 0x000e260008000a00 */
[----:B------:R-:W-:Y:S01]  /*103d0*/  STS [R11+0x4], R23 ;  /* 0x000004170b007388 */ /* 0x000fe20000000800 */
[----:B------:R-:W-:-:S03]  /*103e0*/  UIMAD.WIDE.U32 UR12, UR7, 0x1100, URZ ;  /* 0x00001100070c78a5 */ /* 0x000fc6000f8e00ff */
[----:B------:R-:W-:Y:S04]  /*103f0*/  STS [R11+0x8], R9 ;  /* 0x000008090b007388 */ /* 0x000fe80000000800 */
[----:B------:R-:W-:Y:S04]  /*10400*/  STS [R11+0xc], R8 ;  /* 0x00000c080b007388 */ /* 0x000fe80000000800 */
        /* <DEDUP_REMOVED lines=11> */
[----:B------:R4:W-:Y:S04]  /*104c0*/  STS [R11+0x3c], R20 ;  /* 0x00003c140b007388 */ /* 0x0009e80000000800 */
[----:B------:R5:W-:Y:S01]  /*104d0*/  STS [R11+0x40], R18 ;  /* 0x000040120b007388 */ /* 0x000be20000000800 */
[----:B------:R-:W-:-:S03]  /*104e0*/  NOP ;  /* 0x0000000000007918 */ /* 0x000fc60000000000 */
[----:B------:R-:W-:Y:S04]  /*104f0*/  LDS R5, [R12] ;  /* 0x000000000c057984 */ /* 0x000fe80000000800 */
[----:B------:R-:W-:Y:S04]  /*10500*/  LDS R7, [R12+0x80] ;  /* 0x000080000c077984 */ /* 0x000fe80000000800 */
[----:B------:R-:W-:Y:S04]  /*10510*/  LDS R9, [R12+0x100] ;  /* 0x000100000c097984 */ /* 0x000fe80000000800 */
[----:B------:R-:W-:Y:S04]  /*10520*/  LDS R15, [R12+0x180] ;  /* 0x000180000c0f7984 */ /* 0x000fe80000000800 */
[----:B--2---:R-:W-:Y:S04]  /*10530*/  LDS R17, [R12+0x200] ;  /* 0x000200000c117984 */ /* 0x004fe80000000800 */
        /* <DEDUP_REMOVED lines=12> */
[----:B------:R-:W-:Y:S01]  /*10600*/  @!P0 STS [UR6+0x4400], R32 ;  /* 0x00440020ff008988 */ /* 0x000fe20008000806 */
[----:B------:R-:W-:Y:S06]  /*10610*/  BAR.SYNC.DEFER_BLOCKING 0x0 ;  /* 0x0000000000007b1d */ /* 0x000fec0000010000 */
[----:B-1----:R-:W4:Y:S01]  /*10620*/  S2R R3, SR_TID.X ;  /* 0x0000000000037919 */ /* 0x002f220000002100 */
[----:B------:R-:W5:Y:S01]  /*10630*/  S2R R30, SR_TID.X ;  /* 0x00000000001e7919 */ /* 0x000f620000002100 */
[----:B---3--:R-:W1:Y:S01]  /*10640*/  S2R R2, SR_TID.X ;  /* 0x0000000000027919 */ /* 0x008e620000002100 */
[----:B------:R-:W3:Y:S01]  /*10650*/  S2R R36, SR_TID.X ;  /* 0x0000000000247919 */ /* 0x000ee20000002100 */
[----:B------:R-:W0:Y:S01]  /*10660*/  LDS R16, [UR6+0x4400] ;  /* 0x00440006ff107984 */ /* 0x000e220008000800 */
[----:B------:R-:W3:Y:S01]  /*10670*/  S2R R34, SR_TID.X ;  /* 0x0000000000227919 */ /* 0x000ee20000002100 */
[----:B----4-:R-:W-:-:S02]  /*10680*/  LOP3.LUT R20, R3, 0x1f, RZ, 0xc0, !PT ;  /* 0x0000001f03147812 */ /* 0x010fc400078ec0ff */
[----:B------:R-:W-:Y:S02]  /*10690*/  LOP3.LUT R3, R3, 0x3e0, RZ, 0xc0, !PT ;  /* 0x000003e003037812 */ /* 0x000fe400078ec0ff */
[C---:B-----5:R-:W-:Y:S02]  /*106a0*/  LOP3.LUT R18, R30.reuse, 0x3e0, RZ, 0xc0, !PT ;  /* 0x000003e01e127812 */ /* 0x060fe400078ec0ff */
[----:B------:R-:W-:Y:S01]  /*106b0*/  LOP3.LUT R30, R30, 0x1f, RZ, 0xc0, !PT ;  /* 0x0000001f1e1e7812 */ /* 0x000fe200078ec0ff */
[----:B------:R-:W-:Y:S01]  /*106c0*/  IMAD R3, R3, 0x11, R20 ;  /* 0x0000001103037824 */ /* 0x000fe200078e0214 */
[----:B-1----:R-:W-:Y:S01]  /*106d0*/  LOP3.LUT R20, R2, 0x1f, RZ, 0xc0, !PT ;  /* 0x0000001f02147812 */ /* 0x002fe200078ec0ff */
[----:B------:R-:W-:Y:S01]  /*106e0*/  IMAD R18, R18, 0x11, RZ ;  /* 0x0000001112127824 */ /* 0x000fe200078e02ff */
[----:B------:R-:W-:Y:S01]  /*106f0*/  LOP3.LUT R22, R2, 0x3e0, RZ, 0xc0, !PT ;  /* 0x000003e002167812 */ /* 0x000fe200078ec0ff */
[----:B--2---:R-:W-:Y:S01]  /*10700*/  VIADD R12, R3, 0x20 ;  /* 0x00000020030c7836 */ /* 0x004fe20000000000 */
[----:B---3--:R-:W-:-:S02]  /*10710*/  LOP3.LUT R36, R36, 0x1f, RZ, 0xc0, !PT ;  /* 0x0000001f24247812 */ /* 0x008fc400078ec0ff */
[----:B------:R-:W-:Y:S01]  /*10720*/  IADD3 R18, P0, P3, R18, UR12, R30 ;  /* 0x0000000c12127c10 */ /* 0x000fe2000fb1e01e */
[----:B------:R-:W-:Y:S01]  /*10730*/  IMAD R20, R22, 0x11, R20 ;  /* 0x0000001116147824 */ /* 0x000fe200078e0214 */
[----:B------:R-:W-:Y:S02]  /*10740*/  LOP3.LUT R34, R34, 0x3e0, RZ, 0xc0, !PT ;  /* 0x000003e022227812 */ /* 0x000fe400078ec0ff */
[----:B0-----:R-:W-:-:S03]  /*10750*/  ISETP.GE.AND P2, PT, R13, R16, PT ;  /* 0x000000100d00720c */ /* 0x001fc60003f46270 */
[----:B------:R-:W-:Y:S01]  /*10760*/  IMAD R34, R34, 0x11, R36 ;  /* 0x0000001122227824 */ /* 0x000fe200078e0224 */
[-C--:B------:R-:W-:Y:S01]  /*10770*/  ISETP.GE.AND P1, PT, R12, R16.reuse, PT ;  /* 0x000000100c00720c */ /* 0x080fe20003f26270 */
[----:B------:R-:W-:Y:S01]  /*10780*/  VIADD R12, R3, 0x40 ;  /* 0x00000040030c7836 */ /* 0x000fe20000000000 */
[----:B------:R-:W-:Y:S01]  /*10790*/  IADD3.X R13, PT, PT, RZ, UR13, RZ, P0, P3 ;  /* 0x0000000dff0d7c10 */ /* 0x000fe200087e64ff */
[----:B------:R-:W-:Y:S01]  /*107a0*/  VIADD R34, R34, 0x200 ;  /* 0x0000020022227836 */ /* 0x000fe20000000000 */
[----:B------:R-:W-:Y:S02]  /*107b0*/  LEA R2, P0, R18, UR4, 0x2 ;  /* 0x0000000412027c11 */ /* 0x000fe4000f8010ff */
[-C--:B------:R-:W-:Y:S01]  /*107c0*/  ISETP.GE.AND P4, PT, R19, R16.reuse, PT ;  /* 0x000000101300720c */ /* 0x080fe20003f86270 */
[----:B------:R-:W-:Y:S01]  /*107d0*/  VIADD R19, R20, 0x100 ;  /* 0x0000010014137836 */ /* 0x000fe20000000000 */
[----:B------:R-:W-:Y:S01]  /*107e0*/  LEA.HI.X R3, R18, UR5, R13, 0x2, P0 ;  /* 0x0000000512037c11 */ /* 0x000fe200080f140d */
[----:B------:R-:W-:Y:S01]  /*107f0*/  VIADD R13, R20, 0xe0 ;  /* 0x000000e0140d7836 */ /* 0x000fe20000000000 */
[----:B------:R-:W-:-:S02]  /*10800*/  ISETP.GE.AND P0, PT, R12, R16, PT ;  /* 0x000000100c00720c */ /* 0x000fc40003f06270 */
[-C--:B------:R-:W-:Y:S01]  /*10810*/  ISETP.GE.AND P6, PT, R21, R16.reuse, PT ;  /* 0x000000101500720c */ /* 0x080fe20003fc6270 */
[----:B------:R0:W-:Y:S01]  /*10820*/  @!P2 STG.E desc[UR8][R2.64], R5 ;  /* 0x000000050200a986 */ /* 0x0001e2000c101908 */
[-C--:B------:R-:W-:Y:S01]  /*10830*/  ISETP.GE.AND P2, PT, R13, R16.reuse, PT ;  /* 0x000000100d00720c */ /* 0x080fe20003f46270 */
[----:B------:R-:W-:Y:S01]  /*10840*/  VIADD R13, R20, 0x120 ;  /* 0x00000120140d7836 */ /* 0x000fe20000000000 */
[-C--:B------:R-:W-:Y:S01]  /*10850*/  ISETP.GE.AND P5, PT, R27, R16.reuse, PT ;  /* 0x000000101b00720c */ /* 0x080fe20003fa6270 */
[----:B------:R1:W-:Y:S01]  /*10860*/  @!P1 STG.E desc[UR8][R2.64+0x80], R7 ;  /* 0x0000800702009986 */ /* 0x0003e2000c101908 */
[-C--:B------:R-:W-:Y:S02]  /*10870*/  ISETP.GE.AND P3, PT, R28, R16.reuse, PT ;  /* 0x000000101c00720c */ /* 0x080fe40003f66270 */
[----:B------:R-:W-:Y:S01]  /*10880*/  ISETP.GE.AND P1, PT, R19, R16, PT ;  /* 0x000000101300720c */ /* 0x000fe20003f26270 */
[----:B------:R1:W-:Y:S01]  /*10890*/  @!P4 STG.E desc[UR8][R2.64+0x180], R15 ;  /* 0x0001800f0200c986 */ /* 0x0003e2000c101908 */
[----:B------:R-:W-:-:S03]  /*108a0*/  IADD3 R19, PT, PT, R20, 0x140, RZ ;  /* 0x0000014014137810 */ /* 0x000fc60007ffe0ff */
[----:B------:R1:W-:Y:S01]  /*108b0*/  @!P0 STG.E desc[UR8][R2.64+0x100], R9 ;  /* 0x0001000902008986 */ /* 0x0003e2000c101908 */
[-C--:B------:R-:W-:Y:S01]  /*108c0*/  ISETP.GE.AND P0, PT, R13, R16.reuse, PT ;  /* 0x000000100d00720c */ /* 0x080fe20003f06270 */
[C---:B------:R-:W-:Y:S01]  /*108d0*/  VIADD R13, R20.reuse, 0x160 ;  /* 0x00000160140d7836 */ /* 0x040fe20000000000 */
[-C--:B------:R-:W-:Y:S01]  /*108e0*/  ISETP.GE.AND P4, PT, R19, R16.reuse, PT ;  /* 0x000000101300720c */ /* 0x080fe20003f86270 */
[C---:B------:R-:W-:Y:S01]  /*108f0*/  VIADD R19, R20.reuse, 0x180 ;  /* 0x0000018014137836 */ /* 0x040fe20000000000 */
[----:B------:R1:W-:Y:S01]  /*10900*/  @!P6 STG.E desc[UR8][R2.64+0x200], R17 ;  /* 0x000200110200e986 */ /* 0x0003e2000c101908 */
[----:B0-----:R-:W-:Y:S01]  /*10910*/  VIADD R5, R20, 0x1a0 ;  /* 0x000001a014057836 */ /* 0x001fe20000000000 */
[-C--:B------:R-:W-:Y:S02]  /*10920*/  ISETP.GE.AND P6, PT, R13, R16.reuse, PT ;  /* 0x000000100d00720c */ /* 0x080fe40003fc6270 */
[----:B------:R1:W-:Y:S01]  /*10930*/  @!P5 STG.E desc[UR8][R2.64+0x280], R11 ;  /* 0x0002800b0200d986 */ /* 0x0003e2000c101908 */
[----:B------:R-:W-:-:S03]  /*10940*/  ISETP.GE.AND P5, PT, R19, R16, PT ;  /* 0x000000101300720c */ /* 0x000fc60003fa6270 */
        /* <DEDUP_REMOVED lines=17> */
.L_x_203:
[----:B------:R-:W-:Y:S01]  /*10a60*/  ISETP.NE.AND P0, PT, R35, RZ, PT ;  /* 0x000000ff2300720c */ /* 0x000fe20003f05270 */
[----:B------:R-:W-:Y:S01]  /*10a70*/  IMAD.U32 R31, RZ, RZ, UR10 ;  /* 0x0000000aff1f7e24 */ /* 0x000fe2000f8e00ff */
[----:B------:R-:W-:Y:S01]  /*10a80*/  STS [R11], R10 ;  /* 0x0000000a0b007388 */ /* 0x000fe20000000800 */
[----:B------:R-:W-:Y:S01]  /*10a90*/  UIMAD.WIDE.U32 UR12, UR7, 0x1100, URZ ;  /* 0x00001100070c78a5 */ /* 0x000fe2000f8e00ff */
[----:B------:R-:W-:Y:S02]  /*10aa0*/  VIADD R36, R13, 0x200 ;  /* 0x000002000d247836 */ /* 0x000fe40000000000 */
        /* <DEDUP_REMOVED lines=34> */
[----:B------:R0:W-:Y:S01]  /*10cd0*/  @!P0 STS [UR6+0x4400], R31 ;  /* 0x0044001fff008988 */ /* 0x0001e20008000806 */
[----:B------:R-:W-:Y:S06]  /*10ce0*/  BAR.SYNC.DEFER_BLOCKING 0x0 ;  /* 0x0000000000007b1d */ /* 0x000fec0000010000 */
[----:B------:R-:W1:Y:S01]  /*10cf0*/  S2R R14, SR_TID.X ;  /* 0x00000000000e7919 */ /* 0x000e620000002100 */
[----:B0-----:R-:W0:Y:S01]  /*10d00*/  S2R R31, SR_TID.X ;  /* 0x00000000001f7919 */ /* 0x001e220000002100 */
[----:B------:R-:W3:Y:S01]  /*10d10*/  LDS R12, [UR6+0x4400] ;  /* 0x00440006ff0c7984 */ /* 0x000ee20008000800 */
[----:B-1----:R-:W-:-:S02]  /*10d20*/  LOP3.LUT R15, R14, 0x1f, RZ, 0xc0, !PT ;  /* 0x0000001f0e0f7812 */ /* 0x002fc400078ec0ff */
[----:B------:R-:W-:Y:S02]  /*10d30*/  LOP3.LUT R14, R14, 0x3e0, RZ, 0xc0, !PT ;  /* 0x000003e00e0e7812 */ /* 0x000fe400078ec0ff */
[----:B0-----:R-:W-:-:S03]  /*10d40*/  LOP3.LUT R34, R31, 0x3e0, RZ, 0xc0, !PT ;  /* 0x000003e01f227812 */ /* 0x001fc600078ec0ff */
[----:B------:R-:W-:-:S04]  /*10d50*/  IMAD R18, R14, 0x11, R15 ;  /* 0x000000110e127824 */ /* 0x000fc800078e020f */
[C---:B------:R-:W-:Y:S01]  /*10d60*/  VIADD R15, R18.reuse, 0x20 ;  /* 0x00000020120f7836 */ /* 0x040fe20000000000 */
[----:B------:R-:W-:Y:S02]  /*10d70*/  IADD3 R33, PT, PT, R18, 0x40, RZ ;  /* 0x0000004012217810 */ /* 0x000fe40007ffe0ff */
[-C--:B---3--:R-:W-:Y:S02]  /*10d80*/  ISETP.GE.AND P0, PT, R13, R12.reuse, PT ;  /* 0x0000000c0d00720c */ /* 0x088fe40003f06270 */
[-C--:B------:R-:W-:Y:S02]  /*10d90*/  ISETP.GE.AND P3, PT, R15, R12.reuse, PT ;  /* 0x0000000c0f00720c */ /* 0x080fe40003f66270 */
[-C--:B------:R-:W-:Y:S02]  /*10da0*/  ISETP.GE.AND P2, PT, R33, R12.reuse, PT ;  /* 0x0000000c2100720c */ /* 0x080fe40003f46270 */
[----:B------:R-:W-:Y:S02]  /*10db0*/  ISETP.GE.AND P1, PT, R19, R12, PT ;  /* 0x0000000c1300720c */ /* 0x000fe40003f26270 */
[----:B------:R-:W-:-:S05]  /*10dc0*/  LOP3.LUT R33, R31, 0x1f, RZ, 0xc0, !PT ;  /* 0x0000001f1f217812 */ /* 0x000fca00078ec0ff */
[----:B--2---:R-:W0:Y:S01]  /*10dd0*/  @!P0 LDC.64 R16, c[0x0][0x3b0] ;  /* 0x0000ec00ff108b82 */ /* 0x004e220000000a00 */
[C---:B------:R-:W-:Y:S02]  /*10de0*/  @!P0 IADD3 R18, P4, PT, R13.reuse, UR12, RZ ;  /* 0x0000000c0d128c10 */ /* 0x040fe4000ff9e0ff */
[----:B------:R-:W-:-:S03]  /*10df0*/  @!P3 IADD3 R20, P5, PT, R13, UR12, RZ ;  /* 0x0000000c0d14bc10 */ /* 0x000fc6000ffbe0ff */
[----:B------:R-:W-:Y:S02]  /*10e00*/  @!P0 IMAD.X R19, RZ, RZ, UR13, P4 ;  /* 0x0000000dff138e24 */ /* 0x000fe4000a0e06ff */
[----:B------:R-:W1:Y:S01]  /*10e10*/  @!P3 LDC.64 R14, c[0x0][0x3b0] ;  /* 0x0000ec00ff0ebb82 */ /* 0x000e620000000a00 */
[----:B------:R-:W-:Y:S01]  /*10e20*/  @!P3 IMAD.X R32, RZ, RZ, UR13, P5 ;  /* 0x0000000dff20be24 */ /* 0x000fe2000a8e06ff */
[----:B------:R-:W-:Y:S02]  /*10e30*/  ISETP.GE.AND P5, PT, R27, R12, PT ;  /* 0x0000000c1b00720c */ /* 0x000fe40003fa6270 */
[----:B0-----:R-:W-:-:S04]  /*10e40*/  @!P0 LEA R16, P4, R18, R16, 0x2 ;  /* 0x0000001012108211 */ /* 0x001fc800078810ff */
[----:B------:R-:W-:Y:S02]  /*10e50*/  @!P0 LEA.HI.X R17, R18, R17, R19, 0x2, P4 ;  /* 0x0000001112118211 */ /* 0x000fe400020f1413 */
[----:B------:R-:W0:Y:S01]  /*10e60*/  @!P2 LDC.64 R18, c[0x0][0x3b0] ;  /* 0x0000ec00ff12ab82 */ /* 0x000e220000000a00 */
[C---:B-1----:R-:W-:Y:S02]  /*10e70*/  @!P3 LEA R14, P4, R20.reuse, R14, 0x2 ;  /* 0x0000000e140eb211 */ /* 0x042fe400078810ff */
[----:B------:R1:W-:Y:S01]  /*10e80*/  @!P0 STG.E desc[UR8][R16.64], R30 ;  /* 0x0000001e10008986 */ /* 0x0003e2000c101908 */
[----:B------:R-:W-:Y:S02]  /*10e90*/  @!P2 IADD3 R27, P0, PT, R13, UR12, RZ ;  /* 0x0000000c0d1bac10 */ /* 0x000fe4000ff1e0ff */
[----:B------:R-:W-:Y:S02]  /*10ea0*/  @!P3 LEA.HI.X R15, R20, R15, R32, 0x2, P4 ;  /* 0x0000000f140fb211 */ /* 0x000fe400020f1420 */
[-C--:B------:R-:W-:Y:S01]  /*10eb0*/  ISETP.GE.AND P4, PT, R21, R12.reuse, PT ;  /* 0x0000000c1500720c */ /* 0x080fe20003f86270 */
[----:B------:R-:W-:Y:S01]  /*10ec0*/  @!P2 IMAD.X R32, RZ, RZ, UR13, P0 ;  /* 0x0000000dff20ae24 */ /* 0x000fe200080e06ff */
[----:B------:R-:W2:Y:S01]  /*10ed0*/  @!P1 LDC.64 R20, c[0x0][0x3b0] ;  /* 0x0000ec00ff149b82 */ /* 0x000ea20000000a00 */
[----:B------:R3:W-:Y:S01]  /*10ee0*/  @!P3 STG.E desc[UR8][R14.64+0x80], R24 ;  /* 0x000080180e00b986 */ /* 0x0007e2000c101908 */
[----:B------:R-:W-:-:S02]  /*10ef0*/  ISETP.GE.AND P3, PT, R28, R12, PT ;  /* 0x0000000c1c00720c */ /* 0x000fc40003f66270 */
[----:B------:R-:W-:-:S04]  /*10f00*/  @!P1 IADD3 R28, P6, PT, R13, UR12, RZ ;  /* 0x0000000c0d1c9c10 */ /* 0x000fc8000ffde0ff */
[----:B-1----:R-:W1:Y:S01]  /*10f10*/  @!P5 LDC.64 R16, c[0x0][0x3b0] ;  /* 0x0000ec00ff10db82 */ /* 0x002e620000000a00 */
[----:B---3--:R-:W-:Y:S01]  /*10f20*/  IMAD R24, R34, 0x11, R33 ;  /* 0x0000001122187824 */ /* 0x008fe200078e0221 */
[----:B0-----:R-:W-:-:S06]  /*10f30*/  @!P2 LEA R18, P0, R27, R18, 0x2 ;  /* 0x000000121b12a211 */ /* 0x001fcc00078010ff */
[----:B------:R-:W0:Y:S01]  /*10f40*/  @!P4 LDC.64 R14, c[0x0][0x3b0] ;  /* 0x0000ec00ff0ecb82 */ /* 0x000e220000000a00 */
[----:B------:R-:W-:Y:S01]  /*10f50*/  VIADD R31, R24, 0xe0 ;  /* 0x000000e0181f7836 */ /* 0x000fe20000000000 */
[----:B------:R-:W-:Y:S01]  /*10f60*/  @!P2 LEA.HI.X R19, R27, R19, R32, 0x2, P0 ;  /* 0x000000131b13a211 */ /* 0x000fe200000f1420 */
[----:B------:R-:W-:-:S03]  /*10f70*/  @!P1 IMAD.X R27, RZ, RZ, UR13, P6 ;  /* 0x0000000dff1b9e24 */ /* 0x000fc6000b0e06ff */
[----:B------:R-:W-:Y:S01]  /*10f80*/  ISETP.GE.AND P0, PT, R31, R12, PT ;  /* 0x0000000c1f00720c */ /* 0x000fe20003f06270 */
[----:B------:R3:W-:Y:S01]  /*10f90*/  @!P2 STG.E desc[UR8][R18.64+0x100], R23 ;  /* 0x000100171200a986 */ /* 0x0007e2000c101908 */
[----:B--2---:R-:W-:Y:S01]  /*10fa0*/  @!P1 LEA R20, P6, R28, R20, 0x2 ;  /* 0x000000141c149211 */ /* 0x004fe200078c10ff */
[----:B------:R-:W-:-:S03]  /*10fb0*/  VIADD R31, R24, 0x100 ;  /* 0x00000100181f7836 */ /* 0x000fc60000000000 */
[----:B------:R-:W-:Y:S02]  /*10fc0*/  @!P1 LEA.HI.X R21, R28, R21, R27, 0x2, P6 ;  /* 0x000000151c159211 */ /* 0x000fe400030f141b */
[----:B------:R-:W-:Y:S02]  /*10fd0*/  @!P4 IADD3 R27, P6, PT, R13, UR12, RZ ;  /* 0x0000000c0d1bcc10 */ /* 0x000fe4000ffde0ff */
[----:B------:R-:W-:Y:S01]  /*10fe0*/  ISETP.GE.AND P2, PT, R31, R12, PT ;  /* 0x0000000c1f00720c */ /* 0x000fe20003f46270 */
[----:B------:R2:W-:Y:S01]  /*10ff0*/  @!P1 STG.E desc[UR8][R20.64+0x180], R22 ;  /* 0x0001801614009986 */ /* 0x0005e2000c101908 */
[----:B------:R-:W-:Y:S01]  /*11000*/  @!P4 IADD3.X R28, PT, PT, RZ, UR13, RZ, P6, !PT ;  /* 0x0000000dff1ccc10 */ /* 0x000fe2000b7fe4ff */
[----:B---3--:R-:W3:Y:S01]  /*11010*/  @!P3 LDC.64 R18, c[0x0][0x3b0] ;  /* 0x0000ec00ff12bb82 */ /* 0x008ee20000000a00 */
[----:B------:R-:W-:Y:S01]  /*11020*/  @!P5 IADD3 R30, P6, PT, R13, UR12, RZ ;  /* 0x0000000c0d1edc10 */ /* 0x000fe2000ffde0ff */
[----:B------:R-:W-:Y:S01]  /*11030*/  VIADD R31, R24, 0x140 ;  /* 0x00000140181f7836 */ /* 0x000fe20000000000 */
[----:B0-----:R-:W-:-:S03]  /*11040*/  @!P4 LEA R14, P1, R27, R14, 0x2 ;  /* 0x0000000e1b0ec211 */ /* 0x001fc600078210ff */
[----:B------:R-:W-:Y:S01]  /*11050*/  @!P5 IMAD.X R23, RZ, RZ, UR13, P6 ;  /* 0x0000000dff17de24 */ /* 0x000fe2000b0e06ff */
[----:B-1----:R-:W-:Y:S02]  /*11060*/  @!P5 LEA R16, P6, R30, R16, 0x2 ;  /* 0x000000101e10d211 */ /* 0x002fe400078c10ff */
[----:B------:R-:W-:Y:S01]  /*11070*/  @!P4 LEA.HI.X R15, R27, R15, R28, 0x2, P1 ;  /* 0x0000000f1b0fc211 */ /* 0x000fe200008f141c */
[----:B------:R-:W-:Y:S01]  /*11080*/  VIADD R27, R24, 0x120 ;  /* 0x00000120181b7836 */ /* 0x000fe20000000000 */
[----:B--2---:R-:W0:Y:S01]  /*11090*/  @!P0 LDC.64 R20, c[0x0][0x3b0] ;  /* 0x0000ec00ff148b82 */ /* 0x004e220000000a00 */
[----:B------:R-:W-:Y:S02]  /*110a0*/  @!P5 LEA.HI.X R17, R30, R17, R23, 0x2, P6 ;  /* 0x000000111e11d211 */ /* 0x000fe400030f1417 */
[----:B------:R1:W-:Y:S01]  /*110b0*/  @!P4 STG.E desc[UR8][R14.64+0x200], R25 ;  /* 0x000200190e00c986 */ /* 0x0003e2000c101908 */
[----:B------:R-:W-:Y:S02]  /*110c0*/  ISETP.GE.AND P1, PT, R27, R12, PT ;  /* 0x0000000c1b00720c */ /* 0x000fe40003f26270 */
[C---:B------:R-:W-:Y:S01]  /*110d0*/  @!P3 IADD3 R27, P4, PT, R13.reuse, UR12, RZ ;  /* 0x0000000c0d1bbc10 */ /* 0x040fe2000ff9e0ff */
[----:B------:R2:W-:Y:S01]  /*110e0*/  @!P5 STG.E desc[UR8][R16.64+0x280], R0 ;  /* 0x000280001000d986 */ /* 0x0005e2000c101908 */
[----:B------:R-:W4:Y:S01]  /*110f0*/  @!P2 LDC.64 R22, c[0x0][0x3b0] ;  /* 0x0000ec00ff16ab82 */ /* 0x000f220000000a00 */
[----:B------:R-:W-:-:S02]  /*11100*/  @!P0 IADD3 R30, P6, PT, R13, UR12, RZ ;  /* 0x0000000c0d1e8c10 */ /* 0x000fc4000ffde0ff */
[----:B------:R-:W-:Y:S01]  /*11110*/  @!P3 IMAD.X R28, RZ, RZ, UR13, P4 ;  /* 0x0000000dff1cbe24 */ /* 0x000fe2000a0e06ff */
[----:B------:R-:W-:Y:S02]  /*11120*/  ISETP.GE.AND P4, PT, R31, R12, PT ;  /* 0x0000000c1f00720c */ /* 0x000fe40003f86270 */
[C---:B---3--:R-:W-:Y:S01]  /*11130*/  @!P3 LEA R18, P5, R27.reuse, R18, 0x2 ;  /* 0x000000121b12b211 */ /* 0x048fe200078a10ff */
[----:B-1----:R-:W-:Y:S02]  /*11140*/  @!P0 IMAD.X R25, RZ, RZ, UR13, P6 ;  /* 0x0000000dff198e24 */ /* 0x002fe4000b0e06ff */
[----:B------:R-:W1:Y:S01]  /*11150*/  @!P1 LDC.64 R14, c[0x0][0x3b0] ;  /* 0x0000ec00ff0e9b82 */ /* 0x000e620000000a00 */
[----:B------:R-:W-:Y:S01]  /*11160*/  @!P3 LEA.HI.X R19, R27, R19, R28, 0x2, P5 ;  /* 0x000000131b13b211 */ /* 0x000fe200028f141c */
[----:B------:R-:W-:Y:S01]  /*11170*/  VIADD R27, R24, 0x160 ;  /* 0x00000160181b7836 */ /* 0x000fe20000000000 */
[----:B--2---:R-:W-:-:S03]  /*11180*/  @!P2 IADD3 R0, P6, PT, R13, UR12, RZ ;  /* 0x0000000c0d00ac10 */ /* 0x004fc6000ffde0ff */
[----:B------:R2:W-:Y:S01]  /*11190*/  @!P3 STG.E desc[UR8][R18.64+0x300], R26 ;  /* 0x0003001a1200b986 */ /* 0x0005e2000c101908 */
[C---:B0-----:R-:W-:Y:S01]  /*111a0*/  @!P0 LEA R20, P5, R30.reuse, R20, 0x2 ;  /* 0x000000141e148211 */ /* 0x041fe200078a10ff */
[----:B------:R-:W0:Y:S01]  /*111b0*/  @!P4 LDC.64 R16, c[0x0][0x3b0] ;  /* 0x0000ec00ff10cb82 */ /* 0x000e220000000a00 */
[----:B------:R-:W-:Y:S02]  /*111c0*/  ISETP.GE.AND P3, PT, R27, R12, PT ;  /* 0x0000000c1b00720c */ /* 0x000fe40003f66270 */
[----:B------:R-:W-:Y:S01]  /*111d0*/  @!P0 LEA.HI.X R21, R30, R21, R25, 0x2, P5 ;  /* 0x000000151e158211 */ /* 0x000fe200028f1419 */
[----:B------:R-:W-:Y:S01]  /*111e0*/  @!P2 IMAD.X R25, RZ, RZ, UR13, P6 ;  /* 0x0000000dff19ae24 */ /* 0x000fe2000b0e06ff */
[----:B------:R-:W-:Y:S02]  /*111f0*/  IADD3 R27, PT, PT, R24, 0x180, RZ ;  /* 0x00000180181b7810 */ /* 0x000fe40007ffe0ff */
[----:B----4-:R-:W-:Y:S01]  /*11200*/  @!P2 LEA R22, P5, R0, R22, 0x2 ;  /* 0x000000160016a211 */ /* 0x010fe200078a10ff */
[----:B------:R3:W-:Y:S01]  /*11210*/  @!P0 STG.E desc[UR8][R20.64+0x380], R2 ;  /* 0x0003800214008986 */ /* 0x0007e2000c101908 */
[----:B------:R-:W-:Y:S01]  /*11220*/  ISETP.GE.AND P0, PT, R27, R12, PT ;  /* 0x0000000c1b00720c */ /* 0x000fe20003f06270 */
[----:B--2---:R-:W-:Y:S01]  /*11230*/  VIADD R19, R24, 0x1a0 ;  /* 0x000001a018137836 */ /* 0x004fe20000000000 */
[----:B------:R-:W-:-:S02]  /*11240*/  @!P1 IADD3 R27, P6, PT, R13, UR12, RZ ;  /* 0x0000000c0d1b9c10 */ /* 0x000fc4000ffde0ff */
[----:B------:R-:W-:Y:S01]  /*11250*/  @!P2 LEA.HI.X R23, R0, R23, R25, 0x2, P5 ;  /* 0x000000170017a211 */ /* 0x000fe200028f1419 */
[----:B------:R-:W-:Y:S01]  /*11260*/  VIADD R25, R24, 0x1c0 ;  /* 0x000001c018197836 */ /* 0x000fe20000000000 */
[----:B------:R-:W-:Y:S01]  /*11270*/  ISETP.GE.AND P5, PT, R19, R12, PT ;  /* 0x0000000c1300720c */ /* 0x000fe20003fa6270 */
[----:B------:R-:W-:Y:S01]  /*11280*/  @!P1 IMAD.X R0, RZ, RZ, UR13, P6 ;  /* 0x0000000dff009e24 */ /* 0x000fe2000b0e06ff */
[----:B-1----:R-:W-:Y:S01]  /*11290*/  @!P1 LEA R14, P6, R27, R14, 0x2 ;  /* 0x0000000e1b0e9211 */ /* 0x002fe200078c10ff */
[----:B------:R1:W-:Y:S01]  /*112a0*/  @!P2 STG.E desc[UR8][R22.64+0x400], R3 ;  /* 0x000400031600a986 */ /* 0x0003e2000c101908 */
[----:B------:R-:W-:Y:S01]  /*112b0*/  ISETP.GE.AND P2, PT, R25, R12, PT ;  /* 0x0000000c1900720c */ /* 0x000fe20003f46270 */
[----:B---3--:R-:W2:Y:S01]  /*112c0*/  @!P3 LDC.64 R20, c[0x0][0x3b0] ;  /* 0x0000ec00ff14bb82 */ /* 0x008ea20000000a00 */
[----:B------:R-:W-:Y:S02]  /*112d0*/  @!P1 LEA.HI.X R15, R27, R15, R0, 0x2, P6 ;  /* 0x0000000f1b0f9211 */ /* 0x000fe400030f1400 */
[----:B------:R-:W-:-:S03]  /*112e0*/  @!P4 IADD3 R0, P6, PT, R13, UR12, RZ ;  /* 0x0000000c0d00cc10 */ /* 0x000fc6000ffde0ff */
[----:B------:R3:W-:Y:S01]  /*112f0*/  @!P1 STG.E desc[UR8][R14.64+0x480], R4 ;  /* 0x000480040e009986 */ /* 0x0007e2000c101908 */
[----:B------:R-:W-:Y:S01]  /*11300*/  ISETP.GE.AND P1, PT, R29, R12, PT ;  /* 0x0000000c1d00720c */ /* 0x000fe20003f26270 */
[----:B------:R-:W-:Y:S01]  /*11310*/  @!P4 IMAD.X R2, RZ, RZ, UR13, P6 ;  /* 0x0000000dff02ce24 */ /* 0x000fe2000b0e06ff */
[----:B------:R-:W4:Y:S01]  /*11320*/  @!P0 LDC.64 R18, c[0x0][0x3b0] ;  /* 0x0000ec00ff128b82 */ /* 0x000f220000000a00 */
[----:B0-----:R-:W-:-:S04]  /*11330*/  @!P4 LEA R24, P6, R0, R16, 0x2 ;  /* 0x000000100018c211 */ /* 0x001fc800078c10ff */
[----:B------:R-:W-:Y:S02]  /*11340*/  @!P4 LEA.HI.X R25, R0, R17, R2, 0x2, P6 ;  /* 0x000000110019c211 */ /* 0x000fe400030f1402 */
[C---:B------:R-:W-:Y:S01]  /*11350*/  @!P0 IADD3 R26, P6, PT, R13.reuse, UR12, RZ ;  /* 0x0000000c0d1a8c10 */ /* 0x040fe2000ffde0ff */
[----:B-1----:R-:W0:Y:S02]  /*11360*/  @!P5 LDC.64 R2, c[0x0][0x3b0] ;  /* 0x0000ec00ff02db82 */ /* 0x002e240000000a00 */
[----:B------:R1:W-:Y:S01]  /*11370*/  @!P4 STG.E desc[UR8][R24.64+0x500], R5 ;  /* 0x000500051800c986 */ /* 0x0003e2000c101908 */
[----:B------:R-:W-:Y:S01]  /*11380*/  @!P3 IADD3 R0, P4, PT, R13, UR12, RZ ;  /* 0x0000000c0d00bc10 */ /* 0x000fe2000ff9e0ff */
[----:B---3--:R-:W-:-:S03]  /*11390*/  @!P0 IMAD.X R14, RZ, RZ, UR13, P6 ;  /* 0x0000000dff0e8e24 */ /* 0x008fc6000b0e06ff */
[----:B------:R-:W-:Y:S01]  /*113a0*/  @!P3 IADD3.X R4, PT, PT, RZ, UR13, RZ, P4, !PT ;  /* 0x0000000dff04bc10 */ /* 0x000fe2000a7fe4ff */
[----:B------:R-:W3:Y:S01]  /*113b0*/  @!P2 LDC.64 R22, c[0x0][0x3b0] ;  /* 0x0000ec00ff16ab82 */ /* 0x000ee20000000a00 */
[----:B--2---:R-:W-:-:S04]  /*113c0*/  @!P3 LEA R20, P4, R0, R20, 0x2 ;  /* 0x000000140014b211 */ /* 0x004fc800078810ff */
[----:B------:R-:W-:Y:S02]  /*113d0*/  @!P3 LEA.HI.X R21, R0, R21, R4, 0x2, P4 ;  /* 0x000000150015b211 */ /* 0x000fe400020f1404 */
[C---:B------:R-:W-:Y:S01]  /*113e0*/  @!P5 IADD3 R0, P4, PT, R13.reuse, UR12, RZ ;  /* 0x0000000c0d00dc10 */ /* 0x040fe2000ff9e0ff */
[----:B------:R-:W2:Y:S01]  /*113f0*/  @!P1 LDC.64 R16, c[0x0][0x3b0] ;  /* 0x0000ec00ff109b82 */ /* 0x000ea20000000a00 */
[C---:B----4-:R-:W-:Y:S01]  /*11400*/  @!P0 LEA R18, P6, R26.reuse, R18, 0x2 ;  /* 0x000000121a128211 */ /* 0x050fe200078c10ff */
[----:B------:R4:W-:Y:S02]  /*11410*/  @!P3 STG.E desc[UR8][R20.64+0x580], R6 ;  /* 0x000580061400b986 */ /* 0x0009e4000c101908 */
[----:B------:R-:W-:Y:S01]  /*11420*/  @!P5 IMAD.X R4, RZ, RZ, UR13, P4 ;  /* 0x0000000dff04de24 */ /* 0x000fe2000a0e06ff */
[----:B------:R-:W-:Y:S02]  /*11430*/  @!P0 LEA.HI.X R19, R26, R19, R14, 0x2, P6 ;  /* 0x000000131a138211 */ /* 0x000fe400030f140e */
[----:B------:R-:W-:-:S02]  /*11440*/  @!P1 IADD3 R14, P3, PT, R13, UR12, RZ ;  /* 0x0000000c0d0e9c10 */ /* 0x000fc4000ff7e0ff */
[C---:B0-----:R-:W-:Y:S01]  /*11450*/  @!P5 LEA R2, P4, R0.reuse, R2, 0x2 ;  /* 0x000000020002d211 */ /* 0x041fe200078810ff */
[----:B------:R4:W-:Y:S01]  /*11460*/  @!P0 STG.E desc[UR8][R18.64+0x600], R7 ;  /* 0x0006000712008986 */ /* 0x0009e2000c101908 */
[----:B-1----:R-:W-:Y:S02]  /*11470*/  @!P2 IADD3 R5, P6, PT, R13, UR12, RZ ;  /* 0x0000000c0d05ac10 */ /* 0x002fe4000ffde0ff */
[----:B------:R-:W-:Y:S01]  /*11480*/  @!P5 LEA.HI.X R3, R0, R3, R4, 0x2, P4 ;  /* 0x000000030003d211 */ /* 0x000fe200020f1404 */
[----:B------:R-:W-:Y:S01]  /*11490*/  @!P1 IMAD.X R4, RZ, RZ, UR13, P3 ;  /* 0x0000000dff049e24 */ /* 0x000fe200098e06ff */
[----:B------:R-:W-:Y:S01]  /*114a0*/  ISETP.GE.AND P3, PT, R36, R12, PT ;  /* 0x0000000c2400720c */ /* 0x000fe20003f66270 */
[----:B------:R-:W-:Y:S01]  /*114b0*/  @!P2 IMAD.X R0, RZ, RZ, UR13, P6 ;  /* 0x0000000dff00ae24 */ /* 0x000fe2000b0e06ff */
[C---:B---3--:R-:W-:Y:S01]  /*114c0*/  @!P2 LEA R22, P4, R5.reuse, R22, 0x2 ;  /* 0x000000160516a211 */ /* 0x048fe200078810ff */
[----:B------:R4:W-:Y:S03]  /*114d0*/  @!P5 STG.E desc[UR8][R2.64+0x680], R8 ;  /* 0x000680080200d986 */ /* 0x0009e6000c101908 */
[----:B------:R-:W-:-:S02]  /*114e0*/  @!P2 LEA.HI.X R23, R5, R23, R0, 0x2, P4 ;  /* 0x000000170517a211 */ /* 0x000fc400020f1400 */
[----:B--2---:R-:W-:-:S03]  /*114f0*/  @!P1 LEA R16, P6, R14, R16, 0x2 ;  /* 0x000000100e109211 */ /* 0x004fc600078c10ff */
[----:B------:R4:W-:Y:S01]  /*11500*/  @!P2 STG.E desc[UR8][R22.64+0x700], R9 ;  /* 0x000700091600a986 */ /* 0x0009e2000c101908 */
[----:B------:R-:W-:-:S05]  /*11510*/  @!P1 LEA.HI.X R17, R14, R17, R4, 0x2, P6 ;  /* 0x000000110e119211 */ /* 0x000fca00030f1404 */
[----:B------:R4:W-:Y:S01]  /*11520*/  @!P1 STG.E desc[UR8][R16.64+0x780], R10 ;  /* 0x0007800a10009986 */ /* 0x0009e2000c101908 */
[----:B------:R-:W-:Y:S05]  /*11530*/  @P3 EXIT ;  /* 0x000000000000394d */ /* 0x000fea0003800000 */
[----:B------:R-:W4:Y:S01]  /*11540*/  LDCU.64 UR4, c[0x0][0x3b0] ;  /* 0x00007600ff0477ac */ /* 0x000f220008000a00 */
[----:B------:R-:W-:-:S05]  /*11550*/  IADD3 R13, P0, PT, R13, UR12, RZ ;  /* 0x0000000c0d0d7c10 */ /* 0x000fca000ff1e0ff */
[----:B------:R-:W-:Y:S01]  /*11560*/  IMAD.X R0, RZ, RZ, UR13, P0 ;  /* 0x0000000dff007e24 */ /* 0x000fe200080e06ff */
[----:B----4-:R-:W-:-:S04]  /*11570*/  LEA R2, P0, R13, UR4, 0x2 ;  /* 0x000000040d027c11 */ /* 0x010fc8000f8010ff */
[----:B------:R-:W-:-:S05]  /*11580*/  LEA.HI.X R3, R13, UR5, R0, 0x2, P0 ;  /* 0x000000050d037c11 */ /* 0x000fca00080f1400 */
[----:B------:R-:W-:Y:S01]  /*11590*/  STG.E desc[UR8][R2.64+0x800], R11 ;  /* 0x0008000b02007986 */ /* 0x000fe2000c101908 */
[----:B------:R-:W-:Y:S05]  /*115a0*/  EXIT ;  /* 0x000000000000794d */ /* 0x000fea0003800000 */
.L_x_204:
        /* <DEDUP_REMOVED lines=13> */
.L_x_1829:


//--------------------- .text._ZN3cub18CUB_300001_SM_10006detail10merge_sort26DeviceMergeSortMergeKernelINS2_10policy_hubIN6thrust24THRUST_300001_SM_1000_NS10device_ptrIiEEE9Policy600ES8_PNS0_8NullTypeES8_SC_j12TupleLessColiSB_EEvbT2_T3_T4_PT6_PT7_T5_PSG_SG_NS1_7vsmem_tE --------------------------
	.section	.text._ZN3cub18CUB_300001_SM_10006detail10merge_sort26DeviceMergeSortMergeKernelINS2_10policy_hubIN6thrust24THRUST_300001_SM_1000_NS10device_ptrIiEEE9Policy600ES8_PNS0_8NullTypeES8_SC_j12TupleLessColiSB_EEvbT2_T3_T4_PT6_PT7_T5_PSG_SG_NS1_7vsmem_tE,"ax",@progbits
	.align	128
        .global         _ZN3cub18CUB_300001_SM_10006detail10merge_sort26DeviceMergeSortMergeKernelINS2_10policy_hubIN6thrust24THRUST_300001_SM_1000_NS10device_ptrIiEEE9Policy600ES8_PNS0_8NullTypeES8_SC_j12TupleLessColiSB_EEvbT2_T3_T4_PT6_PT7_T5_PSG_SG_NS1_7vsmem_tE
        .type           _ZN3cub18CUB_300001_SM_10006detail10merge_sort26DeviceMergeSortMergeKernelINS2_10policy_hubIN6thrust24THRUST_300001_SM_1000_NS10device_ptrIiEEE9Policy600ES8_PNS0_8NullTypeES8_SC_j12TupleLessColiSB_EEvbT2_T3_T4_PT6_PT7_T5_PSG_SG_NS1_7vsmem_tE,@function
        .size           _ZN3cub18CUB_300001_SM_10006detail10merge_sort26DeviceMergeSortMergeKernelINS2_10policy_hubIN6thrust24THRUST_300001_SM_1000_NS10device_ptrIiEEE9Policy600ES8_PNS0_8NullTypeES8_SC_j12TupleLessColiSB_EEvbT2_T3_T4_PT6_PT7_T5_PSG_SG_NS1_7vsmem_tE,(.L_x_1830 - _ZN3cub18CUB_300001_SM_10006detail10merge_sort26DeviceMergeSortMergeKernelINS2_10policy_hubIN6thrust24THRUST_300001_SM_1000_NS10device_ptrIiEEE9Policy600ES8_PNS0_8NullTypeES8_SC_j12TupleLessColiSB_EEvbT2_T3_T4_PT6_PT7_T5_PSG_SG_NS1_7vsmem_tE)
        .other          _ZN3cub18CUB_300001_SM_10006detail10merge_sort26DeviceMergeSortMergeKernelINS2_10policy_hubIN6thrust24THRUST_300001_SM_1000_NS10device_ptrIiEEE9Policy600ES8_PNS0_8NullTypeES8_SC_j12TupleLessColiSB_EEvbT2_T3_T4_PT6_PT7_T5_PSG_SG_NS1_7vsmem_tE,@"STO_CUDA_ENTRY STV_DEFAULT"
_ZN3cub18CUB_300001_SM_10006detail10merge_sort26DeviceMergeSortMergeKernelINS2_10policy_hubIN6thrust24THRUST_300001_SM_1000_NS10device_ptrIiEEE9Policy600ES8_PNS0_8NullTypeES8_SC_j12TupleLessColiSB_EEvbT2_T3_T4_PT6_PT7_T5_PSG_SG_NS1_7vsmem_tE:
.text._ZN3cub18CUB_300001_SM_10006detail10merge_sort26DeviceMergeSortMergeKernelINS2_10policy_hubIN6thrust24THRUST_300001_SM_1000_NS10device_ptrIiEEE9Policy600ES8_PNS0_8NullTypeES8_SC_j12TupleLessColiSB_EEvbT2_T3_T4_PT6_PT7_T5_PSG_SG_NS1_7vsmem_tE:
[----:B------:R-:W-:Y:S08]  /*0000*/  LDC R1, c[0x0][0x37c] ;  /* 0x0000df00ff017b82 */ /* 0x000ff00000000800 */
[----:B------:R-:W0:Y:S01]  /*0010*/  S2UR UR7, SR_CTAID.X ;  /* 0x00000000000779c3 */ /* 0x000e220000002500 */
[----:B------:R-:W1:Y:S01]  /*0020*/  LDCU UR4, c[0x0][0x370] ;  /* 0x00006e00ff0477ac */ /* 0x000e620008000800 */
[----:B------:R-:W2:Y:S01]  /*0030*/  S2R R0, SR_TID.X ;  /* 0x0000000000007919 */ /* 0x000ea20000002100 */
[----:B------:R-:W3:Y:S01]  /*0040*/  LDCU.64 UR8, c[0x0][0x358] ;  /* 0x00006b00ff0877ac */ /* 0x000ee20008000a00 */
[----:B-1----:R-:W-:-:S04]  /*0050*/  UIADD3 UR4, UPT, UPT, UR4, -0x1, URZ ;  /* 0xffffffff04047890 */ /* 0x002fc8000fffe0ff */
[----:B0-----:R-:W-:-:S09]  /*0060*/  UISETP.GE.U32.AND UP0, UPT, UR7, UR4, UPT ;  /* 0x000000040700728c */ /* 0x001fd2000bf06070 */
[----:B---3--:R-:W-:Y:S05]  /*0070*/  BRA.U UP0, `(.L_x_205) ;  /* 0x0000003d00547547 */ /* 0x008fea000b800000 */
[----:B------:R-:W0:Y:S01]  /*0080*/  LDCU.64 UR4, c[0x0][0x3c0] ;  /* 0x00007800ff0477ac */ /* 0x000e220008000a00 */
[----:B------:R-:W1:Y:S01]  /*0090*/  LDC R7, c[0x0][0x3c8] ;  /* 0x0000f200ff077b82 */ /* 0x000e620000000800 */
[----:B------:R-:W3:Y:S01]  /*00a0*/  LDCU.U8 UR6, c[0x0][0x380] ;  /* 0x00007000ff0677ac */ /* 0x000ee20008000000 */
[----:B0-----:R-:W-:-:S06]  /*00b0*/  UIMAD.WIDE.U32 UR4, UR7, 0x4, UR4 ;  /* 0x00000004070478a5 */ /* 0x001fcc000f8e0004 */
[----:B------:R-:W-:Y:S02]  /*00c0*/  IMAD.U32 R2, RZ, RZ, UR4 ;  /* 0x00000004ff027e24 */ /* 0x000fe4000f8e00ff */
[----:B------:R-:W-:-:S05]  /*00d0*/  IMAD.U32 R3, RZ, RZ, UR5 ;  /* 0x00000005ff037e24 */ /* 0x000fca000f8e00ff */
[----:B------:R-:W4:Y:S04]  /*00e0*/  LDG.E R4, desc[UR8][R2.64+0x4] ;  /* 0x0000040802047981 */ /* 0x000f28000c1e1900 */
[----:B------:R0:W5:Y:S01]  /*00f0*/  LDG.E R9, desc[UR8][R2.64] ;  /* 0x0000000802097981 */ /* 0x000162000c1e1900 */
[----:B-1----:R-:W-:Y:S01]  /*0100*/  IMAD.MOV R6, RZ, RZ, -R7 ;  /* 0x000000ffff067224 */ /* 0x002fe200078e0a07 */
[----:B---3--:R-:W-:Y:S01]  /*0110*/  UPRMT UR6, UR6, 0x8880, URZ ;  /* 0x0000888006067896 */ /* 0x008fe200080000ff */
[----:B------:R-:W-:-:S03]  /*0120*/  ACQBULK ;  /* 0x000000000000782e */ /* 0x000fc60000000000 */
[C---:B------:R-:W-:Y:S01]  /*0130*/  LOP3.LUT R5, R6.reuse, UR7, RZ, 0xc0, !PT ;  /* 0x0000000706057c12 */ /* 0x040fe2000f8ec0ff */
[----:B------:R-:W-:Y:S01]  /*0140*/  UISETP.NE.AND UP0, UPT, UR6, URZ, UPT ;  /* 0x000000ff0600728c */ /* 0x000fe2000bf05270 */
[----:B------:R-:W-:Y:S02]  /*0150*/  LOP3.LUT R6, R6, UR7, RZ, 0xfc, !PT ;  /* 0x0000000706067c12 */ /* 0x000fe4000f8efcff */
[----:B0-----:R-:W-:Y:S01]  /*0160*/  SHF.R.U32.HI R2, RZ, 0x1, R7 ;  /* 0x00000001ff027819 */ /* 0x001fe20000011607 */
[C---:B------:R-:W-:Y:S01]  /*0170*/  IMAD R8, R5.reuse, 0x1100, RZ ;  /* 0x0000110005087824 */ /* 0x040fe200078e02ff */
[----:B------:R-:W-:Y:S02]  /*0180*/  IADD3 R5, PT, PT, -R5, UR7, RZ ;  /* 0x0000000705057c10 */ /* 0x000fe4000fffe1ff */
[----:B------:R-:W-:Y:S01]  /*0190*/  ISETP.NE.AND P0, PT, R6, -0x1, PT ;  /* 0xffffffff0600780c */ /* 0x000fe20003f05270 */
[----:B------:R-:W-:Y:S01]  /*01a0*/  IMAD R2, R2, 0x1100, RZ ;  /* 0x0000110002027824 */ /* 0x000fe200078e02ff */
[----:B------:R-:W-:Y:S01]  /*01b0*/  R2UR UR10, R8 ;  /* 0x00000000080a72ca */ /* 0x000fe200000e0000 */
[----:B------:R-:W-:Y:S01]  /*01c0*/  IMAD R5, R5, 0x1100, RZ ;  /* 0x0000110005057824 */ /* 0x000fe200078e02ff */
[----:B------:R-:W0:Y:S11]  /*01d0*/  LDC R8, c[0x0][0x398] ;  /* 0x0000e600ff087b82 */ /* 0x000e360000000800 */
[----:B0-----:R-:W-:-:S05]  /*01e0*/  VIADD R3, R8, -UR10 ;  /* 0x8000000a08037c36 */ /* 0x001fca0008000000 */
[CC--:B------:R-:W-:Y:S02]  /*01f0*/  @!P0 VIMNMX.U32 R6, PT, PT, R2.reuse, R3.reuse, PT ;  /* 0x0000000302068248 */ /* 0x0c0fe40003fe0000 */
[----:B------:R-:W-:-:S05]  /*0200*/  VIMNMX.U32 R3, PT, PT, R2, R3, !PT ;  /* 0x0000000302037248 */ /* 0x000fca0007fe0000 */
[----:B------:R-:W-:Y:S02]  /*0210*/  IMAD.IADD R20, R3, 0x1, -R2 ;  /* 0x0000000103147824 */ /* 0x000fe400078e0a02 */
[----:B----4-:R-:W-:Y:S01]  /*0220*/  VIADD R4, R4, -UR10 ;  /* 0x8000000a04047c36 */ /* 0x010fe20008000000 */
[----:B-----5:R-:W-:-:S04]  /*0230*/  R2UR UR4, R9 ;  /* 0x00000000090472ca */ /* 0x020fc800000e0000 */
[----:B------:R-:W-:Y:S02]  /*0240*/  R2UR UR5, R4 ;  /* 0x00000000040572ca */ /* 0x000fe400000e0000 */
[----:B------:R-:W-:-:S04]  /*0250*/  VIMNMX.U32 R4, PT, PT, R5, -0x1101, !PT ;  /* 0xffffeeff05047848 */ /* 0x000fc80007fe0000 */
[----:B------:R-:W-:-:S03]  /*0260*/  LOP3.LUT R4, RZ, R4, RZ, 0x33, !PT ;  /* 0x00000004ff047212 */ /* 0x000fc600078e33ff */
[----:B------:R-:W-:-:S04]  /*0270*/  UIADD3 UR4, UPT, UPT, UR4, -UR10, URZ ;  /* 0x8000000a04047290 */ /* 0x000fc8000fffe0ff */
[C---:B------:R-:W-:Y:S02]  /*0280*/  IADD3 R7, PT, PT, R5.reuse, -UR5, R4 ;  /* 0x8000000505077c10 */ /* 0x040fe4000fffe004 */
[----:B------:R-:W-:Y:S02]  /*0290*/  @!P0 R2UR UR5, R6 ;  /* 0x00000000060582ca */ /* 0x000fe400000e0000 */
[----:B------:R-:W-:Y:S02]  /*02a0*/  SEL R7, R2, R7, !P0 ;  /* 0x0000000702077207 */ /* 0x000fe40004000000 */
[----:B------:R-:W-:Y:S02]  /*02b0*/  VIADDMNMX.U32 R19, R5, -UR4, R20, PT ;  /* 0x8000000405137c46 */ /* 0x000fe4000b800014 */
[----:B------:R-:W-:-:S07]  /*02c0*/  VIMNMX.U32 R20, PT, PT, R20, R7, PT ;  /* 0x0000000714147248 */ /* 0x000fce0003fe0000 */
[----:B------:R-:W-:Y:S01]  /*02d0*/  UIADD3 UR5, UPT, UPT, -UR4, UR5, URZ ;  /* 0x0000000504057290 */ /* 0x000fe2000fffe1ff */
[----:B------:R-:W-:Y:S11]  /*02e0*/  BRA.U !UP0, `(.L_x_206) ;  /* 0x0000000508447547 */ /* 0x000ff6000b800000 */
[----:B------:R-:W0:Y:S01]  /*02f0*/  LDCU.64 UR12, c[0x0][0x388] ;  /* 0x00007100ff0c77ac */ /* 0x000e220008000a00 */
[----:B------:R-:W-:Y:S01]  /*0300*/  IMAD.U32 R5, RZ, RZ, UR10 ;  /* 0x0000000aff057e24 */ /* 0x000fe2000f8e00ff */
[----:B------:R-:W-:Y:S01]  /*0310*/  IADD3 R3, P1, P2, R19, UR10, R2 ;  /* 0x0000000a13037c10 */ /* 0x000fe2000fa3e002 */
[C---:B--2---:R-:W-:Y:S01]  /*0320*/  VIADD R6, R0.reuse, 0x100 ;  /* 0x0000010000067836 */ /* 0x044fe20000000000 */
[C---:B------:R-:W-:Y:S01]  /*0330*/  ISETP.GE.AND P3, PT, R0.reuse, UR5, PT ;  /* 0x0000000500007c0c */ /* 0x040fe2000bf66270 */
[C---:B------:R-:W-:Y:S01]  /*0340*/  VIADD R2, R0.reuse, -UR5 ;  /* 0x8000000500027c36 */ /* 0x040fe20008000000 */
[----:B------:R-:W-:Y:S02]  /*0350*/  IADD3 R4, P4, P5, R0, UR4, R5 ;  /* 0x0000000400047c10 */ /* 0x000fe4000fd9e005 */
[----:B------:R-:W-:Y:S02]  /*0360*/  IADD3.X R7, PT, PT, RZ, RZ, RZ, P1, P2 ;  /* 0x000000ffff077210 */ /* 0x000fe40000fe44ff */
[----:B------:R-:W-:Y:S01]  /*0370*/  ISETP.GE.AND P2, PT, R6, UR5, PT ;  /* 0x0000000506007c0c */ /* 0x000fe2000bf46270 */
[----:B------:R-:W-:Y:S01]  /*0380*/  VIADD R6, R0, 0x200 ;  /* 0x0000020000067836 */ /* 0x000fe20000000000 */
[----:B------:R-:W-:-:S02]  /*0390*/  IADD3.X R5, PT, PT, RZ, RZ, RZ, P4, P5 ;  /* 0x000000ffff057210 */ /* 0x000fc400027ea4ff */
[----:B------:R-:W-:Y:S02]  /*03a0*/  IADD3 R3, P0, PT, R2, R3, RZ ;  /* 0x0000000302037210 */ /* 0x000fe40007f1e0ff */
[----:B0-----:R-:W-:Y:S02]  /*03b0*/  LEA R14, P1, R4, UR12, 0x2 ;  /* 0x0000000c040e7c11 */ /* 0x001fe4000f8210ff */
[----:B------:R-:W-:Y:S02]  /*03c0*/  LEA.HI.X.SX32 R2, R2, R7, 0x1, P0 ;  /* 0x0000000702027211 */ /* 0x000fe400000f0eff */
[----:B------:R-:W-:Y:S02]  /*03d0*/  LEA.HI.X R15, R4, UR13, R5, 0x2, P1 ;  /* 0x0000000d040f7c11 */ /* 0x000fe400088f1405 */
[----:B------:R-:W-:Y:S02]  /*03e0*/  ISETP.GE.AND P1, PT, R6, UR5, PT ;  /* 0x0000000506007c0c */ /* 0x000fe4000bf26270 */
[C---:B------:R-:W-:Y:S01]  /*03f0*/  LEA R12, P0, R3.reuse, UR12, 0x2 ;  /* 0x0000000c030c7c11 */ /* 0x040fe2000f8010ff */
[----:B------:R0:W5:Y:S03]  /*0400*/  @!P3 LDG.E R18, desc[UR8][R14.64] ;  /* 0x000000080e12b981 */ /* 0x000166000c1e1900 */
[----:B------:R-:W-:-:S05]  /*0410*/  LEA.HI.X R13, R3, UR13, R2, 0x2, P0 ;  /* 0x0000000d030d7c11 */ /* 0x000fca00080f1402 */
[----:B------:R0:W5:Y:S04]  /*0420*/  @P2 LDG.E R11, desc[UR8][R12.64+0x400] ;  /* 0x000400080c0b2981 */ /* 0x000168000c1e1900 */
[----:B------:R0:W5:Y:S01]  /*0430*/  @P1 LDG.E R10, desc[UR8][R12.64+0x800] ;  /* 0x000800080c0a1981 */ /* 0x000162000c1e1900 */
[C---:B------:R-:W-:Y:S01]  /*0440*/  VIADD R2, R0.reuse, 0x300 ;  /* 0x0000030000027836 */ /* 0x040fe20000000000 */
[----:B------:R-:W-:-:S04]  /*0450*/  LOP3.LUT R3, R0, 0x400, RZ, 0xfc, !PT ;  /* 0x0000040000037812 */ /* 0x000fc800078efcff */
[----:B------:R-:W-:Y:S01]  /*0460*/  ISETP.GE.AND P0, PT, R2, UR5, PT ;  /* 0x0000000502007c0c */ /* 0x000fe2000bf06270 */
[C---:B------:R-:W-:Y:S01]  /*0470*/  VIADD R2, R0.reuse, 0x500 ;  /* 0x0000050000027836 */ /* 0x040fe20000000000 */
[----:B------:R-:W-:Y:S01]  /*0480*/  ISETP.GE.AND P6, PT, R3, UR5, PT ;  /* 0x0000000503007c0c */ /* 0x000fe2000bfc6270 */
[C---:B------:R-:W-:Y:S02]  /*0490*/  VIADD R3, R0.reuse, 0x600 ;  /* 0x0000060000037836 */ /* 0x040fe40000000000 */
[----:B------:R-:W-:Y:S01]  /*04a0*/  VIADD R4, R0, 0x700 ;  /* 0x0000070000047836 */ /* 0x000fe20000000000 */
[----:B------:R-:W-:Y:S02]  /*04b0*/  ISETP.GE.AND P5, PT, R2, UR5, PT ;  /* 0x0000000502007c0c */ /* 0x000fe4000bfa6270 */
[----:B------:R-:W-:Y:S01]  /*04c0*/  ISETP.GE.AND P4, PT, R3, UR5, PT ;  /* 0x0000000503007c0c */ /* 0x000fe2000bf86270 */
[C---:B------:R-:W-:Y:S01]  /*04d0*/  VIADD R3, R0.reuse, 0x900 ;  /* 0x0000090000037836 */ /* 0x040fe20000000000 */
[----:B------:R-:W-:-:S03]  /*04e0*/  LOP3.LUT R2, R0, 0x800, RZ, 0xfc, !PT ;  /* 0x0000080000027812 */ /* 0x000fc600078efcff */
[----:B------:R0:W5:Y:S04]  /*04f0*/  @P0 LDG.E R9, desc[UR8][R12.64+0xc00] ;  /* 0x000c00080c090981 */ /* 0x000168000c1e1900 */
[----:B------:R0:W5:Y:S04]  /*0500*/  @P6 LDG.E R8, desc[UR8][R12.64+0x1000] ;  /* 0x001000080c086981 */ /* 0x000168000c1e1900 */
[----:B------:R0:W5:Y:S04]  /*0510*/  @P5 LDG.E R7, desc[UR8][R12.64+0x1400] ;  /* 0x001400080c075981 */ /* 0x000168000c1e1900 */
[----:B------:R0:W5:Y:S04]  /*0520*/  @P4 LDG.E R6, desc[UR8][R12.64+0x1800] ;  /* 0x001800080c064981 */ /* 0x000168000c1e1900 */
[----:B------:R0:W5:Y:S01]  /*0530*/  @P3 LDG.E R18, desc[UR8][R12.64] ;  /* 0x000000080c123981 */ /* 0x000162000c1e1900 */
[----:B------:R-:W-:-:S03]  /*0540*/  ISETP.GE.AND P3, PT, R4, UR5, PT ;  /* 0x0000000504007c0c */ /* 0x000fc6000bf66270 */
[----:B------:R0:W5:Y:S01]  /*0550*/  @!P2 LDG.E R11, desc[UR8][R14.64+0x400] ;  /* 0x000400080e0ba981 */ /* 0x000162000c1e1900 */
[----:B------:R-:W-:-:S03]  /*0560*/  ISETP.GE.AND P2, PT, R2, UR5, PT ;  /* 0x0000000502007c0c */ /* 0x000fc6000bf46270 */
[----:B------:R0:W5:Y:S01]  /*0570*/  @!P1 LDG.E R10, desc[UR8][R14.64+0x800] ;  /* 0x000800080e0a9981 */ /* 0x000162000c1e1900 */
[----:B------:R-:W-:-:S05]  /*0580*/  ISETP.GE.AND P1, PT, R3, UR5, PT ;  /* 0x0000000503007c0c */ /* 0x000fca000bf26270 */
[----:B------:R0:W5:Y:S04]  /*0590*/  @P3 LDG.E R5, desc[UR8][R12.64+0x1c00] ;  /* 0x001c00080c053981 */ /* 0x000168000c1e1900 */
[----:B------:R0:W5:Y:S04]  /*05a0*/  @P2 LDG.E R4, desc[UR8][R12.64+0x2000] ;  /* 0x002000080c042981 */ /* 0x000168000c1e1900 */
[----:B------:R0:W5:Y:S01]  /*05b0*/  @P1 LDG.E R3, desc[UR8][R12.64+0x2400] ;  /* 0x002400080c031981 */ /* 0x000162000c1e1900 */
[C---:B------:R-:W-:Y:S02]  /*05c0*/  VIADD R2, R0.reuse, 0xa00 ;  /* 0x00000a0000027836 */ /* 0x040fe40000000000 */
[----:B------:R-:W-:Y:S01]  /*05d0*/  VIADD R16, R0, 0xb00 ;  /* 0x00000b0000107836 */ /* 0x000fe20000000000 */
[----:B------:R0:W5:Y:S02]  /*05e0*/  @!P0 LDG.E R9, desc[UR8][R14.64+0xc00] ;  /* 0x000c00080e098981 */ /* 0x000164000c1e1900 */
[----:B------:R-:W-:-:S02]  /*05f0*/  ISETP.GE.AND P0, PT, R2, UR5, PT ;  /* 0x0000000502007c0c */ /* 0x000fc4000bf06270 */
[----:B------:R-:W-:Y:S01]  /*0600*/  LOP3.LUT R2, R0, 0xc00, RZ, 0xfc, !PT ;  /* 0x00000c0000027812 */ /* 0x000fe200078efcff */
[----:B------:R0:W5:Y:S01]  /*0610*/  @!P6 LDG.E R8, desc[UR8][R14.64+0x1000] ;  /* 0x001000080e08e981 */ /* 0x000162000c1e1900 */
[----:B------:R-:W-:Y:S01]  /*0620*/  ISETP.GE.AND P6, PT, R16, UR5, PT ;  /* 0x0000000510007c0c */ /* 0x000fe2000bfc6270 */
[----:B------:R-:W-:Y:S02]  /*0630*/  VIADD R16, R0, 0xd00 ;  /* 0x00000d0000107836 */ /* 0x000fe40000000000 */
[----:B------:R0:W5:Y:S01]  /*0640*/  @!P5 LDG.E R7, desc[UR8][R14.64+0x1400] ;  /* 0x001400080e07d981 */ /* 0x000162000c1e1900 */
[----:B------:R-:W-:Y:S01]  /*0650*/  ISETP.GE.AND P5, PT, R2, UR5, PT ;  /* 0x0000000502007c0c */ /* 0x000fe2000bfa6270 */
[----:B------:R-:W-:Y:S02]  /*0660*/  VIADD R2, R0, 0xe00 ;  /* 0x00000e0000027836 */ /* 0x000fe40000000000 */
[----:B------:R0:W5:Y:S01]  /*0670*/  @!P4 LDG.E R6, desc[UR8][R14.64+0x1800] ;  /* 0x001800080e06c981 */ /* 0x000162000c1e1900 */
[----:B------:R-:W-:Y:S01]  /*0680*/  ISETP.GE.AND P4, PT, R16, UR5, PT ;  /* 0x0000000510007c0c */ /* 0x000fe2000bf86270 */
[----:B------:R-:W-:-:S04]  /*0690*/  VIADD R16, R0, 0xf00 ;  /* 0x00000f0000107836 */ /* 0x000fc80000000000 */
[----:B------:R0:W5:Y:S04]  /*06a0*/  @P6 LDG.E R21, desc[UR8][R12.64+0x2c00] ;  /* 0x002c00080c156981 */ /* 0x000168000c1e1900 */
[----:B------:R0:W5:Y:S04]  /*06b0*/  @P5 LDG.E R26, desc[UR8][R12.64+0x3000] ;  /* 0x003000080c1a5981 */ /* 0x000168000c1e1900 */
[----:B------:R0:W5:Y:S04]  /*06c0*/  @P4 LDG.E R27, desc[UR8][R12.64+0x3400] ;  /* 0x003400080c1b4981 */ /* 0x000168000c1e1900 */
[----:B------:R0:W5:Y:S01]  /*06d0*/  @!P3 LDG.E R5, desc[UR8][R14.64+0x1c00] ;  /* 0x001c00080e05b981 */ /* 0x000162000c1e1900 */
[----:B------:R-:W-:-:S02]  /*06e0*/  ISETP.GE.AND P3, PT, R2, UR5, PT ;  /* 0x0000000502007c0c */ /* 0x000fc4000bf66270 */
[----:B------:R-:W-:Y:S01]  /*06f0*/  LOP3.LUT R2, R0, 0x1000, RZ, 0xfc, !PT ;  /* 0x0000100000027812 */ /* 0x000fe200078efcff */
[----:B------:R0:W5:Y:S01]  /*0700*/  @!P2 LDG.E R4, desc[UR8][R14.64+0x2000] ;  /* 0x002000080e04a981 */ /* 0x000162000c1e1900 */
[----:B------:R-:W-:-:S03]  /*0710*/  ISETP.GE.AND P2, PT, R16, UR5, PT ;  /* 0x0000000510007c0c */ /* 0x000fc6000bf46270 */
[----:B------:R0:W5:Y:S01]  /*0720*/  @!P1 LDG.E R3, desc[UR8][R14.64+0x2400] ;  /* 0x002400080e039981 */ /* 0x000162000c1e1900 */
[----:B------:R-:W-:-:S03]  /*0730*/  ISETP.GE.AND P1, PT, R2, UR5, PT ;  /* 0x0000000502007c0c */ /* 0x000fc6000bf26270 */
        /* <DEDUP_REMOVED lines=12> */
.L_x_206:
[----:B------:R-:W-:Y:S01]  /*0800*/  IMAD.U32 R23, RZ, RZ, UR4 ;  /* 0x00000004ff177e24 */ /* 0x000fe2000f8e00ff */
[----:B------:R-:W-:Y:S01]  /*0810*/  IADD3 R22, P0, P3, R19, UR10, R2 ;  /* 0x0000000a13167c10 */ /* 0x000fe2000fb1e002 */
[C---:B--2---:R-:W-:Y:S01]  /*0820*/  VIADD R5, R0.reuse, -UR5 ;  /* 0x8000000500057c36 */ /* 0x044fe20008000000 */
[C---:B------:R-:W-:Y:S01]  /*0830*/  ISETP.GE.AND P1, PT, R0.reuse, UR5, PT ;  /* 0x0000000500007c0c */ /* 0x040fe2000bf26270 */
[C---:B------:R-:W-:Y:S01]  /*0840*/  VIADD R7, R0.reuse, 0x100 ;  /* 0x0000010000077836 */ /* 0x040fe20000000000 */
[----:B------:R-:W-:Y:S01]  /*0850*/  IADD3 R23, P6, PT, R23, UR10, RZ ;  /* 0x0000000a17177c10 */ /* 0x000fe2000ffde0ff */
[C---:B------:R-:W-:Y:S01]  /*0860*/  VIADD R9, R0.reuse, 0x300 ;  /* 0x0000030000097836 */ /* 0x040fe20000000000 */
[C---:B------:R-:W-:Y:S01]  /*0870*/  SEL R2, R0.reuse, R5, !P1 ;  /* 0x0000000500027207 */ /* 0x040fe20004800000 */
[----:B------:R-:W-:Y:S01]  /*0880*/  VIADD R8, R7, -UR5 ;  /* 0x8000000507087c36 */ /* 0x000fe20008000000 */
[----:B------:R-:W-:Y:S01]  /*0890*/  SEL R3, R23, R22, !P1 ;  /* 0x0000001617037207 */ /* 0x000fe20004800000 */
[----:B------:R-:W-:Y:S01]  /*08a0*/  VIADD R10, R0, 0x200 ;  /* 0x00000200000a7836 */ /* 0x000fe20000000000 */
[----:B------:R-:W-:Y:S01]  /*08b0*/  ISETP.GE.AND P4, PT, R7, UR5, PT ;  /* 0x0000000507007c0c */ /* 0x000fe2000bf86270 */
[----:B------:R-:W-:Y:S01]  /*08c0*/  VIADD R6, R9, -UR5 ;  /* 0x8000000509067c36 */ /* 0x000fe20008000000 */
[----:B------:R-:W-:Y:S01]  /*08d0*/  IADD3 R2, P5, PT, R2, R3, RZ ;  /* 0x0000000302027210 */ /* 0x000fe20007fbe0ff */
[----:B------:R-:W-:Y:S01]  /*08e0*/  IMAD.X R25, RZ, RZ, RZ, P6 ;  /* 0x000000ffff197224 */ /* 0x000fe200030e06ff */
[----:B------:R-:W-:Y:S01]  /*08f0*/  IADD3.X R24, PT, PT, RZ, RZ, RZ, P0, P3 ;  /* 0x000000ffff187210 */ /* 0x000fe200007e64ff */
[----:B------:R-:W-:Y:S01]  /*0900*/  VIADD R11, R0, 0x500 ;  /* 0x00000500000b7836 */ /* 0x000fe20000000000 */
[----:B------:R-:W-:Y:S01]  /*0910*/  SEL R3, R7, R8, !P4 ;  /* 0x0000000807037207 */ /* 0x000fe20006000000 */
[----:B------:R-:W-:Y:S01]  /*0920*/  VIADD R7, R10, -UR5 ;  /* 0x800000050a077c36 */ /* 0x000fe20008000000 */
[----:B------:R-:W-:Y:S01]  /*0930*/  SEL R4, R23, R22, !P4 ;  /* 0x0000001617047207 */ /* 0x000fe20006000000 */
[----:B------:R-:W-:Y:S01]  /*0940*/  VIADD R14, R11, -UR5 ;  /* 0x800000050b0e7c36 */ /* 0x000fe20008000000 */
[----:B------:R-:W-:Y:S01]  /*0950*/  ISETP.GE.AND P0, PT, R9, UR5, PT ;  /* 0x0000000509007c0c */ /* 0x000fe2000bf06270 */
[----:B------:R-:W-:Y:S01]  /*0960*/  VIADD R21, R0, 0x600 ;  /* 0x0000060000157836 */ /* 0x000fe20000000000 */
[----:B------:R-:W-:Y:S01]  /*0970*/  ISETP.GE.AND P2, PT, R10, UR5, PT ;  /* 0x000000050a007c0c */ /* 0x000fe2000bf46270 */
[----:B------:R-:W0:Y:S01]  /*0980*/  LDCU.64 UR10, c[0x0][0x3a0] ;  /* 0x00007400ff0a77ac */ /* 0x000e220008000a00 */
[----:B------:R-:W-:Y:S01]  /*0990*/  SHF.R.S32.HI R13, RZ, 0x1f, R5 ;  /* 0x0000001fff0d7819 */ /* 0x000fe20000011405 */
[----:B------:R-:W-:Y:S01]  /*09a0*/  VIADD R17, R0, 0x700 ;  /* 0x0000070000117836 */ /* 0x000fe20000000000 */
[----:B------:R-:W-:-:S02]  /*09b0*/  IADD3 R3, P3, PT, R3, R4, RZ ;  /* 0x0000000403037210 */ /* 0x000fc40007f7e0ff */
[----:B------:R-:W-:Y:S02]  /*09c0*/  SEL R5, R9, R6, !P0 ;  /* 0x0000000609057207 */ /* 0x000fe40004000000 */
[----:B------:R-:W-:Y:S02]  /*09d0*/  SEL R4, R10, R7, !P2 ;  /* 0x000000070a047207 */ /* 0x000fe40005000000 */
[CC--:B------:R-:W-:Y:S02]  /*09e0*/  SEL R9, R23.reuse, R22.reuse, !P2 ;  /* 0x0000001617097207 */ /* 0x0c0fe40005000000 */
[----:B------:R-:W-:Y:S02]  /*09f0*/  SHF.R.S32.HI R8, RZ, 0x1f, R8 ;  /* 0x0000001fff087819 */ /* 0x000fe40000011408 */
[----:B------:R-:W-:Y:S02]  /*0a00*/  SEL R10, R23, R22, !P0 ;  /* 0x00000016170a7207 */ /* 0x000fe40004000000 */
[----:B------:R-:W-:-:S02]  /*0a10*/  SEL R13, R13, RZ, P1 ;  /* 0x000000ff0d0d7207 */ /* 0x000fc40000800000 */
[CC--:B------:R-:W-:Y:S02]  /*0a20*/  SEL R12, R25.reuse, R24.reuse, !P1 ;  /* 0x00000018190c7207 */ /* 0x0c0fe40004800000 */
[----:B------:R-:W-:Y:S02]  /*0a30*/  IADD3 R4, P1, PT, R4, R9, RZ ;  /* 0x0000000904047210 */ /* 0x000fe40007f3e0ff */
[----:B------:R-:W-:Y:S01]  /*0a40*/  SEL R9, R25, R24, !P4 ;  /* 0x0000001819097207 */ /* 0x000fe20006000000 */
[----:B------:R-:W-:Y:S01]  /*0a50*/  IMAD.X R13, R13, 0x1, R12, P5 ;  /* 0x000000010d0d7824 */ /* 0x000fe200028e060c */
[----:B------:R-:W-:Y:S02]  /*0a60*/  SEL R8, R8, RZ, P4 ;  /* 0x000000ff08087207 */ /* 0x000fe40002000000 */
[----:B------:R-:W-:Y:S02]  /*0a70*/  IADD3 R5, P6, PT, R5, R10, RZ ;  /* 0x0000000a05057210 */ /* 0x000fe40007fde0ff */
[----:B------:R-:W-:Y:S01]  /*0a80*/  ISETP.GE.AND P4, PT, R11, UR5, PT ;  /* 0x000000050b007c0c */ /* 0x000fe2000bf86270 */
[----:B------:R-:W-:Y:S01]  /*0a90*/  IMAD.X R12, R8, 0x1, R9, P3 ;  /* 0x00000001080c7824 */ /* 0x000fe200018e0609 */
[----:B------:R-:W-:-:S02]  /*0aa0*/  LOP3.LUT R10, R0, 0x400, RZ, 0xfc, !PT ;  /* 0x00000400000a7812 */ /* 0x000fc400078efcff */
[----:B------:R-:W-:Y:S02]  /*0ab0*/  SHF.R.S32.HI R7, RZ, 0x1f, R7 ;  /* 0x0000001fff077819 */ /* 0x000fe40000011407 */
[----:B------:R-:W-:Y:S01]  /*0ac0*/  SEL R8, R11, R14, !P4 ;  /* 0x0000000e0b087207 */ /* 0x000fe20006000000 */
[C---:B------:R-:W-:Y:S01]  /*0ad0*/  VIADD R15, R10.reuse, -UR5 ;  /* 0x800000050a0f7c36 */ /* 0x040fe20008000000 */
[----:B------:R-:W-:Y:S02]  /*0ae0*/  SEL R11, R23, R22, !P4 ;  /* 0x00000016170b7207 */ /* 0x000fe40006000000 */
[----:B------:R-:W-:Y:S02]  /*0af0*/  SEL R7, R7, RZ, P2 ;  /* 0x000000ff07077207 */ /* 0x000fe40001000000 */
[----:B------:R-:W-:Y:S02]  /*0b00*/  SEL R16, R25, R24, !P2 ;  /* 0x0000001819107207 */ /* 0x000fe40005000000 */
[----:B------:R-:W-:-:S02]  /*0b10*/  ISETP.GE.AND P5, PT, R10, UR5, PT ;  /* 0x000000050a007c0c */ /* 0x000fc4000bfa6270 */
[----:B------:R-:W-:Y:S01]  /*0b20*/  IADD3 R8, P3, PT, R8, R11, RZ ;  /* 0x0000000b08087210 */ /* 0x000fe20007f7e0ff */
[----:B------:R-:W-:Y:S01]  /*0b30*/  IMAD.X R11, R7, 0x1, R16, P1 ;  /* 0x00000001070b7824 */ /* 0x000fe200008e0610 */
[----:B------:R-:W-:Y:S01]  /*0b40*/  SEL R9, R10, R15, !P5 ;  /* 0x0000000f0a097207 */ /* 0x000fe20006800000 */
[----:B------:R-:W-:Y:S01]  /*0b50*/  VIADD R16, R21, -UR5 ;  /* 0x8000000515107c36 */ /* 0x000fe20008000000 */
[----:B------:R-:W-:Y:S02]  /*0b60*/  SEL R10, R23, R22, !P5 ;  /* 0x00000016170a7207 */ /* 0x000fe40006800000 */
[----:B------:R-:W-:Y:S02]  /*0b70*/  ISETP.GE.AND P1, PT, R21, UR5, PT ;  /* 0x0000000515007c0c */ /* 0x000fe4000bf26270 */
[----:B------:R-:W-:Y:S02]  /*0b80*/  SHF.R.S32.HI R6, RZ, 0x1f, R6 ;  /* 0x0000001fff067819 */ /* 0x000fe40000011406 */
[----:B------:R-:W-:-:S02]  /*0b90*/  IADD3 R9, P2, PT, R9, R10, RZ ;  /* 0x0000000a09097210 */ /* 0x000fc40007f5e0ff */
[----:B------:R-:W-:Y:S02]  /*0ba0*/  SEL R7, R21, R16, !P1 ;  /* 0x0000001015077207 */ /* 0x000fe40004800000 */
[----:B------:R-:W-:Y:S02]  /*0bb0*/  SEL R21, R25, R24, !P0 ;  /* 0x0000001819157207 */ /* 0x000fe40004000000 */
[----:B------:R-:W-:Y:S01]  /*0bc0*/  SEL R10, R6, RZ, P0 ;  /* 0x000000ff060a7207 */ /* 0x000fe20000000000 */
[----:B------:R-:W-:Y:S01]  /*0bd0*/  VIADD R6, R17, -UR5 ;  /* 0x8000000511067c36 */ /* 0x000fe20008000000 */
[----:B------:R-:W-:Y:S02]  /*0be0*/  SEL R18, R23, R22, !P1 ;  /* 0x0000001617127207 */ /* 0x000fe40004800000 */
[----:B------:R-:W-:Y:S01]  /*0bf0*/  ISETP.GE.AND P0, PT, R17, UR5, PT ;  /* 0x0000000511007c0c */ /* 0x000fe2000bf06270 */
[----:B------:R-:W-:Y:S01]  /*0c00*/  IMAD.X R10, R10, 0x1, R21, P6 ;  /* 0x000000010a0a7824 */ /* 0x000fe200030e0615 */
[----:B------:R-:W-:-:S02]  /*0c10*/  SHF.R.S32.HI R15, RZ, 0x1f, R15 ;  /* 0x0000001fff0f7819 */ /* 0x000fc4000001140f */
[----:B------:R-:W-:Y:S02]  /*0c20*/  IADD3 R7, P6, PT, R7, R18, RZ ;  /* 0x0000001207077210 */ /* 0x000fe40007fde0ff */
[----:B------:R-:W-:Y:S02]  /*0c30*/  SEL R21, R17, R6, !P0 ;  /* 0x0000000611157207 */ /* 0x000fe40004000000 */
[----:B------:R-:W-:Y:S02]  /*0c40*/  SEL R18, R23, R22, !P0 ;  /* 0x0000001617127207 */ /* 0x000fe40004000000 */
[----:B------:R-:W-:Y:S02]  /*0c50*/  SEL R26, R25, R24, !P5 ;  /* 0x00000018191a7207 */ /* 0x000fe40006800000 */
[----:B------:R-:W-:Y:S02]  /*0c60*/  SEL R15, R15, RZ, P5 ;  /* 0x000000ff0f0f7207 */ /* 0x000fe40002800000 */
[----:B------:R-:W-:-:S02]  /*0c70*/  SHF.R.S32.HI R14, RZ, 0x1f, R14 ;  /* 0x0000001fff0e7819 */ /* 0x000fc4000001140e */
[----:B------:R-:W-:Y:S01]  /*0c80*/  IADD3 R21, P5, PT, R21, R18, RZ ;  /* 0x0000001215157210 */ /* 0x000fe20007fbe0ff */
[----:B------:R-:W-:Y:S01]  /*0c90*/  IMAD.X R18, R15, 0x1, R26, P2 ;  /* 0x000000010f127824 */ /* 0x000fe200010e061a */
[----:B------:R-:W-:Y:S02]  /*0ca0*/  SEL R14, R14, RZ, P4 ;  /* 0x000000ff0e0e7207 */ /* 0x000fe40002000000 */
[----:B------:R-:W-:Y:S02]  /*0cb0*/  SEL R27, R25, R24, !P4 ;  /* 0x00000018191b7207 */ /* 0x000fe40006000000 */
[----:B0-----:R-:W-:-:S03]  /*0cc0*/  LEA R28, P2, R2, UR10, 0x2 ;  /* 0x0000000a021c7c11 */ /* 0x001fc6000f8410ff */
[----:B------:R-:W-:Y:S01]  /*0cd0*/  IMAD.X R27, R14, 0x1, R27, P3 ;  /* 0x000000010e1b7824 */ /* 0x000fe200018e061b */
[----:B------:R-:W-:Y:S02]  /*0ce0*/  LEA.HI.X R29, R2, UR11, R13, 0x2, P2 ;  /* 0x0000000b021d7c11 */ /* 0x000fe400090f140d */
[C---:B------:R-:W-:Y:S02]  /*0cf0*/  LEA R14, P2, R3.reuse, UR10, 0x2 ;  /* 0x0000000a030e7c11 */ /* 0x040fe4000f8410ff */
[C---:B------:R-:W-:Y:S02]  /*0d00*/  LEA R2, P3, R4.reuse, UR10, 0x2 ;  /* 0x0000000a04027c11 */ /* 0x040fe4000f8610ff */
[----:B------:R-:W-:Y:S02]  /*0d10*/  LEA.HI.X R15, R3, UR11, R12, 0x2, P2 ;  /* 0x0000000b030f7c11 */ /* 0x000fe400090f140c */
[----:B------:R-:W-:Y:S02]  /*0d20*/  LEA.HI.X R3, R4, UR11, R11, 0x2, P3 ;  /* 0x0000000b04037c11 */ /* 0x000fe400098f140b */
[----:B------:R-:W-:Y:S01]  /*0d30*/  LOP3.LUT R26, R0, 0x800, RZ, 0xfc, !PT ;  /* 0x00000800001a7812 */ /* 0x000fe200078efcff */
[----:B------:R0:W5:Y:S01]  /*0d40*/  LDG.E R11, desc[UR8][R14.64] ;  /* 0x000000080e0b7981 */ /* 0x000162000c1e1900 */
[----:B------:R-:W-:-:S02]  /*0d50*/  LEA R4, P2, R5, UR10, 0x2 ;  /* 0x0000000a05047c11 */ /* 0x000fc4000f8410ff */
[----:B------:R-:W-:Y:S01]  /*0d60*/  LEA R12, P3, R9, UR10, 0x2 ;  /* 0x0000000a090c7c11 */ /* 0x000fe2000f8610ff */
[C---:B------:R-:W-:Y:S01]  /*0d70*/  VIADD R17, R26.reuse, -UR5 ;  /* 0x800000051a117c36 */ /* 0x040fe20008000000 */
[----:B------:R-:W-:Y:S02]  /*0d80*/  LEA.HI.X R5, R5, UR11, R10, 0x2, P2 ;  /* 0x0000000b05057c11 */ /* 0x000fe400090f140a */
[----:B------:R-:W-:Y:S01]  /*0d90*/  LEA.HI.X R13, R9, UR11, R18, 0x2, P3 ;  /* 0x0000000b090d7c11 */ /* 0x000fe200098f1412 */
[----:B------:R1:W5:Y:S01]  /*0da0*/  LDG.E R10, desc[UR8][R2.64] ;  /* 0x00000008020a7981 */ /* 0x000362000c1e1900 */
[C---:B------:R-:W-:Y:S02]  /*0db0*/  ISETP.GE.AND P3, PT, R26.reuse, UR5, PT ;  /* 0x000000051a007c0c */ /* 0x040fe4000bf66270 */
[----:B------:R-:W-:Y:S01]  /*0dc0*/  SHF.R.S32.HI R16, RZ, 0x1f, R16 ;  /* 0x0000001fff107819 */ /* 0x000fe20000011410 */
[----:B------:R2:W5:Y:S01]  /*0dd0*/  LDG.E R18, desc[UR8][R28.64] ;  /* 0x000000081c127981 */ /* 0x000562000c1e1900 */
[----:B------:R-:W-:-:S02]  /*0de0*/  SEL R26, R26, R17, !P3 ;  /* 0x000000111a1a7207 */ /* 0x000fc40005800000 */
[----:B0-----:R-:W-:Y:S01]  /*0df0*/  SEL R15, R16, RZ, P1 ;  /* 0x000000ff100f7207 */ /* 0x001fe20000800000 */
[----:B------:R0:W5:Y:S01]  /*0e00*/  LDG.E R9, desc[UR8][R4.64] ;  /* 0x0000000804097981 */ /* 0x000162000c1e1900 */
[----:B-1----:R-:W-:Y:S01]  /*0e10*/  VIADD R3, R0, 0x900 ;  /* 0x0000090000037836 */ /* 0x002fe20000000000 */
[----:B------:R-:W-:Y:S02]  /*0e20*/  LEA R2, P4, R8, UR10, 0x2 ;  /* 0x0000000a08027c11 */ /* 0x000fe4000f8810ff */
[----:B--2---:R-:W-:Y:S01]  /*0e30*/  SEL R29, R23, R22, !P3 ;  /* 0x00000016171d7207 */ /* 0x004fe20005800000 */
[----:B------:R-:W-:Y:S01]  /*0e40*/  VIADD R14, R3, -UR5 ;  /* 0x80000005030e7c36 */ /* 0x000fe20008000000 */
[----:B------:R-:W-:Y:S02]  /*0e50*/  SEL R28, R25, R24, !P1 ;  /* 0x00000018191c7207 */ /* 0x000fe40004800000 */
[----:B------:R-:W-:Y:S02]  /*0e60*/  ISETP.GE.AND P2, PT, R3, UR5, PT ;  /* 0x0000000503007c0c */ /* 0x000fe4000bf46270 */
[----:B------:R-:W-:Y:S01]  /*0e70*/  IADD3 R16, P1, PT, R26, R29, RZ ;  /* 0x0000001d1a107210 */ /* 0x000fe20007f3e0ff */
[----:B------:R-:W-:Y:S01]  /*0e80*/  IMAD.X R26, R15, 0x1, R28, P6 ;  /* 0x000000010f1a7824 */ /* 0x000fe200030e061c */
[----:B------:R-:W-:-:S02]  /*0e90*/  SEL R15, R3, R14, !P2 ;  /* 0x0000000e030f7207 */ /* 0x000fc40005000000 */
[----:B------:R-:W-:Y:S01]  /*0ea0*/  LEA.HI.X R3, R8, UR11, R27, 0x2, P4 ;  /* 0x0000000b08037c11 */ /* 0x000fe2000a0f141b */
[----:B------:R-:W-:Y:S01]  /*0eb0*/  VIADD R27, R0, 0xa00 ;  /* 0x00000a00001b7836 */ /* 0x000fe20000000000 */
[----:B0-----:R-:W-:Y:S01]  /*0ec0*/  LEA R4, P4, R7, UR10, 0x2 ;  /* 0x0000000a07047c11 */ /* 0x001fe2000f8810ff */
[----:B------:R-:W5:Y:S01]  /*0ed0*/  LDG.E R8, desc[UR8][R12.64] ;  /* 0x000000080c087981 */ /* 0x000f62000c1e1900 */
[----:B------:R-:W-:Y:S02]  /*0ee0*/  SEL R28, R23, R22, !P2 ;  /* 0x00000016171c7207 */ /* 0x000fe40005000000 */
[----:B------:R-:W-:Y:S01]  /*0ef0*/  LEA.HI.X R5, R7, UR11, R26, 0x2, P4 ;  /* 0x0000000b07057c11 */ /* 0x000fe2000a0f141a */
[C---:B------:R-:W-:Y:S01]  /*0f00*/  VIADD R26, R27.reuse, -UR5 ;  /* 0x800000051b1a7c36 */ /* 0x040fe20008000000 */
[----:B------:R-:W-:Y:S01]  /*0f10*/  ISETP.GE.AND P4, PT, R27, UR5, PT ;  /* 0x000000051b007c0c */ /* 0x000fe2000bf86270 */
[----:B------:R0:W5:Y:S01]  /*0f20*/  LDG.E R7, desc[UR8][R2.64] ;  /* 0x0000000802077981 */ /* 0x000162000c1e1900 */
[----:B------:R-:W-:-:S02]  /*0f30*/  SHF.R.S32.HI R6, RZ, 0x1f, R6 ;  /* 0x0000001fff067819 */ /* 0x000fc40000011406 */
[----:B------:R-:W-:Y:S02]  /*0f40*/  IADD3 R15, P6, PT, R15, R28, RZ ;  /* 0x0000001c0f0f7210 */ /* 0x000fe40007fde0ff */
[----:B------:R-:W-:Y:S02]  /*0f50*/  SEL R28, R27, R26, !P4 ;  /* 0x0000001a1b1c7207 */ /* 0x000fe40006000000 */
[----:B------:R-:W-:Y:S02]  /*0f60*/  SEL R29, R23, R22, !P4 ;  /* 0x00000016171d7207 */ /* 0x000fe40006000000 */
[----:B------:R-:W-:Y:S02]  /*0f70*/  SHF.R.S32.HI R27, RZ, 0x1f, R17 ;  /* 0x0000001fff1b7819 */ /* 0x000fe40000011411 */
[----:B0-----:R-:W-:Y:S02]  /*0f80*/  SEL R3, R25, R24, !P0 ;  /* 0x0000001819037207 */ /* 0x001fe40004000000 */
[----:B------:R-:W-:-:S02]  /*0f90*/  SEL R2, R6, RZ, P0 ;  /* 0x000000ff06027207 */ /* 0x000fc40000000000 */
[----:B------:R-:W-:Y:S02]  /*0fa0*/  IADD3 R17, P0, PT, R28, R29, RZ ;  /* 0x0000001d1c117210 */ /* 0x000fe40007f1e0ff */
[----:B------:R-:W-:Y:S01]  /*0fb0*/  SEL R6, R25, R24, !P3 ;  /* 0x0000001819067207 */ /* 0x000fe20005800000 */
[----:B------:R-:W-:Y:S01]  /*0fc0*/  IMAD.X R28, R2, 0x1, R3, P5 ;  /* 0x00000001021c7824 */ /* 0x000fe200028e0603 */
[----:B------:R-:W-:Y:S01]  /*0fd0*/  SEL R27, R27, RZ, P3 ;  /* 0x000000ff1b1b7207 */ /* 0x000fe20001800000 */
[----:B------:R-:W-:Y:S01]  /*0fe0*/  VIADD R2, R0, 0xb00 ;  /* 0x00000b0000027836 */ /* 0x000fe20000000000 */
[----:B------:R-:W-:-:S03]  /*0ff0*/  LEA R12, P3, R21, UR10, 0x2 ;  /* 0x0000000a150c7c11 */ /* 0x000fc6000f8610ff */
[----:B------:R-:W-:Y:S01]  /*1000*/  IMAD.X R3, R27, 0x1, R6, P1 ;  /* 0x000000011b037824 */ /* 0x000fe200008e0606 */
[C---:B------:R-:W-:Y:S01]  /*1010*/  ISETP.GE.AND P1, PT, R2.reuse, UR5, PT ;  /* 0x0000000502007c0c */ /* 0x040fe2000bf26270 */
[C---:B------:R-:W-:Y:S01]  /*1020*/  VIADD R27, R2.reuse, -UR5 ;  /* 0x80000005021b7c36 */ /* 0x040fe20008000000 */
[----:B------:R-:W-:Y:S01]  /*1030*/  LEA.HI.X R13, R21, UR11, R28, 0x2, P3 ;  /* 0x0000000b150d7c11 */ /* 0x000fe200098f141c */
[----:B------:R-:W5:Y:S01]  /*1040*/  LDG.E R6, desc[UR8][R4.64] ;  /* 0x0000000804067981 */ /* 0x000f62000c1e1900 */
[----:B------:R-:W-:Y:S02]  /*1050*/  SEL R28, R23, R22, !P1 ;  /* 0x00000016171c7207 */ /* 0x000fe40004800000 */
[----:B------:R-:W-:Y:S02]  /*1060*/  SEL R21, R2, R27, !P1 ;  /* 0x0000001b02157207 */ /* 0x000fe40004800000 */
[----:B------:R-:W-:Y:S02]  /*1070*/  SHF.R.S32.HI R14, RZ, 0x1f, R14 ;  /* 0x0000001fff0e7819 */ /* 0x000fe4000001140e */
[----:B------:R-:W-:-:S02]  /*1080*/  SHF.R.S32.HI R26, RZ, 0x1f, R26 ;  /* 0x0000001fff1a7819 */ /* 0x000fc4000001141a */
[----:B------:R-:W-:Y:S01]  /*1090*/  LEA R2, P5, R16, UR10, 0x2 ;  /* 0x0000000a10027c11 */ /* 0x000fe2000f8a10ff */
[----:B------:R0:W5:Y:S01]  /*10a0*/  LDG.E R5, desc[UR8][R12.64] ;  /* 0x000000080c057981 */ /* 0x000162000c1e1900 */
[----:B------:R-:W-:Y:S02]  /*10b0*/  IADD3 R21, P3, PT, R21, R28, RZ ;  /* 0x0000001c15157210 */ /* 0x000fe40007f7e0ff */
[----:B------:R-:W-:Y:S02]  /*10c0*/  SEL R14, R14, RZ, P2 ;  /* 0x000000ff0e0e7207 */ /* 0x000fe40001000000 */
[CC--:B------:R-:W-:Y:S02]  /*10d0*/  SEL R29, R25.reuse, R24.reuse, !P2 ;  /* 0x00000018191d7207 */ /* 0x0c0fe40005000000 */
[----:B------:R-:W-:Y:S02]  /*10e0*/  SEL R26, R26, RZ, P4 ;  /* 0x000000ff1a1a7207 */ /* 0x000fe40002000000 */
[----:B------:R-:W-:-:S02]  /*10f0*/  SEL R28, R25, R24, !P4 ;  /* 0x00000018191c7207 */ /* 0x000fc40006000000 */
[----:B------:R-:W-:Y:S01]  /*1100*/  LEA.HI.X R3, R16, UR11, R3, 0x2, P5 ;  /* 0x0000000b10037c11 */ /* 0x000fe2000a8f1403 */
[----:B------:R-:W-:Y:S01]  /*1110*/  IMAD.X R16, R14, 0x1, R29, P6 ;  /* 0x000000010e107824 */ /* 0x000fe200030e061d */
[----:B------:R-:W-:Y:S01]  /*1120*/  LOP3.LUT R29, R0, 0xc00, RZ, 0xfc, !PT ;  /* 0x00000c00001d7812 */ /* 0x000fe200078efcff */
[----:B------:R-:W-:Y:S01]  /*1130*/  IMAD.X R28, R26, 0x1, R28, P0 ;  /* 0x000000011a1c7824 */ /* 0x000fe200000e061c */
[----:B------:R-:W-:Y:S01]  /*1140*/  LEA R14, P0, R15, UR10, 0x2 ;  /* 0x0000000a0f0e7c11 */ /* 0x000fe2000f8010ff */
[----:B------:R-:W5:Y:S01]  /*1150*/  LDG.E R4, desc[UR8][R2.64] ;  /* 0x0000000802047981 */ /* 0x000f62000c1e1900 */
[C---:B------:R-:W-:Y:S01]  /*1160*/  ISETP.GE.AND P4, PT, R29.reuse, UR5, PT ;  /* 0x000000051d007c0c */ /* 0x040fe2000bf86270 */
[----:B0-----:R-:W-:Y:S01]  /*1170*/  VIADD R12, R29, -UR5 ;  /* 0x800000051d0c7c36 */ /* 0x001fe20008000000 */
[----:B------:R-:W-:Y:S02]  /*1180*/  LEA.HI.X R15, R15, UR11, R16, 0x2, P0 ;  /* 0x0000000b0f0f7c11 */ /* 0x000fe400080f1410 */
[----:B------:R-:W-:-:S02]  /*1190*/  LEA R16, P0, R17, UR10, 0x2 ;  /* 0x0000000a11107c11 */ /* 0x000fc4000f8010ff */
[----:B------:R-:W-:Y:S02]  /*11a0*/  SHF.R.S32.HI R27, RZ, 0x1f, R27 ;  /* 0x0000001fff1b7819 */ /* 0x000fe4000001141b */
[----:B------:R-:W-:Y:S01]  /*11b0*/  SEL R26, R29, R12, !P4 ;  /* 0x0000000c1d1a7207 */ /* 0x000fe20006000000 */
[----:B------:R0:W5:Y:S01]  /*11c0*/  LDG.E R3, desc[UR8][R14.64] ;  /* 0x000000080e037981 */ /* 0x000162000c1e1900 */
[----:B------:R-:W-:Y:S02]  /*11d0*/  LEA.HI.X R17, R17, UR11, R28, 0x2, P0 ;  /* 0x0000000b11117c11 */ /* 0x000fe400080f141c */
[----:B------:R-:W-:Y:S02]  /*11e0*/  SEL R13, R23, R22, !P4 ;  /* 0x00000016170d7207 */ /* 0x000fe40006000000 */
[----:B------:R-:W-:Y:S01]  /*11f0*/  SHF.R.S32.HI R12, RZ, 0x1f, R12 ;  /* 0x0000001fff0c7819 */ /* 0x000fe2000001140c */
[----:B------:R1:W5:Y:S01]  /*1200*/  LDG.E R2, desc[UR8][R16.64] ;  /* 0x0000000810027981 */ /* 0x000362000c1e1900 */
[----:B------:R-:W-:-:S02]  /*1210*/  SEL R27, R27, RZ, P1 ;  /* 0x000000ff1b1b7207 */ /* 0x000fc40000800000 */
[-C--:B------:R-:W-:Y:S02]  /*1220*/  SEL R28, R25, R24.reuse, !P1 ;  /* 0x00000018191c7207 */ /* 0x080fe40004800000 */
[----:B------:R-:W-:Y:S02]  /*1230*/  IADD3 R26, P2, PT, R26, R13, RZ ;  /* 0x0000000d1a1a7210 */ /* 0x000fe40007f5e0ff */
[----:B------:R-:W-:Y:S01]  /*1240*/  SEL R12, R12, RZ, P4 ;  /* 0x000000ff0c0c7207 */ /* 0x000fe20002000000 */
[----:B------:R-:W-:Y:S01]  /*1250*/  IMAD.X R28, R27, 0x1, R28, P3 ;  /* 0x000000011b1c7824 */ /* 0x000fe200018e061c */
[----:B------:R-:W-:Y:S01]  /*1260*/  SEL R29, R25, R24, !P4 ;  /* 0x00000018191d7207 */ /* 0x000fe20006000000 */
[----:B------:R-:W-:-:S04]  /*1270*/  VIADD R27, R0, 0xd00 ;  /* 0x00000d00001b7836 */ /* 0x000fc80000000000 */
[----:B------:R-:W-:Y:S01]  /*1280*/  IMAD.X R29, R12, 0x1, R29, P2 ;  /* 0x000000010c1d7824 */ /* 0x000fe200010e061d */
[----:B------:R-:W-:Y:S01]  /*1290*/  LEA R12, P0, R21, UR10, 0x2 ;  /* 0x0000000a150c7c11 */ /* 0x000fe2000f8010ff */
[C---:B0-----:R-:W-:Y:S01]  /*12a0*/  VIADD R14, R27.reuse, -UR5 ;  /* 0x800000051b0e7c36 */ /* 0x041fe20008000000 */
[----:B------:R-:W-:Y:S02]  /*12b0*/  ISETP.GE.AND P2, PT, R27, UR5, PT ;  /* 0x000000051b007c0c */ /* 0x000fe4000bf46270 */
[----:B------:R-:W-:Y:S02]  /*12c0*/  LEA.HI.X R13, R21, UR11, R28, 0x2, P0 ;  /* 0x0000000b150d7c11 */ /* 0x000fe400080f141c */
[----:B------:R-:W-:Y:S02]  /*12d0*/  SEL R27, R27, R14, !P2 ;  /* 0x0000000e1b1b7207 */ /* 0x000fe40005000000 */
[----:B------:R-:W-:Y:S02]  /*12e0*/  SHF.R.S32.HI R21, RZ, 0x1f, R14 ;  /* 0x0000001fff157819 */ /* 0x000fe4000001140e */
[----:B------:R-:W-:-:S02]  /*12f0*/  SEL R28, R23, R22, !P2 ;  /* 0x00000016171c7207 */ /* 0x000fc40005000000 */
[----:B-1----:R-:W-:Y:S02]  /*1300*/  SEL R17, R21, RZ, P2 ;  /* 0x000000ff15117207 */ /* 0x002fe40001000000 */
[----:B------:R-:W-:Y:S02]  /*1310*/  IADD3 R27, P1, PT, R27, R28, RZ ;  /* 0x0000001c1b1b7210 */ /* 0x000fe40007f3e0ff */
[----:B------:R-:W-:Y:S01]  /*1320*/  SEL R16, R25, R24, !P2 ;  /* 0x0000001819107207 */ /* 0x000fe20005000000 */
[----:B------:R-:W-:Y:S01]  /*1330*/  VIADD R28, R0, 0xe00 ;  /* 0x00000e00001c7836 */ /* 0x000fe20000000000 */
[C---:B------:R-:W-:Y:S01]  /*1340*/  LEA R14, P0, R26.reuse, UR10, 0x2 ;  /* 0x0000000a1a0e7c11 */ /* 0x040fe2000f8010ff */
[----:B------:R0:W5:Y:S02]  /*1350*/  LDG.E R21, desc[UR8][R12.64] ;  /* 0x000000080c157981 */ /* 0x000164000c1e1900 */
[----:B------:R-:W-:Y:S01]  /*1360*/  IMAD.X R17, R17, 0x1, R16, P1 ;  /* 0x0000000111117824 */ /* 0x000fe200008e0610 */
[----:B------:R-:W-:Y:S01]  /*1370*/  LEA.HI.X R15, R26, UR11, R29, 0x2, P0 ;  /* 0x0000000b1a0f7c11 */ /* 0x000fe200080f141d */
[----:B------:R-:W-:Y:S01]  /*1380*/  VIADD R29, R28, -UR5 ;  /* 0x800000051c1d7c36 */ /* 0x000fe20008000000 */
[----:B------:R-:W-:-:S02]  /*1390*/  LEA R16, P0, R27, UR10, 0x2 ;  /* 0x0000000a1b107c11 */ /* 0x000fc4000f8010ff */
[C---:B------:R-:W-:Y:S01]  /*13a0*/  ISETP.GE.AND P1, PT, R28.reuse, UR5, PT ;  /* 0x000000051c007c0c */ /* 0x040fe2000bf26270 */
[----:B------:R1:W5:Y:S01]  /*13b0*/  LDG.E R26, desc[UR8][R14.64] ;  /* 0x000000080e1a7981 */ /* 0x000362000c1e1900 */
[----:B------:R-:W-:Y:S02]  /*13c0*/  LEA.HI.X R17, R27, UR11, R17, 0x2, P0 ;  /* 0x0000000b1b117c11 */ /* 0x000fe400080f1411 */
[----:B------:R-:W-:Y:S02]  /*13d0*/  SEL R28, R28, R29, !P1 ;  /* 0x0000001d1c1c7207 */ /* 0x000fe40004800000 */
[----:B------:R-:W-:Y:S02]  /*13e0*/  SEL R27, R23, R22, !P1 ;  /* 0x00000016171b7207 */ /* 0x000fe40004800000 */
[----:B------:R-:W-:Y:S02]  /*13f0*/  SHF.R.S32.HI R29, RZ, 0x1f, R29 ;  /* 0x0000001fff1d7819 */ /* 0x000fe4000001141d */
[----:B0-----:R-:W-:-:S02]  /*1400*/  IADD3 R13, P0, PT, R28, R27, RZ ;  /* 0x0000001b1c0d7210 */ /* 0x001fc40007f1e0ff */
[----:B------:R-:W-:Y:S01]  /*1410*/  SEL R28, R29, RZ, P1 ;  /* 0x000000ff1d1c7207 */ /* 0x000fe20000800000 */
[----:B------:R-:W-:Y:S01]  /*1420*/  VIADD R29, R0, 0xf00 ;  /* 0x00000f00001d7836 */ /* 0x000fe20000000000 */
[----:B-1----:R-:W-:Y:S01]  /*1430*/  SEL R15, R25, R24, !P1 ;  /* 0x00000018190f7207 */ /* 0x002fe20004800000 */
[----:B------:R0:W5:Y:S02]  /*1440*/  LDG.E R27, desc[UR8][R16.64] ;  /* 0x00000008101b7981 */ /* 0x000164000c1e1900 */
[C---:B------:R-:W-:Y:S01]  /*1450*/  VIADD R14, R29.reuse, -UR5 ;  /* 0x800000051d0e7c36 */ /* 0x040fe20008000000 */
[----:B------:R-:W-:Y:S01]  /*1460*/  ISETP.GE.AND P1, PT, R29, UR5, PT ;  /* 0x000000051d007c0c */ /* 0x000fe2000bf26270 */
[----:B------:R-:W-:Y:S01]  /*1470*/  IMAD.X R28, R28, 0x1, R15, P0 ;  /* 0x000000011c1c7824 */ /* 0x000fe200000e060f */
[----:B------:R-:W-:Y:S02]  /*1480*/  LEA R12, P0, R13, UR10, 0x2 ;  /* 0x0000000a0d0c7c11 */ /* 0x000fe4000f8010ff */
[----:B------:R-:W-:-:S02]  /*1490*/  SEL R15, R29, R14, !P1 ;  /* 0x0000000e1d0f7207 */ /* 0x000fc40004800000 */
[----:B------:R-:W-:Y:S02]  /*14a0*/  SHF.R.S32.HI R14, RZ, 0x1f, R14 ;  /* 0x0000001fff0e7819 */ /* 0x000fe4000001140e */
[----:B0-----:R-:W-:Y:S02]  /*14b0*/  SEL R16, R23, R22, !P1 ;  /* 0x0000001617107207 */ /* 0x001fe40004800000 */
[----:B------:R-:W-:Y:S02]  /*14c0*/  LEA.HI.X R13, R13, UR11, R28, 0x2, P0 ;  /* 0x0000000b0d0d7c11 */ /* 0x000fe400080f141c */
[----:B------:R-:W-:Y:S02]  /*14d0*/  IADD3 R15, P0, PT, R15, R16, RZ ;  /* 0x000000100f0f7210 */ /* 0x000fe40007f1e0ff */
[----:B------:R-:W-:Y:S02]  /*14e0*/  SEL R14, R14, RZ, P1 ;  /* 0x000000ff0e0e7207 */ /* 0x000fe40000800000 */
[----:B------:R-:W-:-:S05]  /*14f0*/  SEL R17, R25, R24, !P1 ;  /* 0x0000001819117207 */ /* 0x000fca0004800000 */
[----:B------:R-:W-:Y:S01]  /*1500*/  IMAD.X R16, R14, 0x1, R17, P0 ;  /* 0x000000010e107824 */ /* 0x000fe200000e0611 */
[C---:B------:R-:W-:Y:S02]  /*1510*/  LEA R14, P0, R15.reuse, UR10, 0x2 ;  /* 0x0000000a0f0e7c11 */ /* 0x040fe4000f8010ff */
[----:B------:R-:W-:Y:S02]  /*1520*/  LOP3.LUT R17, R0, 0x1000, RZ, 0xfc, !PT ;  /* 0x0000100000117812 */ /* 0x000fe400078efcff */
[----:B------:R-:W-:Y:S02]  /*1530*/  LEA.HI.X R15, R15, UR11, R16, 0x2, P0 ;  /* 0x0000000b0f0f7c11 */ /* 0x000fe400080f1410 */
[C---:B------:R-:W-:Y:S01]  /*1540*/  ISETP.GE.AND P1, PT, R17.reuse, UR5, PT ;  /* 0x0000000511007c0c */ /* 0x040fe2000bf26270 */
[----:B------:R-:W-:-:S03]  /*1550*/  VIADD R16, R17, -UR5 ;  /* 0x8000000511107c36 */ /* 0x000fc60008000000 */
[----:B------:R-:W-:Y:S02]  /*1560*/  SEL R22, R23, R22, !P1 ;  /* 0x0000001617167207 */ /* 0x000fe40004800000 */
[----:B------:R-:W-:Y:S01]  /*1570*/  SEL R17, R17, R16, !P1 ;  /* 0x0000001011117207 */ /* 0x000fe20004800000 */
[----:B------:R1:W5:Y:S01]  /*1580*/  LDG.E R23, desc[UR8][R14.64] ;  /* 0x000000080e177981 */ /* 0x000362000c1e1900 */
        /* <DEDUP_REMOVED lines=9> */
.L_x_207:
[----:B------:R-:W2:Y:S01]  /*1620*/  S2UR UR6, SR_CgaCtaId ;  /* 0x00000000000679c3 */ /* 0x000ea20000008800 */
[----:B------:R-:W-:Y:S01]  /*1630*/  UMOV UR4, 0x400 ;  /* 0x0000040000047882 */ /* 0x000fe20000000000 */
[----:B------:R-:W-:Y:S01]  /*1640*/  IMAD.IADD R20, R20, 0x1, -R19 ;  /* 0x0000000114147824 */ /* 0x000fe200078e0a13 */
[----:B--2---:R-:W-:-:S06]  /*1650*/  ULEA UR4, UR6, UR4, 0x18 ;  /* 0x0000000406047291 */ /* 0x004fcc000f8ec0ff */
[----:B01----:R-:W-:-:S05]  /*1660*/  LEA R13, R0, UR4, 0x2 ;  /* 0x00000004000d7c11 */ /* 0x003fca000f8e10ff */
[----:B-----5:R-:W-:Y:S04]  /*1670*/  STS [R13], R18 ;  /* 0x000000120d007388 */ /* 0x020fe80000000800 */
        /* <DEDUP_REMOVED lines=19> */
[----:B-1----:R-:W-:Y:S01]  /*17b0*/  VIADD R2, R20, UR5 ;  /* 0x0000000514027c36 */ /* 0x002fe20008000000 */
[----:B------:R-:W0:Y:S01]  /*17c0*/  LDCU UR6, c[0x0][0x3b0] ;  /* 0x00007600ff0677ac */ /* 0x000e220008000800 */
[----:B------:R-:W-:Y:S03]  /*17d0*/  BSSY.RECONVERGENT B0, `(.L_x_208) ;  /* 0x000001e000007945 */ /* 0x000fe60003800200 */
[----:B------:R-:W-:-:S04]  /*17e0*/  VIMNMX R3, PT, PT, R2, R3, PT ;  /* 0x0000000302037248 */ /* 0x000fc80003fe0100 */
[C---:B------:R-:W-:Y:S01]  /*17f0*/  ISETP.GE.AND P0, PT, R3.reuse, R20, PT ;  /* 0x000000140300720c */ /* 0x040fe20003f06270 */
[C---:B------:R-:W-:Y:S01]  /*1800*/  IMAD.IADD R6, R3.reuse, 0x1, -R20 ;  /* 0x0000000103067824 */ /* 0x040fe200078e0a14 */
[----:B------:R-:W-:-:S04]  /*1810*/  VIMNMX R7, PT, PT, R3, UR5, PT ;  /* 0x0000000503077c48 */ /* 0x000fc8000bfe0100 */
[----:B------:R-:W-:-:S04]  /*1820*/  SEL R6, R6, RZ, P0 ;  /* 0x000000ff06067207 */ /* 0x000fc80000000000 */
[----:B------:R-:W-:-:S13]  /*1830*/  ISETP.GE.AND P0, PT, R6, R7, PT ;  /* 0x000000070600720c */ /* 0x000fda0003f06270 */
[----:B0-2---:R-:W-:Y:S05]  /*1840*/  @P0 BRA `(.L_x_209) ;  /* 0x0000000000580947 */ /* 0x005fea0003800000 */
[----:B------:R-:W0:Y:S01]  /*1850*/  LDC.64 R4, c[0x0][0x3b8] ;  /* 0x0000ee00ff047b82 */ /* 0x000e220000000a00 */
[----:B------:R-:W-:-:S07]  /*1860*/  VIADD R12, R3, UR5 ;  /* 0x00000005030c7c36 */ /* 0x000fce0008000000 */
.L_x_210:
[----:B------:R-:W-:-:S05]  /*1870*/  IMAD.IADD R8, R7, 0x1, -R6 ;  /* 0x0000000107087824 */ /* 0x000fca00078e0a06 */
[----:B------:R-:W-:-:S04]  /*1880*/  LEA.HI R9, R8, R8, RZ, 0x1 ;  /* 0x0000000808097211 */ /* 0x000fc800078f08ff */
[----:B------:R-:W-:-:S04]  /*1890*/  LEA.HI.SX32 R14, R9, R6, 0x1f ;  /* 0x00000006090e7211 */ /* 0x000fc800078ffaff */
[----:B------:R-:W-:Y:S02]  /*18a0*/  LOP3.LUT R9, RZ, R14, RZ, 0x33, !PT ;  /* 0x0000000eff097212 */ /* 0x000fe400078e33ff */
[----:B------:R-:W-:-:S03]  /*18b0*/  LEA R13, R14, UR4, 0x2 ;  /* 0x000000040e0d7c11 */ /* 0x000fc6000f8e10ff */
[----:B------:R-:W-:-:S03]  /*18c0*/  IMAD.IADD R9, R12, 0x1, R9 ;  /* 0x000000010c097824 */ /* 0x000fc600078e0209 */
[----:B------:R-:W1:Y:S02]  /*18d0*/  LDS R13, [R13] ;  /* 0x000000000d0d7984 */ /* 0x000e640000000800 */
[----:B------:R-:W-:-:S06]  /*18e0*/  LEA R15, R9, UR4, 0x2 ;  /* 0x00000004090f7c11 */ /* 0x000fcc000f8e10ff */
        /* <DEDUP_REMOVED lines=12> */
.L_x_209:
[----:B------:R-:W-:Y:S05]  /*19b0*/  BSYNC.RECONVERGENT B0 ;  /* 0x0000000000007941 */ /* 0x000fea0003800200 */
.L_x_208:
[----:B------:R-:W-:Y:S01]  /*19c0*/  IADD3 R7, PT, PT, R3, UR5, -R6 ;  /* 0x0000000503077c10 */ /* 0x000fe2000fffe806 */
[----:B------:R-:W-:Y:S01]  /*19d0*/  BSSY.RECONVERGENT B0, `(.L_x_211) ;  /* 0x0000014000007945 */ /* 0x000fe20003800200 */
[----:B------:R-:W-:Y:S02]  /*19e0*/  LEA R13, R6, UR4, 0x2 ;  /* 0x00000004060d7c11 */ /* 0x000fe4000f8e10ff */
[C---:B------:R-:W-:Y:S02]  /*19f0*/  LEA R12, R7.reuse, UR4, 0x2 ;  /* 0x00000004070c7c11 */ /* 0x040fe4000f8e10ff */
[----:B------:R-:W-:Y:S01]  /*1a00*/  ISETP.GE.AND P1, PT, R7, R2, PT ;  /* 0x000000020700720c */ /* 0x000fe20003f26270 */
[----:B------:R0:W1:Y:S01]  /*1a10*/  LDS R3, [R13] ;  /* 0x000000000d037984 */ /* 0x0000620000000800 */
[----:B------:R-:W-:-:S03]  /*1a20*/  PLOP3.LUT P0, PT, PT, PT, PT, 0x8, 0x80 ;  /* 0x000000000080781c */ /* 0x000fc60003f0e170 */
[----:B------:R0:W2:Y:S08]  /*1a30*/  LDS R4, [R12] ;  /* 0x000000000c047984 */ /* 0x0000b00000000800 */
[----:B0-----:R-:W-:Y:S05]  /*1a40*/  @P1 BRA `(.L_x_212) ;  /* 0x0000000000301947 */ /* 0x001fea0003800000 */
[----:B------:R-:W-:Y:S02]  /*1a50*/  ISETP.GE.AND P1, PT, R6, UR5, PT ;  /* 0x0000000506007c0c */ /* 0x000fe4000bf26270 */
        /* <DEDUP_REMOVED lines=11> */
.L_x_212:
[----:B------:R-:W-:Y:S05]  /*1b10*/  BSYNC.RECONVERGENT B0 ;  /* 0x0000000000007941 */ /* 0x000fea0003800200 */
.L_x_211:
        /* <DEDUP_REMOVED lines=13> */
[----:B------:R-:W-:Y:S02]  /*1bf0*/  ISETP.GE.AND P1, PT, R14, UR5, PT ;  /* 0x000000050e007c0c */ /* 0x000fe4000bf26270 */
        /* <DEDUP_REMOVED lines=11> */
.L_x_214:
[----:B------:R-:W-:Y:S05]  /*1cb0*/  BSYNC.RECONVERGENT B0 ;  /* 0x0000000000007941 */ /* 0x000fea0003800200 */
.L_x_213:
        /* <DEDUP_REMOVED lines=13> */
[----:B------:R-:W-:Y:S02]  /*1d90*/  ISETP.GE.AND P1, PT, R8, UR5, PT ;  /* 0x0000000508007c0c */ /* 0x000fe4000bf26270 */
        /* <DEDUP_REMOVED lines=11> */
.L_x_216:
[----:B------:R-:W-:Y:S05]  /*1e50*/  BSYNC.RECONVERGENT B0 ;  /* 0x0000000000007941 */ /* 0x000fea0003800200 */
.L_x_215:
[----:B------:R-:W-:Y:S01]  /*1e60*/  @!P0 IMAD.MOV R9, RZ, RZ, R7 ;  /* 0x000000ffff098224 */ /* 0x000fe200078e0207 */
[----:B------:R-:W-:Y:S01]  /*1e70*/  BSSY.RECONVERGENT B0, `(.L_x_217) ;  /* 0x0000018000007945 */ /* 0x000fe20003800200 */
[----:B------:R-:W-:Y:S01]  /*1e80*/  @P0 IMAD.MOV R10, RZ, RZ, R8 ;  /* 0x000000ffff0a0224 */ /* 0x000fe200078e0208 */
[----:B-12---:R-:W-:Y:S01]  /*1e90*/  SEL R7, R4, R3, P0 ;  /* 0x0000000304077207 */ /* 0x006fe20000000000 */
[C---:B------:R-:W-:Y:S01]  /*1ea0*/  VIADD R13, R9.reuse, 0x1 ;  /* 0x00000001090d7836 */ /* 0x040fe20000000000 */
[C---:B------:R-:W-:Y:S01]  /*1eb0*/  ISETP.GE.AND P1, PT, R9.reuse, R2, PT ;  /* 0x000000020900720c */ /* 0x040fe20003f26270 */
[C---:B0-----:R-:W-:Y:S01]  /*1ec0*/  VIADD R12, R10.reuse, 0x1 ;  /* 0x000000010a0c7836 */ /* 0x041fe20000000000 */
        /* <DEDUP_REMOVED lines=18> */
.L_x_218:
[----:B------:R-:W-:Y:S05]  /*1ff0*/  BSYNC.RECONVERGENT B0 ;  /* 0x0000000000007941 */ /* 0x000fea0003800200 */
.L_x_217:
        /* <DEDUP_REMOVED lines=25> */
.L_x_220:
[----:B------:R-:W-:Y:S05]  /*2190*/  BSYNC.RECONVERGENT B0 ;  /* 0x0000000000007941 */ /* 0x000fea0003800200 */
.L_x_219:
        /* <DEDUP_REMOVED lines=25> */
.L_x_222:
[----:B------:R-:W-:Y:S05]  /*2330*/  BSYNC.RECONVERGENT B0 ;  /* 0x0000000000007941 */ /* 0x000fea0003800200 */
.L_x_221:
        /* <DEDUP_REMOVED lines=25> */
.L_x_224:
[----:B------:R-:W-:Y:S05]  /*24d0*/  BSYNC.RECONVERGENT B0 ;  /* 0x0000000000007941 */ /* 0x000fea0003800200 */
.L_x_223:
        /* <DEDUP_REMOVED lines=25> */
.L_x_226:
[----:B------:R-:W-:Y:S05]  /*2670*/  BSYNC.RECONVERGENT B0 ;  /* 0x0000000000007941 */ /* 0x000fea0003800200 */
.L_x_225:
        /* <DEDUP_REMOVED lines=25> */
.L_x_228:
[----:B------:R-:W-:Y:S05]  /*2810*/  BSYNC.RECONVERGENT B0 ;  /* 0x0000000000007941 */ /* 0x000fea0003800200 */
.L_x_227:
        /* <DEDUP_REMOVED lines=25> */
.L_x_230:
[----:B------:R-:W-:Y:S05]  /*29b0*/  BSYNC.RECONVERGENT B0 ;  /* 0x0000000000007941 */ /* 0x000fea0003800200 */
.L_x_229:
[----:B------:R-:W-:Y:S01]  /*29c0*/  @!P0 IMAD.MOV R19, RZ, RZ, R23 ;  /* 0x000000ffff138224 */ /* 0x000fe200078e0217 */
[----:B------:R-:W-:Y:S01]  /*29d0*/  BSSY.RECONVERGENT B0, `(.L_x_231) ;  /* 0x0000018000007945 */ /* 0x000fe20003800200 */
[----:B------:R-:W-:Y:S01]  /*29e0*/  @P0 IMAD.MOV R21, RZ, RZ, R18 ;  /* 0x000000ffff150224 */ /* 0x000fe200078e0212 */
[----:B-12---:R-:W-:Y:S01]  /*29f0*/  SEL R18, R4, R3, P0 ;  /* 0x0000000304127207 */ /* 0x006fe20000000000 */
[C---:B------:R-:W-:Y:S01]  /*2a00*/  VIADD R23, R19.reuse, 0x1 ;  /* 0x0000000113177836 */ /* 0x040fe20000000000 */
[----:B------:R-:W-:Y:S01]  /*2a10*/  ISETP.GE.AND P1, PT, R19, R2, PT ;  /* 0x000000021300720c */ /* 0x000fe20003f26270 */
[C---:B------:R-:W-:Y:S01]  /*2a20*/  VIADD R20, R21.reuse, 0x1 ;  /* 0x0000000115147836 */ /* 0x040fe20000000000 */
[----:B0-----:R-:W-:Y:S02]  /*2a30*/  @!P0 LEA R14, R21, UR4, 0x2 ;  /* 0x00000004150e8c11 */ /* 0x001fe4000f8e10ff */
        /* <DEDUP_REMOVED lines=17> */
.L_x_232:
[----:B------:R-:W-:Y:S05]  /*2b50*/  BSYNC.RECONVERGENT B0 ;  /* 0x0000000000007941 */ /* 0x000fea0003800200 */
.L_x_231:
[----:B------:R-:W-:Y:S01]  /*2b60*/  @!P0 IMAD.MOV R23, RZ, RZ, R19 ;  /* 0x000000ffff178224 */ /* 0x000fe200078e0213 */
[----:B------:R-:W-:Y:S01]  /*2b70*/  BSSY.RECONVERGENT B0, `(.L_x_233) ;  /* 0x0000017000007945 */ /* 0x000fe20003800200 */
[----:B------:R-:W-:Y:S01]  /*2b80*/  @P0 IMAD.MOV R20, RZ, RZ, R21 ;  /* 0x000000ffff140224 */ /* 0x000fe200078e0215 */
        /* <DEDUP_REMOVED lines=21> */
.L_x_234:
[----:B------:R-:W-:Y:S05]  /*2ce0*/  BSYNC.RECONVERGENT B0 ;  /* 0x0000000000007941 */ /* 0x000fea0003800200 */
.L_x_233:
[----:B------:R-:W-:Y:S01]  /*2cf0*/  VIADD R25, R23, 0x1 ;  /* 0x0000000117197836 */ /* 0x000fe20000000000 */
[----:B------:R-:W-:Y:S01]  /*2d00*/  BSSY.RECONVERGENT B0, `(.L_x_235) ;  /* 0x0000017000007945 */ /* 0x000fe20003800200 */
[----:B------:R-:W-:Y:S02]  /*2d10*/  @!P0 IMAD.MOV R25, RZ, RZ, R23 ;  /* 0x000000ffff198224 */ /* 0x000fe400078e0217 */
[----:B------:R-:W-:Y:S01]  /*2d20*/  @P0 IMAD.MOV R21, RZ, RZ, R20 ;  /* 0x000000ffff150224 */ /* 0x000fe200078e0214 */
[----:B-12---:R-:W-:Y:S02]  /*2d30*/  SEL R20, R4, R3, P0 ;  /* 0x0000000304147207 */ /* 0x006fe40000000000 */
[----:B------:R-:W-:Y:S02]  /*2d40*/  ISETP.GE.AND P1, PT, R25, R2, PT ;  /* 0x000000021900720c */ /* 0x000fe40003f26270 */
        /* <DEDUP_REMOVED lines=18> */
.L_x_236:
[----:B------:R-:W-:Y:S05]  /*2e70*/  BSYNC.RECONVERGENT B0 ;  /* 0x0000000000007941 */ /* 0x000fea0003800200 */
.L_x_235:
[----:B------:R-:W-:Y:S01]  /*2e80*/  VIADD R23, R25, 0x1 ;  /* 0x0000000119177836 */ /* 0x000fe20000000000 */
[----:B------:R-:W-:Y:S01]  /*2e90*/  BSSY.RECONVERGENT B0, `(.L_x_237) ;  /* 0x0000018000007945 */ /* 0x000fe20003800200 */
[----:B------:R-:W-:Y:S02]  /*2ea0*/  @!P0 IMAD.MOV R23, RZ, RZ, R25 ;  /* 0x000000ffff178224 */ /* 0x000fe400078e0219 */
[----:B------:R-:W-:Y:S02]  /*2eb0*/  VIADD R22, R21, 0x1 ;  /* 0x0000000115167836 */ /* 0x000fe40000000000 */
[----:B------:R-:W-:Y:S01]  /*2ec0*/  @P0 IMAD.MOV R22, RZ, RZ, R21 ;  /* 0x000000ffff160224 */ /* 0x000fe200078e0215 */
[C---:B------:R-:W-:Y:S02]  /*2ed0*/  ISETP.GE.AND P1, PT, R23.reuse, R2, PT ;  /* 0x000000021700720c */ /* 0x040fe40003f26270 */
[----:B0-----:R-:W-:Y:S02]  /*2ee0*/  @P0 LEA R15, R23, UR4, 0x2 ;  /* 0x00000004170f0c11 */ /* 0x001fe4000f8e10ff */
[----:B------:R-:W-:-:S02]  /*2ef0*/  @!P0 LEA R14, R22, UR4, 0x2 ;  /* 0x00000004160e8c11 */ /* 0x000fc4000f8e10ff */
[----:B-12---:R-:W-:Y:S02]  /*2f00*/  SEL R21, R4, R3, P0 ;  /* 0x0000000304157207 */ /* 0x006fe40000000000 */
[----:B------:R0:W1:Y:S04]  /*2f10*/  @P0 LDS R4, [R15] ;  /* 0x000000000f040984 */ /* 0x0000680000000800 */
[----:B------:R0:W2:Y:S01]  /*2f20*/  @!P0 LDS R3, [R14] ;  /* 0x000000000e038984 */ /* 0x0000a20000000800 */
[----:B------:R-:W-:Y:S01]  /*2f30*/  PLOP3.LUT P0, PT, PT, PT, PT, 0x8, 0x80 ;  /* 0x000000000080781c */ /* 0x000fe20003f0e170 */
[----:B------:R-:W-:-:S12]  /*2f40*/  @P1 BRA `(.L_x_238) ;  /* 0x0000000000301947 */ /* 0x000fd80003800000 */
[----:B------:R-:W-:Y:S02]  /*2f50*/  ISETP.GE.AND P1, PT, R22, UR5, PT ;  /* 0x0000000516007c0c */ /* 0x000fe4000bf26270 */
        /* <DEDUP_REMOVED lines=11> */
.L_x_238:
[----:B------:R-:W-:Y:S05]  /*3010*/  BSYNC.RECONVERGENT B0 ;  /* 0x0000000000007941 */ /* 0x000fea0003800200 */
.L_x_237:
        /* <DEDUP_REMOVED lines=25> */
.L_x_240:
[----:B------:R-:W-:Y:S05]  /*31b0*/  BSYNC.RECONVERGENT B0 ;  /* 0x0000000000007941 */ /* 0x000fea0003800200 */
.L_x_239:
[----:B------:R-:W-:Y:S01]  /*31c0*/  VIADD R27, R25, 0x1 ;  /* 0x00000001191b7836 */ /* 0x000fe20000000000 */
[----:B------:R-:W-:Y:S01]  /*31d0*/  BSSY.RECONVERGENT B0, `(.L_x_241) ;  /* 0x0000018000007945 */ /* 0x000fe20003800200 */
[----:B------:R-:W-:Y:S01]  /*31e0*/  @!P0 IMAD.MOV R27, RZ, RZ, R25 ;  /* 0x000000ffff1b8224 */ /* 0x000fe200078e0219 */
[----:B-12---:R-:W-:Y:S01]  /*31f0*/  SEL R23, R4, R3, P0 ;  /* 0x0000000304177207 */ /* 0x006fe20000000000 */
[----:B------:R-:W-:Y:S02]  /*3200*/  VIADD R26, R24, 0x1 ;  /* 0x00000001181a7836 */ /* 0x000fe40000000000 */
[----:B------:R-:W-:Y:S01]  /*3210*/  @P0 IMAD.MOV R26, RZ, RZ, R24 ;  /* 0x000000ffff1a0224 */ /* 0x000fe200078e0218 */
[C---:B------:R-:W-:Y:S02]  /*3220*/  ISETP.GE.AND P1, PT, R27.reuse, R2, PT ;  /* 0x000000021b00720c */ /* 0x040fe40003f26270 */
[----:B0-----:R-:W-:Y:S02]  /*3230*/  @P0 LEA R15, R27, UR4, 0x2 ;  /* 0x000000041b0f0c11 */ /* 0x001fe4000f8e10ff */
[----:B------:R-:W-:-:S03]  /*3240*/  @!P0 LEA R14, R26, UR4, 0x2 ;  /* 0x000000041a0e8c11 */ /* 0x000fc6000f8e10ff */
        /* <DEDUP_REMOVED lines=16> */
.L_x_242:
[----:B------:R-:W-:Y:S05]  /*3350*/  BSYNC.RECONVERGENT B0 ;  /* 0x0000000000007941 */ /* 0x000fea0003800200 */
.L_x_241:
[----:B------:R-:W-:Y:S01]  /*3360*/  VIADD R16, R26, 0x1 ;  /* 0x000000011a107836 */ /* 0x000fe20000000000 */
[----:B-12---:R-:W-:Y:S01]  /*3370*/  SEL R24, R4, R3, P0 ;  /* 0x0000000304187207 */ /* 0x006fe20000000000 */
[----:B------:R-:W-:Y:S01]  /*3380*/  @P0 IMAD.MOV R16, RZ, RZ, R26 ;  /* 0x000000ffff100224 */ /* 0x000fe200078e021a */
[----:B------:R-:W-:Y:S01]  /*3390*/  BSSY.RECONVERGENT B0, `(.L_x_243) ;  /* 0x0000017000007945 */ /* 0x000fe20003800200 */
[----:B0-----:R-:W-:Y:S02]  /*33a0*/  VIADD R15, R27, 0x1 ;  /* 0x000000011b0f7836 */ /* 0x001fe40000000000 */
[----:B------:R-:W-:Y:S01]  /*33b0*/  @!P0 IMAD.MOV R15, RZ, RZ, R27 ;  /* 0x000000ffff0f8224 */ /* 0x000fe200078e021b */
[----:B------:R-:W-:-:S04]  /*33c0*/  @!P0 LEA R14, R16, UR4, 0x2 ;  /* 0x00000004100e8c11 */ /* 0x000fc8000f8e10ff */
[C---:B------:R-:W-:Y:S01]  /*33d0*/  ISETP.GE.AND P1, PT, R15.reuse, R2, PT ;  /* 0x000000020f00720c */ /* 0x040fe20003f26270 */
[----:B------:R-:W0:Y:S01]  /*33e0*/  @!P0 LDS R3, [R14] ;  /* 0x000000000e038984 */ /* 0x000e220000000800 */
[----:B------:R-:W-:-:S05]  /*33f0*/  @P0 LEA R15, R15, UR4, 0x2 ;  /* 0x000000040f0f0c11 */ /* 0x000fca000f8e10ff */
[----:B------:R1:W2:Y:S01]  /*3400*/  @P0 LDS R4, [R15] ;  /* 0x000000000f040984 */ /* 0x0002a20000000800 */
[----:B0-----:R-:W-:-:S05]  /*3410*/  IMAD.MOV.U32 R2, RZ, RZ, R3 ;  /* 0x000000ffff027224 */ /* 0x001fca00078e0003 */
[----:B-1----:R-:W-:Y:S05]  /*3420*/  @P1 BRA `(.L_x_244) ;  /* 0x0000000000341947 */ /* 0x002fea0003800000 */
[----:B------:R-:W-:Y:S01]  /*3430*/  ISETP.GE.AND P0, PT, R16, UR5, PT ;  /* 0x0000000510007c0c */ /* 0x000fe2000bf06270 */
        /* <DEDUP_REMOVED lines=12> */
.L_x_244:
[----:B------:R-:W-:Y:S05]  /*3500*/  BSYNC.RECONVERGENT B0 ;  /* 0x0000000000007941 */ /* 0x000fea0003800200 */
.L_x_243:
[----:B------:R-:W-:Y:S01]  /*3510*/  BAR.SYNC.DEFER_BLOCKING 0x0 ;  /* 0x0000000000007b1d */ /* 0x000fe20000010000 */
[----:B------:R-:W-:-:S05]  /*3520*/  UIMAD UR5, UR7, 0x1100, URZ ;  /* 0x00001100070578a4 */ /* 0x000fca000f8e02ff */
[----:B------:R-:W-:Y:S07]  /*3530*/  BRA.U !UP0, `(.L_x_245) ;  /* 0x0000000508107547 */ /* 0x000fee000b800000 */
[----:B--2---:R-:W0:Y:S01]  /*3540*/  S2R R4, SR_LANEID ;  /* 0x0000000000047919 */ /* 0x004e220000000000 */
[----:B------:R-:W-:Y:S01]  /*3550*/  SHF.R.U32.HI R3, RZ, 0x5, R0 ;  /* 0x00000005ff037819 */ /* 0x000fe20000011600 */
[----:B------:R-:W1:Y:S01]  /*3560*/  LDCU.64 UR6, c[0x0][0x3a0] ;  /* 0x00007400ff0677ac */ /* 0x000e620008000a00 */
[----:B------:R-:W-:-:S03]  /*3570*/  LOP3.LUT R14, R0, 0x3e0, RZ, 0xc0, !PT ;  /* 0x000003e0000e7812 */ /* 0x000fc600078ec0ff */
[----:B0-----:R-:W-:-:S04]  /*3580*/  IMAD R3, R3, 0x20, R4 ;  /* 0x0000002003037824 */ /* 0x001fc800078e0204 */
[----:B------:R-:W-:-:S05]  /*3590*/  IMAD R3, R3, 0x11, RZ ;  /* 0x0000001103037824 */ /* 0x000fca00078e02ff */
[----:B------:R-:W-:Y:S01]  /*35a0*/  LEA R15, R3, UR4, 0x2 ;  /* 0x00000004030f7c11 */ /* 0x000fe2000f8e10ff */
[----:B------:R-:W-:-:S04]  /*35b0*/  IMAD R3, R4, -0x10, R3 ;  /* 0xfffffff004037824 */ /* 0x000fc800078e0203 */
[----:B------:R0:W-:Y:S04]  /*35c0*/  STS [R15+0x1c], R12 ;  /* 0x00001c0c0f007388 */ /* 0x0001e80000000800 */
[----:B------:R-:W-:Y:S04]  /*35d0*/  STS [R15], R5 ;  /* 0x000000050f007388 */ /* 0x000fe80000000800 */
[----:B------:R-:W-:Y:S01]  /*35e0*/  STS [R15+0x4], R6 ;  /* 0x000004060f007388 */ /* 0x000fe20000000800 */
[----:B0-----:R-:W-:Y:S02]  /*35f0*/  LOP3.LUT R12, R0, 0x1f, RZ, 0xc0, !PT ;  /* 0x0000001f000c7812 */ /* 0x001fe400078ec0ff */
[----:B------:R-:W-:Y:S01]  /*3600*/  LEA R0, R3, UR4, 0x2 ;  /* 0x0000000403007c11 */ /* 0x000fe2000f8e10ff */
[----:B------:R-:W-:Y:S02]  /*3610*/  STS [R15+0x8], R7 ;  /* 0x000008070f007388 */ /* 0x000fe40000000800 */
[----:B------:R-:W-:-:S02]  /*3620*/  IMAD R12, R14, 0x11, R12 ;  /* 0x000000110e0c7824 */ /* 0x000fc400078e020c */
[----:B------:R-:W-:Y:S03]  /*3630*/  STS [R15+0xc], R8 ;  /* 0x00000c080f007388 */ /* 0x000fe60000000800 */
[----:B------:R-:W-:Y:S01]  /*3640*/  IADD3 R12, P0, PT, R12, UR5, RZ ;  /* 0x000000050c0c7c10 */ /* 0x000fe2000ff1e0ff */
[----:B------:R-:W-:Y:S04]  /*3650*/  STS [R15+0x10], R9 ;  /* 0x000010090f007388 */ /* 0x000fe80000000800 */
[----:B------:R-:W-:Y:S01]  /*3660*/  STS [R15+0x14], R10 ;  /* 0x0000140a0f007388 */ /* 0x000fe20000000800 */
[----:B------:R-:W-:-:S03]  /*3670*/  IMAD.X R3, RZ, RZ, RZ, P0 ;  /* 0x000000ffff037224 */ /* 0x000fc600000e06ff */
        /* <DEDUP_REMOVED lines=11> */
[----:B------:R-:W0:Y:S01]  /*3730*/  LDS R5, [R0] ;  /* 0x0000000000057984 */ /* 0x000e220000000800 */
[----:B-1----:R-:W-:-:S03]  /*3740*/  LEA R2, P0, R12, UR6, 0x2 ;  /* 0x000000060c027c11 */ /* 0x002fc6000f8010ff */
[----:B------:R-:W1:Y:S01]  /*3750*/  LDS R7, [R0+0x80] ;  /* 0x0000800000077984 */ /* 0x000e620000000800 */
[----:B------:R-:W-:-:S03]  /*3760*/  LEA.HI.X R3, R12, UR7, R3, 0x2, P0 ;  /* 0x000000070c037c11 */ /* 0x000fc600080f1403 */
        /* <DEDUP_REMOVED lines=33> */
.L_x_245:
[----:B------:R-:W0:Y:S01]  /*3980*/  S2R R3, SR_LANEID ;  /* 0x0000000000037919 */ /* 0x000e220000000000 */
[----:B--2---:R-:W-:Y:S01]  /*3990*/  SHF.R.U32.HI R4, RZ, 0x5, R0 ;  /* 0x00000005ff047819 */ /* 0x004fe20000011600 */
[----:B------:R-:W1:Y:S01]  /*39a0*/  LDCU.64 UR6, c[0x0][0x388] ;  /* 0x00007100ff0677ac */ /* 0x000e620008000a00 */
[C---:B------:R-:W-:Y:S02]  /*39b0*/  LOP3.LUT R14, R0.reuse, 0x3e0, RZ, 0xc0, !PT ;  /* 0x000003e0000e7812 */ /* 0x040fe400078ec0ff */
[----:B------:R-:W-:-:S05]  /*39c0*/  LOP3.LUT R0, R0, 0x1f, RZ, 0xc0, !PT ;  /* 0x0000001f00007812 */ /* 0x000fca00078ec0ff */
[----:B------:R-:W-:Y:S02]  /*39d0*/  VIADD R0, R0, UR5 ;  /* 0x0000000500007c36 */ /* 0x000fe40008000000 */
[----:B0-----:R-:W-:-:S04]  /*39e0*/  IMAD R4, R4, 0x20, R3 ;  /* 0x0000002004047824 */ /* 0x001fc800078e0203 */
[----:B------:R-:W-:-:S04]  /*39f0*/  IMAD R4, R4, 0x11, RZ ;  /* 0x0000001104047824 */ /* 0x000fc800078e02ff */
[----:B------:R-:W-:Y:S01]  /*3a00*/  IMAD R3, R3, -0x10, R4 ;  /* 0xfffffff003037824 */ /* 0x000fe200078e0204 */
[----:B------:R-:W-:-:S05]  /*3a10*/  LEA R17, R4, UR4, 0x2 ;  /* 0x0000000404117c11 */ /* 0x000fca000f8e10ff */
[----:B------:R0:W-:Y:S04]  /*3a20*/  STS [R17+0x1c], R12 ;  /* 0x00001c0c11007388 */ /* 0x0001e80000000800 */
[----:B------:R-:W-:Y:S04]  /*3a30*/  STS [R17], R5 ;  /* 0x0000000511007388 */ /* 0x000fe80000000800 */
[----:B------:R-:W-:Y:S01]  /*3a40*/  STS [R17+0x4], R6 ;  /* 0x0000040611007388 */ /* 0x000fe20000000800 */
[----:B0-----:R-:W-:Y:S01]  /*3a50*/  LEA R12, R3, UR4, 0x2 ;  /* 0x00000004030c7c11 */ /* 0x001fe2000f8e10ff */
[----:B------:R-:W-:-:S02]  /*3a60*/  IMAD R3, R14, 0x11, RZ ;  /* 0x000000110e037824 */ /* 0x000fc400078e02ff */
[----:B------:R-:W-:Y:S04]  /*3a70*/  STS [R17+0x8], R7 ;  /* 0x0000080711007388 */ /* 0x000fe80000000800 */
[----:B------:R-:W-:Y:S01]  /*3a80*/  STS [R17+0xc], R8 ;  /* 0x00000c0811007388 */ /* 0x000fe20000000800 */
[----:B------:R-:W-:-:S03]  /*3a90*/  IADD3 R0, P0, PT, R3, R0, RZ ;  /* 0x0000000003007210 */ /* 0x000fc60007f1e0ff */
[----:B------:R-:W-:Y:S02]  /*3aa0*/  STS [R17+0x10], R9 ;  /* 0x0000100911007388 */ /* 0x000fe40000000800 */
[----:B------:R-:W-:Y:S02]  /*3ab0*/  IMAD.X R3, RZ, RZ, RZ, P0 ;  /* 0x000000ffff037224 */ /* 0x000fe400000e06ff */
        /* <DEDUP_REMOVED lines=49> */
.L_x_205:
[----:B------:R-:W0:Y:S01]  /*3dd0*/  LDCU.64 UR4, c[0x0][0x3c0] ;  /* 0x00007800ff0477ac */ /* 0x000e220008000a00 */
[----:B------:R-:W1:Y:S08]  /*3de0*/  LDC R5, c[0x0][0x3c8] ;  /* 0x0000f200ff057b82 */ /* 0x000e700000000800 */
[----:B------:R-:W3:Y:S01]  /*3df0*/  LDC R10, c[0x0][0x398] ;  /* 0x0000e600ff0a7b82 */ /* 0x000ee20000000800 */
[----:B0-----:R-:W-:-:S06]  /*3e00*/  UIMAD.WIDE.U32 UR4, UR7, 0x4, UR4 ;  /* 0x00000004070478a5 */ /* 0x001fcc000f8e0004 */
[----:B------:R-:W-:Y:S02]  /*3e10*/  IMAD.U32 R2, RZ, RZ, UR4 ;  /* 0x00000004ff027e24 */ /* 0x000fe4000f8e00ff */
[----:B------:R-:W-:Y:S02]  /*3e20*/  IMAD.U32 R3, RZ, RZ, UR5 ;  /* 0x00000005ff037e24 */ /* 0x000fe4000f8e00ff */
[--C-:B-1----:R-:W-:Y:S01]  /*3e30*/  IMAD.MOV R7, RZ, RZ, -R5.reuse ;  /* 0x000000ffff077224 */ /* 0x102fe200078e0a05 */
[----:B------:R-:W0:Y:S02]  /*3e40*/  LDCU.U8 UR4, c[0x0][0x380] ;  /* 0x00007000ff0477ac */ /* 0x000e240008000000 */
[----:B------:R-:W4:Y:S04]  /*3e50*/  LDG.E R6, desc[UR8][R2.64+0x4] ;  /* 0x0000040802067981 */ /* 0x000f28000c1e1900 */
[----:B------:R1:W5:Y:S01]  /*3e60*/  LDG.E R4, desc[UR8][R2.64] ;  /* 0x0000000802047981 */ /* 0x000362000c1e1900 */
[----:B------:R-:W-:Y:S01]  /*3e70*/  LOP3.LUT R27, R7, UR7, RZ, 0xc0, !PT ;  /* 0x00000007071b7c12 */ /* 0x000fe2000f8ec0ff */
[----:B------:R-:W-:Y:S01]  /*3e80*/  BSSY.RECONVERGENT B0, `(.L_x_246) ;  /* 0x00001b2000007945 */ /* 0x000fe20003800200 */
[----:B------:R-:W-:Y:S01]  /*3e90*/  SHF.R.U32.HI R5, RZ, 0x1, R5 ;  /* 0x00000001ff057819 */ /* 0x000fe20000011605 */
[----:B------:R-:W-:Y:S01]  /*3ea0*/  ACQBULK ;  /* 0x000000000000782e */ /* 0x000fe20000000000 */
[C---:B------:R-:W-:Y:S01]  /*3eb0*/  IADD3 R8, PT, PT, -R27.reuse, UR7, RZ ;  /* 0x000000071b087c10 */ /* 0x040fe2000fffe1ff */
[----:B------:R-:W-:Y:S01]  /*3ec0*/  IMAD R27, R27, 0x1100, RZ ;  /* 0x000011001b1b7824 */ /* 0x000fe200078e02ff */
[----:B------:R-:W-:Y:S01]  /*3ed0*/  LOP3.LUT R7, R7, UR7, RZ, 0xfc, !PT ;  /* 0x0000000707077c12 */ /* 0x000fe2000f8efcff */
[----:B------:R-:W-:-:S02]  /*3ee0*/  IMAD R5, R5, 0x1100, RZ ;  /* 0x0000110005057824 */ /* 0x000fc400078e02ff */
[----:B------:R-:W-:Y:S01]  /*3ef0*/  IMAD R8, R8, 0x1100, RZ ;  /* 0x0000110008087824 */ /* 0x000fe200078e02ff */
[----:B------:R-:W-:Y:S01]  /*3f00*/  ISETP.NE.AND P0, PT, R7, -0x1, PT ;  /* 0xffffffff0700780c */ /* 0x000fe20003f05270 */
[--C-:B---3--:R-:W-:Y:S01]  /*3f10*/  IMAD.IADD R10, R10, 0x1, -R27.reuse ;  /* 0x000000010a0a7824 */ /* 0x108fe200078e0a1b */
[----:B0-----:R-:W-:Y:S02]  /*3f20*/  UPRMT UR4, UR4, 0x8880, URZ ;  /* 0x0000888004047896 */ /* 0x001fe400080000ff */
[----:B-1----:R-:W-:Y:S02]  /*3f30*/  VIMNMX.U32 R2, PT, PT, R8, -0x1101, !PT ;  /* 0xffffeeff08027848 */ /* 0x002fe40007fe0000 */
[----:B------:R-:W-:Y:S02]  /*3f40*/  UISETP.NE.AND UP0, UPT, UR4, URZ, UPT ;  /* 0x000000ff0400728c */ /* 0x000fe4000bf05270 */
[----:B------:R-:W-:Y:S01]  /*3f50*/  LOP3.LUT R2, RZ, R2, RZ, 0x33, !PT ;  /* 0x00000002ff027212 */ /* 0x000fe200078e33ff */
[--C-:B----4-:R-:W-:Y:S01]  /*3f60*/  IMAD.IADD R25, R6, 0x1, -R27.reuse ;  /* 0x0000000106197824 */ /* 0x110fe200078e0a1b */
[----:B------:R-:W-:Y:S01]  /*3f70*/  VIMNMX.U32 R6, PT, PT, R5, R10, !PT ;  /* 0x0000000a05067248 */ /* 0x000fe20007fe0000 */
[----:B-----5:R-:W-:-:S03]  /*3f80*/  IMAD.IADD R4, R4, 0x1, -R27 ;  /* 0x0000000104047824 */ /* 0x020fc600078e0a1b */
[----:B------:R-:W-:Y:S01]  /*3f90*/  IADD3 R2, PT, PT, -R25, R8, R2 ;  /* 0x0000000819027210 */ /* 0x000fe20007ffe102 */
[----:B------:R-:W-:Y:S01]  /*3fa0*/  IMAD.IADD R23, R6, 0x1, -R5 ;  /* 0x0000000106177824 */ /* 0x000fe200078e0a05 */
[C---:B------:R-:W-:Y:S02]  /*3fb0*/  @!P0 VIMNMX.U32 R25, PT, PT, R5.reuse, R10, PT ;  /* 0x0000000a05198248 */ /* 0x040fe40003fe0000 */
[----:B------:R-:W-:Y:S02]  /*3fc0*/  SEL R2, R5, R2, !P0 ;  /* 0x0000000205027207 */ /* 0x000fe40004000000 */
[----:B------:R-:W-:Y:S01]  /*3fd0*/  VIADDMNMX.U32 R24, R8, -R4, R23, PT ;  /* 0x8000000408187246 */ /* 0x000fe20003800017 */
[----:B------:R-:W-:Y:S01]  /*3fe0*/  IMAD.IADD R25, R25, 0x1, -R4 ;  /* 0x0000000119197824 */ /* 0x000fe200078e0a04 */
[----:B------:R-:W-:-:S05]  /*3ff0*/  VIMNMX.U32 R23, PT, PT, R23, R2, PT ;  /* 0x0000000217177248 */ /* 0x000fca0003fe0000 */
[----:B------:R-:W-:Y:S01]  /*4000*/  IMAD.IADD R23, R23, 0x1, -R24 ;  /* 0x0000000117177824 */ /* 0x000fe200078e0a18 */
[----:B------:R-:W-:Y:S06]  /*4010*/  BRA.U !UP0, `(.L_x_247) ;  /* 0x0000000908507547 */ /* 0x000fec000b800000 */
[----:B------:R-:W-:Y:S01]  /*4020*/  IMAD.IADD R2, R25, 0x1, R23 ;  /* 0x0000000119027824 */ /* 0x000fe200078e0217 */
[----:B------:R-:W0:Y:S01]  /*4030*/  LDCU.64 UR4, c[0x0][0x388] ;  /* 0x00007100ff0477ac */ /* 0x000e220008000a00 */
[----:B------:R-:W-:Y:S01]  /*4040*/  IADD3 R3, P0, P1, R24, R27, R5 ;  /* 0x0000001b18037210 */ /* 0x000fe2000791e005 */
[----:B------:R-:W-:Y:S02]  /*4050*/  BSSY.RECONVERGENT B1, `(.L_x_248) ;  /* 0x0000012000017945 */ /* 0x000fe40003800200 */
[----:B------:R-:W-:Y:S01]  /*4060*/  R2UR UR6, R2 ;  /* 0x00000000020672ca */ /* 0x000fe200000e0000 */
[C---:B--2---:R-:W-:Y:S01]  /*4070*/  IMAD.IADD R2, R0.reuse, 0x1, -R25 ;  /* 0x0000000100027824 */ /* 0x044fe200078e0a19 */
[----:B------:R-:W-:Y:S02]  /*4080*/  IADD3.X R5, PT, PT, RZ, RZ, RZ, P0, P1 ;  /* 0x000000ffff057210 */ /* 0x000fe400007e24ff */
[----:B------:R-:W-:Y:S02]  /*4090*/  IADD3 R4, P0, P1, R0, R4, R27 ;  /* 0x0000000400047210 */ /* 0x000fe4000791e01b */
[----:B------:R-:W-:-:S04]  /*40a0*/  IADD3 R3, P2, PT, R2, R3, RZ ;  /* 0x0000000302037210 */ /* 0x000fc80007f5e0ff */
[----:B------:R-:W-:Y:S02]  /*40b0*/  LEA.HI.X.SX32 R2, R2, R5, 0x1, P2 ;  /* 0x0000000502027211 */ /* 0x000fe400010f0eff */
[----:B------:R-:W-:Y:S02]  /*40c0*/  IADD3.X R5, PT, PT, RZ, RZ, RZ, P0, P1 ;  /* 0x000000ffff057210 */ /* 0x000fe400007e24ff */
[----:B------:R-:W-:Y:S02]  /*40d0*/  ISETP.GE.AND P0, PT, R0, UR6, PT ;  /* 0x0000000600007c0c */ /* 0x000fe4000bf06270 */
[C---:B0-----:R-:W-:Y:S02]  /*40e0*/  LEA R12, P1, R4.reuse, UR4, 0x2 ;  /* 0x00000004040c7c11 */ /* 0x041fe4000f8210ff */
[----:B------:R-:W-:Y:S02]  /*40f0*/  LEA R14, P2, R3, UR4, 0x2 ;  /* 0x00000004030e7c11 */ /* 0x000fe4000f8410ff */
[----:B------:R-:W-:-:S02]  /*4100*/  LEA.HI.X R13, R4, UR5, R5, 0x2, P1 ;  /* 0x00000005040d7c11 */ /* 0x000fc400088f1405 */
[----:B------:R-:W-:Y:S01]  /*4110*/  LEA.HI.X R15, R3, UR5, R2, 0x2, P2 ;  /* 0x00000005030f7c11 */ /* 0x000fe200090f1402 */
[----:B------:R-:W-:-:S04]  /*4120*/  VIADD R2, R0, 0x100 ;  /* 0x0000010000027836 */ /* 0x000fc80000000000 */
[----:B------:R-:W-:Y:S05]  /*4130*/  @P0 BRA `(.L_x_249) ;  /* 0x00000000000c0947 */ /* 0x000fea0003800000 */
[----:B------:R-:W-:-:S13]  /*4140*/  ISETP.GE.AND P0, PT, R0, R25, PT ;  /* 0x000000190000720c */ /* 0x000fda0003f06270 */
[----:B------:R0:W5:Y:S04]  /*4150*/  @!P0 LDG.E R22, desc[UR8][R12.64] ;  /* 0x000000080c168981 */ /* 0x000168000c1e1900 */
[----:B------:R0:W5:Y:S02]  /*4160*/  @P0 LDG.E R22, desc[UR8][R14.64] ;  /* 0x000000080e160981 */ /* 0x000164000c1e1900 */
.L_x_249:
[----:B------:R-:W-:Y:S05]  /*4170*/  BSYNC.RECONVERGENT B1 ;  /* 0x0000000000017941 */ /* 0x000fea0003800200 */
.L_x_248:
[----:B------:R-:W-:Y:S01]  /*4180*/  ISETP.GE.AND P0, PT, R2, UR6, PT ;  /* 0x0000000602007c0c */ /* 0x000fe2000bf06270 */
[----:B------:R-:W-:Y:S01]  /*4190*/  VIADD R4, R0, 0x200 ;  /* 0x0000020000047836 */ /* 0x000fe20000000000 */
[----:B------:R-:W-:Y:S04]  /*41a0*/  BSSY.RECONVERGENT B1, `(.L_x_250) ;  /* 0x0000006000017945 */ /* 0x000fe80003800200 */
[----:B------:R-:W-:-:S07]  /*41b0*/  ISETP.GE.AND P1, PT, R4, UR6, PT ;  /* 0x0000000604007c0c */ /* 0x000fce000bf26270 */
[----:B------:R-:W-:Y:S06]  /*41c0*/  @P0 BRA `(.L_x_251) ;  /* 0x00000000000c0947 */ /* 0x000fec0003800000 */
[----:B------:R-:W-:-:S13]  /*41d0*/  ISETP.GE.AND P0, PT, R2, R25, PT ;  /* 0x000000190200720c */ /* 0x000fda0003f06270 */
[----:B------:R1:W5:Y:S04]  /*41e0*/  @P0 LDG.E R21, desc[UR8][R14.64+0x400] ;  /* 0x000400080e150981 */ /* 0x000368000c1e1900 */
[----:B------:R1:W5:Y:S02]  /*41f0*/  @!P0 LDG.E R21, desc[UR8][R12.64+0x400] ;  /* 0x000400080c158981 */ /* 0x000364000c1e1900 */
.L_x_251:
[----:B------:R-:W-:Y:S05]  /*4200*/  BSYNC.RECONVERGENT B1 ;  /* 0x0000000000017941 */ /* 0x000fea0003800200 */
.L_x_250:
[----:B------:R-:W-:Y:S04]  /*4210*/  BSSY.RECONVERGENT B1, `(.L_x_252) ;  /* 0x0000005000017945 */ /* 0x000fe80003800200 */
[----:B------:R-:W-:Y:S05]  /*4220*/  @P1 BRA `(.L_x_253) ;  /* 0x00000000000c1947 */ /* 0x000fea0003800000 */
[----:B------:R-:W-:-:S13]  /*4230*/  ISETP.GE.AND P0, PT, R4, R25, PT ;  /* 0x000000190400720c */ /* 0x000fda0003f06270 */
[----:B------:R2:W5:Y:S04]  /*4240*/  @P0 LDG.E R20, desc[UR8][R14.64+0x800] ;  /* 0x000800080e140981 */ /* 0x000568000c1e1900 */
[----:B------:R2:W5:Y:S02]  /*4250*/  @!P0 LDG.E R20, desc[UR8][R12.64+0x800] ;  /* 0x000800080c148981 */ /* 0x000564000c1e1900 */
.L_x_253:
[----:B------:R-:W-:Y:S05]  /*4260*/  BSYNC.RECONVERGENT B1 ;  /* 0x0000000000017941 */ /* 0x000fea0003800200 */
.L_x_252:
[C---:B------:R-:W-:Y:S01]  /*4270*/  VIADD R2, R0.reuse, 0x300 ;  /* 0x0000030000027836 */ /* 0x040fe20000000000 */
[----:B------:R-:W-:Y:S01]  /*4280*/  LOP3.LUT R4, R0, 0x400, RZ, 0xfc, !PT ;  /* 0x0000040000047812 */ /* 0x000fe200078efcff */
[----:B------:R-:W-:Y:S03]  /*4290*/  BSSY.RECONVERGENT B1, `(.L_x_254) ;  /* 0x0000007000017945 */ /* 0x000fe60003800200 */
[----:B------:R-:W-:Y:S02]  /*42a0*/  ISETP.GE.AND P0, PT, R2, UR6, PT ;  /* 0x0000000602007c0c */ /* 0x000fe4000bf06270 */
[----:B------:R-:W-:-:S11]  /*42b0*/  ISETP.GE.AND P1, PT, R4, UR6, PT ;  /* 0x0000000604007c0c */ /* 0x000fd6000bf26270 */
[----:B------:R-:W-:Y:S05]  /*42c0*/  @P0 BRA `(.L_x_255) ;  /* 0x00000000000c0947 */ /* 0x000fea0003800000 */
[----:B------:R-:W-:-:S13]  /*42d0*/  ISETP.GE.AND P0, PT, R2, R25, PT ;  /* 0x000000190200720c */ /* 0x000fda0003f06270 */
[----:B------:R3:W5:Y:S04]  /*42e0*/  @P0 LDG.E R19, desc[UR8][R14.64+0xc00] ;  /* 0x000c00080e130981 */ /* 0x000768000c1e1900 */
[----:B------:R3:W5:Y:S02]  /*42f0*/  @!P0 LDG.E R19, desc[UR8][R12.64+0xc00] ;  /* 0x000c00080c138981 */ /* 0x000764000c1e1900 */
.L_x_255:
[----:B------:R-:W-:Y:S05]  /*4300*/  BSYNC.RECONVERGENT B1 ;  /* 0x0000000000017941 */ /* 0x000fea0003800200 */
.L_x_254:
[----:B------:R-:W-:Y:S04]  /*4310*/  BSSY.RECONVERGENT B1, `(.L_x_256) ;  /* 0x0000005000017945 */ /* 0x000fe80003800200 */
[----:B------:R-:W-:Y:S05]  /*4320*/  @P1 BRA `(.L_x_257) ;  /* 0x00000000000c1947 */ /* 0x000fea0003800000 */
[----:B------:R-:W-:-:S13]  /*4330*/  ISETP.GE.AND P0, PT, R4, R25, PT ;  /* 0x000000190400720c */ /* 0x000fda0003f06270 */
[----:B------:R4:W5:Y:S04]  /*4340*/  @P0 LDG.E R18, desc[UR8][R14.64+0x1000] ;  /* 0x001000080e120981 */ /* 0x000968000c1e1900 */
[----:B------:R4:W5:Y:S02]  /*4350*/  @!P0 LDG.E R18, desc[UR8][R12.64+0x1000] ;  /* 0x001000080c128981 */ /* 0x000964000c1e1900 */
.L_x_257:
[----:B------:R-:W-:Y:S05]  /*4360*/  BSYNC.RECONVERGENT B1 ;  /* 0x0000000000017941 */ /* 0x000fea0003800200 */
.L_x_256:
[C---:B------:R-:W-:Y:S01]  /*4370*/  VIADD R2, R0.reuse, 0x500 ;  /* 0x0000050000027836 */ /* 0x040fe20000000000 */
[----:B------:R-:W-:Y:S01]  /*4380*/  BSSY.RECONVERGENT B1, `(.L_x_258) ;  /* 0x0000008000017945 */ /* 0x000fe20003800200 */
[----:B------:R-:W-:-:S03]  /*4390*/  VIADD R4, R0, 0x600 ;  /* 0x0000060000047836 */ /* 0x000fc60000000000 */
[----:B------:R-:W-:Y:S02]  /*43a0*/  ISETP.GE.AND P0, PT, R2, UR6, PT ;  /* 0x0000000602007c0c */ /* 0x000fe4000bf06270 */
[----:B------:R-:W-:-:S11]  /*43b0*/  ISETP.GE.AND P1, PT, R4, UR6, PT ;  /* 0x0000000604007c0c */ /* 0x000fd6000bf26270 */
[----:B------:R-:W-:Y:S05]  /*43c0*/  @P0 BRA `(.L_x_259) ;  /* 0x00000000000c0947 */ /* 0x000fea0003800000 */
[----:B------:R-:W-:-:S13]  /*43d0*/  ISETP.GE.AND P0, PT, R2, R25, PT ;  /* 0x000000190200720c */ /* 0x000fda0003f06270 */
[----:B------:R0:W5:Y:S04]  /*43e0*/  @P0 LDG.E R17, desc[UR8][R14.64+0x1400] ;  /* 0x001400080e110981 */ /* 0x000168000c1e1900 */
[----:B------:R0:W5:Y:S02]  /*43f0*/  @!P0 LDG.E R17, desc[UR8][R12.64+0x1400] ;  /* 0x001400080c118981 */ /* 0x000164000c1e1900 */
.L_x_259:
[----:B------:R-:W-:Y:S05]  /*4400*/  BSYNC.RECONVERGENT B1 ;  /* 0x0000000000017941 */ /* 0x000fea0003800200 */
.L_x_258:
[----:B------:R-:W-:Y:S04]  /*4410*/  BSSY.RECONVERGENT B1, `(.L_x_260) ;  /* 0x0000005000017945 */ /* 0x000fe80003800200 */
[----:B------:R-:W-:Y:S05]  /*4420*/  @P1 BRA `(.L_x_261) ;  /* 0x00000000000c1947 */ /* 0x000fea0003800000 */
[----:B------:R-:W-:-:S13]  /*4430*/  ISETP.GE.AND P0, PT, R4, R25, PT ;  /* 0x000000190400720c */ /* 0x000fda0003f06270 */
[----:B------:R0:W5:Y:S04]  /*4440*/  @P0 LDG.E R16, desc[UR8][R14.64+0x1800] ;  /* 0x001800080e100981 */ /* 0x000168000c1e1900 */
[----:B------:R0:W5:Y:S02]  /*4450*/  @!P0 LDG.E R16, desc[UR8][R12.64+0x1800] ;  /* 0x001800080c108981 */ /* 0x000164000c1e1900 */
.L_x_261:
[----:B------:R-:W-:Y:S05]  /*4460*/  BSYNC.RECONVERGENT B1 ;  /* 0x0000000000017941 */ /* 0x000fea0003800200 */
.L_x_260:
        /* <DEDUP_REMOVED lines=9> */
.L_x_263:
[----:B------:R-:W-:Y:S05]  /*4500*/  BSYNC.RECONVERGENT B1 ;  /* 0x0000000000017941 */ /* 0x000fea0003800200 */
.L_x_262:
[----:B------:R-:W-:Y:S04]  /*4510*/  BSSY.RECONVERGENT B1, `(.L_x_264) ;  /* 0x0000005000017945 */ /* 0x000fe80003800200 */
[----:B------:R-:W-:Y:S05]  /*4520*/  @P1 BRA `(.L_x_265) ;  /* 0x00000000000c1947 */ /* 0x000fea0003800000 */
[----:B------:R-:W-:-:S13]  /*4530*/  ISETP.GE.AND P0, PT, R4, R25, PT ;  /* 0x000000190400720c */ /* 0x000fda0003f06270 */
[----:B------:R0:W5:Y:S04]  /*4540*/  @P0 LDG.E R3, desc[UR8][R14.64+0x2000] ;  /* 0x002000080e030981 */ /* 0x000168000c1e1900 */
[----:B------:R0:W5:Y:S02]  /*4550*/  @!P0 LDG.E R3, desc[UR8][R12.64+0x2000] ;  /* 0x002000080c038981 */ /* 0x000164000c1e1900 */
.L_x_265:
[----:B------:R-:W-:Y:S05]  /*4560*/  BSYNC.RECONVERGENT B1 ;  /* 0x0000000000017941 */ /* 0x000fea0003800200 */
.L_x_264:
        /* <DEDUP_REMOVED lines=9> */
.L_x_267:
[----:B------:R-:W-:Y:S05]  /*4600*/  BSYNC.RECONVERGENT B1 ;  /* 0x0000000000017941 */ /* 0x000fea0003800200 */
.L_x_266:
[----:B------:R-:W-:Y:S04]  /*4610*/  BSSY.RECONVERGENT B1, `(.L_x_268) ;  /* 0x0000005000017945 */ /* 0x000fe80003800200 */
[----:B------:R-:W-:Y:S05]  /*4620*/  @P1 BRA `(.L_x_269) ;  /* 0x00000000000c1947 */ /* 0x000fea0003800000 */
[----:B------:R-:W-:-:S13]  /*4630*/  ISETP.GE.AND P0, PT, R6, R25, PT ;  /* 0x000000190600720c */ /* 0x000fda0003f06270 */
[----:B------:R0:W5:Y:S04]  /*4640*/  @P0 LDG.E R5, desc[UR8][R14.64+0x2800] ;  /* 0x002800080e050981 */ /* 0x000168000c1e1900 */
[----:B------:R0:W5:Y:S02]  /*4650*/  @!P0 LDG.E R5, desc[UR8][R12.64+0x2800] ;  /* 0x002800080c058981 */ /* 0x000164000c1e1900 */
.L_x_269:
[----:B------:R-:W-:Y:S05]  /*4660*/  BSYNC.RECONVERGENT B1 ;  /* 0x0000000000017941 */ /* 0x000fea0003800200 */
.L_x_268:
        /* <DEDUP_REMOVED lines=9> */
.L_x_271:
[----:B------:R-:W-:Y:S05]  /*4700*/  BSYNC.RECONVERGENT B1 ;  /* 0x0000000000017941 */ /* 0x000fea0003800200 */
.L_x_270:
[----:B------:R-:W-:Y:S04]  /*4710*/  BSSY.RECONVERGENT B1, `(.L_x_272) ;  /* 0x0000005000017945 */ /* 0x000fe80003800200 */
[----:B------:R-:W-:Y:S05]  /*4720*/  @P1 BRA `(.L_x_273) ;  /* 0x00000000000c1947 */ /* 0x000fea0003800000 */
[----:B------:R-:W-:-:S13]  /*4730*/  ISETP.GE.AND P0, PT, R8, R25, PT ;  /* 0x000000190800720c */ /* 0x000fda0003f06270 */
[----:B------:R0:W5:Y:S04]  /*4740*/  @P0 LDG.E R7, desc[UR8][R14.64+0x3000] ;  /* 0x003000080e070981 */ /* 0x000168000c1e1900 */
[----:B------:R0:W5:Y:S02]  /*4750*/  @!P0 LDG.E R7, desc[UR8][R12.64+0x3000] ;  /* 0x003000080c078981 */ /* 0x000164000c1e1900 */
.L_x_273:
[----:B------:R-:W-:Y:S05]  /*4760*/  BSYNC.RECONVERGENT B1 ;  /* 0x0000000000017941 */ /* 0x000fea0003800200 */
.L_x_272:
        /* <DEDUP_REMOVED lines=9> */
.L_x_275:
[----:B------:R-:W-:Y:S05]  /*4800*/  BSYNC.RECONVERGENT B1 ;  /* 0x0000000000017941 */ /* 0x000fea0003800200 */
.L_x_274:
[----:B------:R-:W-:Y:S04]  /*4810*/  BSSY.RECONVERGENT B1, `(.L_x_276) ;  /* 0x0000005000017945 */ /* 0x000fe80003800200 */
[----:B------:R-:W-:Y:S05]  /*4820*/  @P1 BRA `(.L_x_277) ;  /* 0x00000000000c1947 */ /* 0x000fea0003800000 */
[----:B------:R-:W-:-:S13]  /*4830*/  ISETP.GE.AND P0, PT, R10, R25, PT ;  /* 0x000000190a00720c */ /* 0x000fda0003f06270 */
[----:B------:R0:W5:Y:S04]  /*4840*/  @P0 LDG.E R9, desc[UR8][R14.64+0x3800] ;  /* 0x003800080e090981 */ /* 0x000168000c1e1900 */
[----:B------:R0:W5:Y:S02]  /*4850*/  @!P0 LDG.E R9, desc[UR8][R12.64+0x3800] ;  /* 0x003800080c098981 */ /* 0x000164000c1e1900 */
.L_x_277:
[----:B------:R-:W-:Y:S05]  /*4860*/  BSYNC.RECONVERGENT B1 ;  /* 0x0000000000017941 */ /* 0x000fea0003800200 */
.L_x_276:
        /* <DEDUP_REMOVED lines=9> */
.L_x_279:
[----:B------:R-:W-:Y:S05]  /*4900*/  BSYNC.RECONVERGENT B1 ;  /* 0x0000000000017941 */ /* 0x000fea0003800200 */
.L_x_278:
[----:B------:R-:W-:Y:S05]  /*4910*/  @P1 BRA `(.L_x_280) ;  /* 0x0000001000201947 */ /* 0x000fea0003800000 */
[----:B------:R-:W-:-:S13]  /*4920*/  ISETP.GE.AND P0, PT, R24, R25, PT ;  /* 0x000000191800720c */ /* 0x000fda0003f06270 */
[----:B------:R0:W5:Y:S04]  /*4930*/  @P0 LDG.E R11, desc[UR8][R14.64+0x4000] ;  /* 0x004000080e0b0981 */ /* 0x000168000c1e1900 */
[----:B------:R0:W5:Y:S01]  /*4940*/  @!P0 LDG.E R11, desc[UR8][R12.64+0x4000] ;  /* 0x004000080c0b8981 */ /* 0x000162000c1e1900 */
[----:B------:R-:W-:Y:S05]  /*4950*/  BRA `(.L_x_280) ;  /* 0x0000001000107947 */ /* 0x000fea0003800000 */
.L_x_247:
[----:B------:R-:W-:Y:S01]  /*4960*/  IMAD.IADD R12, R25, 0x1, R23 ;  /* 0x00000001190c7824 */ /* 0x000fe200078e0217 */
[----:B------:R-:W-:Y:S01]  /*4970*/  IADD3 R24, P2, P3, R24, R27, R5 ;  /* 0x0000001b18187210 */ /* 0x000fe20007b5e005 */
[----:B--2---:R-:W-:Y:S01]  /*4980*/  VIADD R26, R0, 0x100 ;  /* 0x00000100001a7836 */ /* 0x004fe20000000000 */
[----:B------:R-:W-:Y:S02]  /*4990*/  IADD3 R27, P0, PT, R27, R4, RZ ;  /* 0x000000041b1b7210 */ /* 0x000fe40007f1e0ff */
[----:B------:R-:W-:-:S13]  /*49a0*/  R2UR UR6, R12 ;  /* 0x000000000c0672ca */ /* 0x000fda00000e0000 */
[----:B------:R-:W-:-:S13]  /*49b0*/  ISETP.GE.AND P4, PT, R26, UR6, PT ;  /* 0x000000061a007c0c */ /* 0x000fda000bf86270 */
[C---:B------:R-:W-:Y:S01]  /*49c0*/  @!P4 IMAD.IADD R12, R26.reuse, 0x1, -R25 ;  /* 0x000000011a0cc824 */ /* 0x040fe200078e0a19 */
[----:B------:R-:W-:-:S04]  /*49d0*/  @!P4 ISETP.GE.AND P5, PT, R26, R25, PT ;  /* 0x000000191a00c20c */ /* 0x000fc80003fa6270 */
[----:B------:R-:W-:Y:S02]  /*49e0*/  @!P4 SEL R26, R26, R12, !P5 ;  /* 0x0000000c1a1ac207 */ /* 0x000fe40006800000 */
[----:B------:R-:W-:Y:S02]  /*49f0*/  @!P4 SEL R13, R27, R24, !P5 ;  /* 0x000000181b0dc207 */ /* 0x000fe40006800000 */
[----:B------:R-:W-:Y:S02]  /*4a00*/  @!P4 SHF.R.S32.HI R14, RZ, 0x1f, R12 ;  /* 0x0000001fff0ec819 */ /* 0x000fe4000001140c */
[----:B------:R-:W-:Y:S01]  /*4a10*/  @!P4 IADD3 R26, P1, PT, R26, R13, RZ ;  /* 0x0000000d1a1ac210 */ /* 0x000fe20007f3e0ff */
[----:B------:R-:W-:Y:S01]  /*4a20*/  IMAD.X R13, RZ, RZ, RZ, P0 ;  /* 0x000000ffff0d7224 */ /* 0x000fe200000e06ff */
[----:B------:R-:W-:Y:S02]  /*4a30*/  IADD3.X R12, PT, PT, RZ, RZ, RZ, P2, P3 ;  /* 0x000000ffff0c7210 */ /* 0x000fe400017e64ff */
[----:B------:R-:W-:-:S02]  /*4a40*/  @!P4 SEL R14, R14, RZ, P5 ;  /* 0x000000ff0e0ec207 */ /* 0x000fc40002800000 */
[----:B------:R-:W-:-:S05]  /*4a50*/  @!P4 SEL R15, R13, R12, !P5 ;  /* 0x0000000c0d0fc207 */ /* 0x000fca0006800000 */
[----:B------:R-:W-:Y:S02]  /*4a60*/  @!P4 IMAD.X R28, R14, 0x1, R15, P1 ;  /* 0x000000010e1cc824 */ /* 0x000fe400008e060f */
[----:B------:R-:W0:Y:S02]  /*4a70*/  @!P4 LDC.64 R14, c[0x0][0x3a0] ;  /* 0x0000e800ff0ecb82 */ /* 0x000e240000000a00 */
[----:B0-----:R-:W-:-:S04]  /*4a80*/  @!P4 LEA R14, P0, R26, R14, 0x2 ;  /* 0x0000000e1a0ec211 */ /* 0x001fc800078010ff */
[----:B------:R-:W-:Y:S01]  /*4a90*/  @!P4 LEA.HI.X R15, R26, R15, R28, 0x2, P0 ;  /* 0x0000000f1a0fc211 */ /* 0x000fe200000f141c */
[----:B------:R-:W-:-:S04]  /*4aa0*/  VIADD R28, R0, 0x200 ;  /* 0x00000200001c7836 */ /* 0x000fc80000000000 */
[----:B------:R0:W5:Y:S01]  /*4ab0*/  @!P4 LDG.E R21, desc[UR8][R14.64] ;  /* 0x000000080e15c981 */ /* 0x000162000c1e1900 */
[----:B------:R-:W-:-:S13]  /*4ac0*/  ISETP.GE.AND P1, PT, R28, UR6, PT ;  /* 0x000000061c007c0c */ /* 0x000fda000bf26270 */
[----:B0-----:R-:W0:Y:S01]  /*4ad0*/  @!P1 LDC.64 R14, c[0x0][0x3a0] ;  /* 0x0000e800ff0e9b82 */ /* 0x001e220000000a00 */
[C---:B------:R-:W-:Y:S01]  /*4ae0*/  @!P1 IMAD.IADD R26, R28.reuse, 0x1, -R25 ;  /* 0x000000011c1a9824 */ /* 0x040fe200078e0a19 */
[----:B------:R-:W-:-:S04]  /*4af0*/  @!P1 ISETP.GE.AND P2, PT, R28, R25, PT ;  /* 0x000000191c00920c */ /* 0x000fc80003f46270 */
[----:B------:R-:W-:Y:S02]  /*4b00*/  @!P1 SEL R29, R28, R26, !P2 ;  /* 0x0000001a1c1d9207 */ /* 0x000fe40005000000 */
[----:B------:R-:W-:Y:S02]  /*4b10*/  @!P1 SHF.R.S32.HI R28, RZ, 0x1f, R26 ;  /* 0x0000001fff1c9819 */ /* 0x000fe4000001141a */
[----:B------:R-:W-:Y:S02]  /*4b20*/  @!P1 SEL R26, R27, R24, !P2 ;  /* 0x000000181b1a9207 */ /* 0x000fe40005000000 */
[----:B------:R-:W-:Y:S02]  /*4b30*/  @!P1 SEL R28, R28, RZ, P2 ;  /* 0x000000ff1c1c9207 */ /* 0x000fe40001000000 */
[----:B------:R-:W-:Y:S02]  /*4b40*/  @!P1 IADD3 R26, P0, PT, R29, R26, RZ ;  /* 0x0000001a1d1a9210 */ /* 0x000fe40007f1e0ff */
[----:B------:R-:W-:-:S05]  /*4b50*/  @!P1 SEL R29, R13, R12, !P2 ;  /* 0x0000000c0d1d9207 */ /* 0x000fca0005000000 */
[----:B------:R-:W-:Y:S01]  /*4b60*/  @!P1 IMAD.X R28, R28, 0x1, R29, P0 ;  /* 0x000000011c1c9824 */ /* 0x000fe200000e061d */
        /* <DEDUP_REMOVED lines=16> */
[----:B------:R-:W-:Y:S02]  /*4c70*/  @!P1 LEA.HI.X R15, R26, R15, R28, 0x2, P0 ;  /* 0x0000000f1a0f9211 */ /* 0x000fe400000f141c */
[----:B------:R-:W-:-:S03]  /*4c80*/  LOP3.LUT R28, R0, 0x400, RZ, 0xfc, !PT ;  /* 0x00000400001c7812 */ /* 0x000fc600078efcff */
        /* <DEDUP_REMOVED lines=175> */
[----:B------:R-:W-:-:S02]  /*5780*/  @!P1 SEL R29, R13, R12, !P2 ;  /* 0x0000000c0d1d9207 */ /* 0x000fc40005000000 */
[----:B------:R-:W-:-:S03]  /*5790*/  ISETP.GE.AND P2, PT, R0, UR6, PT ;  /* 0x0000000600007c0c */ /* 0x000fc6000bf46270 */
[----:B------:R-:W-:Y:S01]  /*57a0*/  @!P1 IMAD.X R28, R28, 0x1, R29, P0 ;  /* 0x000000011c1c9824 */ /* 0x000fe200000e061d */
[----:B0-----:R-:W-:-:S04]  /*57b0*/  @!P1 LEA R14, P0, R26, R14, 0x2 ;  /* 0x0000000e1a0e9211 */ /* 0x001fc800078010ff */
[----:B------:R-:W-:-:S05]  /*57c0*/  @!P1 LEA.HI.X R15, R26, R15, R28, 0x2, P0 ;  /* 0x0000000f1a0f9211 */ /* 0x000fca00000f141c */
[----:B------:R0:W5:Y:S01]  /*57d0*/  @!P1 LDG.E R10, desc[UR8][R14.64] ;  /* 0x000000080e0a9981 */ /* 0x000162000c1e1900 */
[C---:B------:R-:W-:Y:S01]  /*57e0*/  @!P2 IMAD.IADD R29, R0.reuse, 0x1, -R25 ;  /* 0x00000001001da824 */ /* 0x040fe200078e0a19 */
[----:B------:R-:W-:-:S04]  /*57f0*/  @!P2 ISETP.GE.AND P0, PT, R0, R25, PT ;  /* 0x000000190000a20c */ /* 0x000fc80003f06270 */
[----:B------:R-:W-:Y:S02]  /*5800*/  @!P2 SHF.R.S32.HI R28, RZ, 0x1f, R29 ;  /* 0x0000001fff1ca819 */ /* 0x000fe4000001141d */
[----:B------:R-:W-:Y:S01]  /*5810*/  @!P2 SEL R26, R0, R29, !P0 ;  /* 0x0000001d001aa207 */ /* 0x000fe20004000000 */
[----:B0-----:R-:W0:Y:S01]  /*5820*/  @!P2 LDC.64 R14, c[0x0][0x3a0] ;  /* 0x0000e800ff0eab82 */ /* 0x001e220000000a00 */
        /* <DEDUP_REMOVED lines=11> */
[----:B------:R-:W-:-:S04]  /*58e0*/  @!P1 ISETP.GE.AND P2, PT, R26, R25, PT ;  /* 0x000000191a00920c */ /* 0x000fc80003f46270 */
[----:B------:R-:W-:Y:S01]  /*58f0*/  @!P1 SEL R12, R13, R12, !P2 ;  /* 0x0000000c0d0c9207 */ /* 0x000fe20005000000 */
[----:B------:R-:W-:Y:S01]  /*5900*/  @!P1 IMAD.IADD R13, R26, 0x1, -R25 ;  /* 0x000000011a0d9824 */ /* 0x000fe200078e0a19 */
[----:B------:R-:W-:-:S04]  /*5910*/  @!P1 SEL R24, R27, R24, !P2 ;  /* 0x000000181b189207 */ /* 0x000fc80005000000 */
[----:B------:R-:W-:Y:S02]  /*5920*/  @!P1 SEL R27, R26, R13, !P2 ;  /* 0x0000000d1a1b9207 */ /* 0x000fe40005000000 */
[----:B------:R-:W-:Y:S02]  /*5930*/  @!P1 SHF.R.S32.HI R13, RZ, 0x1f, R13 ;  /* 0x0000001fff0d9819 */ /* 0x000fe4000001140d */
[----:B------:R-:W-:Y:S02]  /*5940*/  @!P1 IADD3 R24, P0, PT, R27, R24, RZ ;  /* 0x000000181b189210 */ /* 0x000fe40007f1e0ff */
[----:B------:R-:W-:-:S05]  /*5950*/  @!P1 SEL R13, R13, RZ, P2 ;  /* 0x000000ff0d0d9207 */ /* 0x000fca0001000000 */
[----:B------:R-:W-:Y:S01]  /*5960*/  @!P1 IMAD.X R12, R13, 0x1, R12, P0 ;  /* 0x000000010d0c9824 */ /* 0x000fe200000e060c */
[----:B0-----:R-:W-:-:S04]  /*5970*/  @!P1 LEA R14, P0, R24, R14, 0x2 ;  /* 0x0000000e180e9211 */ /* 0x001fc800078010ff */
[----:B------:R-:W-:-:S05]  /*5980*/  @!P1 LEA.HI.X R15, R24, R15, R12, 0x2, P0 ;  /* 0x0000000f180f9211 */ /* 0x000fca00000f140c */
[----:B------:R0:W5:Y:S04]  /*5990*/  @!P1 LDG.E R11, desc[UR8][R14.64] ;  /* 0x000000080e0b9981 */ /* 0x000168000c1e1900 */
.L_x_280:
[----:B------:R-:W-:Y:S05]  /*59a0*/  BSYNC.RECONVERGENT B0 ;  /* 0x0000000000007941 */ /* 0x000fea0003800200 */
.L_x_246:
[----:B------:R-:W1:Y:S01]  /*59b0*/  S2UR UR5, SR_CgaCtaId ;  /* 0x00000000000579c3 */ /* 0x000e620000008800 */
[----:B------:R-:W-:Y:S02]  /*59c0*/  UMOV UR4, 0x400 ;  /* 0x0000040000047882 */ /* 0x000fe40000000000 */
[----:B-1----:R-:W-:-:S06]  /*59d0*/  ULEA UR4, UR5, UR4, 0x18 ;  /* 0x0000000405047291 */ /* 0x002fcc000f8ec0ff */
[----:B0-234-:R-:W-:-:S05]  /*59e0*/  LEA R13, R0, UR4, 0x2 ;  /* 0x00000004000d7c11 */ /* 0x01dfca000f8e10ff */
        /* <DEDUP_REMOVED lines=16> */
[----:B------:R1:W-:Y:S01]  /*5af0*/  STS [R13+0x4000], R11 ;  /* 0x0040000b0d007388 */ /* 0x0003e20000000800 */
[----:B------:R-:W-:Y:S01]  /*5b00*/  BAR.SYNC.DEFER_BLOCKING 0x0 ;  /* 0x0000000000007b1d */ /* 0x000fe20000010000 */
[----:B0-----:R-:W-:-:S07]  /*5b10*/  IMAD R10, R0, 0x11, RZ ;  /* 0x00000011000a7824 */ /* 0x001fce00078e02ff */
[----:B------:R-:W-:Y:S01]  /*5b20*/  PREEXIT ;  /* 0x000000000000782d */ /* 0x000fe20000000000 */
[----:B------:R-:W0:Y:S01]  /*5b30*/  LDCU UR5, c[0x0][0x3b0] ;  /* 0x00007600ff0577ac */ /* 0x000e220008000800 */
[----:B------:R-:W-:Y:S01]  /*5b40*/  BSSY.RECONVERGENT B0, `(.L_x_281) ;  /* 0x000001f000007945 */ /* 0x000fe20003800200 */
[----:B------:R-:W-:-:S04]  /*5b50*/  VIMNMX R10, PT, PT, R10, UR6, PT ;  /* 0x000000060a0a7c48 */ /* 0x000fc8000bfe0100 */
[C---:B------:R-:W-:Y:S01]  /*5b60*/  ISETP.GE.AND P0, PT, R10.reuse, R23, PT ;  /* 0x000000170a00720c */ /* 0x040fe20003f06270 */
[----:B------:R-:W-:Y:S01]  /*5b70*/  IMAD.IADD R6, R10, 0x1, -R23 ;  /* 0x000000010a067824 */ /* 0x000fe200078e0a17 */
[----:B------:R-:W-:-:S04]  /*5b80*/  VIMNMX R5, PT, PT, R25, R10, PT ;  /* 0x0000000a19057248 */ /* 0x000fc80003fe0100 */
[----:B------:R-:W-:-:S04]  /*5b90*/  SEL R6, R6, RZ, P0 ;  /* 0x000000ff06067207 */ /* 0x000fc80000000000 */
[----:B------:R-:W-:-:S13]  /*5ba0*/  ISETP.GE.AND P0, PT, R6, R5, PT ;  /* 0x000000050600720c */ /* 0x000fda0003f06270 */
[----:B01----:R-:W-:Y:S05]  /*5bb0*/  @P0 BRA `(.L_x_282) ;  /* 0x00000000005c0947 */ /* 0x003fea0003800000 */
[----:B------:R-:W0:Y:S01]  /*5bc0*/  LDC.64 R2, c[0x0][0x3b8] ;  /* 0x0000ee00ff027b82 */ /* 0x000e220000000a00 */
[----:B------:R-:W-:Y:S02]  /*5bd0*/  IMAD.MOV.U32 R7, RZ, RZ, R5 ;  /* 0x000000ffff077224 */ /* 0x000fe400078e0005 */
[----:B------:R-:W-:-:S07]  /*5be0*/  IMAD.IADD R11, R25, 0x1, R10 ;  /* 0x00000001190b7824 */ /* 0x000fce00078e020a */
.L_x_283:
        /* <DEDUP_REMOVED lines=20> */
.L_x_282:
[----:B------:R-:W-:Y:S05]  /*5d30*/  BSYNC.RECONVERGENT B0 ;  /* 0x0000000000007941 */ /* 0x000fea0003800200 */
.L_x_281:
[----:B------:R-:W-:Y:S01]  /*5d40*/  IADD3 R10, PT, PT, R25, R10, -R6 ;  /* 0x0000000a190a7210 */ /* 0x000fe20007ffe806 */
[----:B------:R-:W-:Y:S01]  /*5d50*/  BSSY.RECONVERGENT B0, `(.L_x_284) ;  /* 0x0000014000007945 */ /* 0x000fe20003800200 */
[----:B------:R-:W-:Y:S02]  /*5d60*/  LEA R12, R6, UR4, 0x2 ;  /* 0x00000004060c7c11 */ /* 0x000fe4000f8e10ff */
[C---:B------:R-:W-:Y:S02]  /*5d70*/  LEA R11, R10.reuse, UR4, 0x2 ;  /* 0x000000040a0b7c11 */ /* 0x040fe4000f8e10ff */
[----:B------:R-:W-:Y:S01]  /*5d80*/  ISETP.GE.AND P1, PT, R10, UR6, PT ;  /* 0x000000060a007c0c */ /* 0x000fe2000bf26270 */
[----:B------:R0:W1:Y:S01]  /*5d90*/  LDS R2, [R12] ;  /* 0x000000000c027984 */ /* 0x0000620000000800 */
[----:B------:R-:W-:-:S03]  /*5da0*/  PLOP3.LUT P0, PT, PT, PT, PT, 0x8, 0x80 ;  /* 0x000000000080781c */ /* 0x000fc60003f0e170 */
[----:B------:R0:W2:Y:S08]  /*5db0*/  LDS R3, [R11] ;  /* 0x000000000b037984 */ /* 0x0000b00000000800 */
        /* <DEDUP_REMOVED lines=13> */
.L_x_285:
[----:B------:R-:W-:Y:S05]  /*5e90*/  BSYNC.RECONVERGENT B0 ;  /* 0x0000000000007941 */ /* 0x000fea0003800200 */
.L_x_284:
[----:B------:R-:W-:Y:S01]  /*5ea0*/  VIADD R5, R10, 0x1 ;  /* 0x000000010a057836 */ /* 0x000fe20000000000 */
[----:B------:R-:W-:Y:S01]  /*5eb0*/  BSSY.RECONVERGENT B0, `(.L_x_286) ;  /* 0x0000018000007945 */ /* 0x000fe20003800200 */
[----:B------:R-:W-:Y:S01]  /*5ec0*/  @!P0 IMAD.MOV R5, RZ, RZ, R10 ;  /* 0x000000ffff058224 */ /* 0x000fe200078e020a */
[----:B-12---:R-:W-:Y:S01]  /*5ed0*/  SEL R4, R3, R2, P0 ;  /* 0x0000000203047207 */ /* 0x006fe20000000000 */
[----:B------:R-:W-:Y:S01]  /*5ee0*/  VIADD R14, R6, 0x1 ;  /* 0x00000001060e7836 */ /* 0x000fe20000000000 */
[----:B------:R0:W1:Y:S01]  /*5ef0*/  @P0 LDS R3, [R11+0x4] ;  /* 0x000004000b030984 */ /* 0x0000620000000800 */
[----:B------:R-:W-:Y:S01]  /*5f00*/  @P0 IMAD.MOV R14, RZ, RZ, R6 ;  /* 0x000000ffff0e0224 */ /* 0x000fe200078e0206 */
[C---:B------:R-:W-:Y:S01]  /*5f10*/  ISETP.GE.AND P1, PT, R5.reuse, UR6, PT ;  /* 0x0000000605007c0c */ /* 0x040fe2000bf26270 */
        /* <DEDUP_REMOVED lines=17> */
.L_x_287:
[----:B------:R-:W-:Y:S05]  /*6030*/  BSYNC.RECONVERGENT B0 ;  /* 0x0000000000007941 */ /* 0x000fea0003800200 */
.L_x_286:
[----:B------:R-:W-:Y:S01]  /*6040*/  @!P0 IMAD.MOV R6, RZ, RZ, R5 ;  /* 0x000000ffff068224 */ /* 0x000fe200078e0205 */
[----:B------:R-:W-:Y:S01]  /*6050*/  BSSY.RECONVERGENT B0, `(.L_x_288) ;  /* 0x0000018000007945 */ /* 0x000fe20003800200 */
[----:B------:R-:W-:Y:S01]  /*6060*/  @P0 IMAD.MOV R8, RZ, RZ, R14 ;  /* 0x000000ffff080224 */ /* 0x000fe200078e020e */
[----:B-12---:R-:W-:Y:S01]  /*6070*/  SEL R5, R3, R2, P0 ;  /* 0x0000000203057207 */ /* 0x006fe20000000000 */
[C---:B------:R-:W-:Y:S01]  /*6080*/  VIADD R7, R6.reuse, 0x1 ;  /* 0x0000000106077836 */ /* 0x040fe20000000000 */
[----:B------:R-:W-:Y:S01]  /*6090*/  ISETP.GE.AND P1, PT, R6, UR6, PT ;  /* 0x0000000606007c0c */ /* 0x000fe2000bf26270 */
        /* <DEDUP_REMOVED lines=19> */
.L_x_289:
[----:B------:R-:W-:Y:S05]  /*61d0*/  BSYNC.RECONVERGENT B0 ;  /* 0x0000000000007941 */ /* 0x000fea0003800200 */
.L_x_288:
[----:B------:R-:W-:Y:S01]  /*61e0*/  @!P0 IMAD.MOV R7, RZ, RZ, R6 ;  /* 0x000000ffff078224 */ /* 0x000fe200078e0206 */
[----:B------:R-:W-:Y:S01]  /*61f0*/  BSSY.RECONVERGENT B0, `(.L_x_290) ;  /* 0x0000018000007945 */ /* 0x000fe20003800200 */
[----:B------:R-:W-:Y:S01]  /*6200*/  @P0 IMAD.MOV R10, RZ, RZ, R8 ;  /* 0x000000ffff0a0224 */ /* 0x000fe200078e0208 */
[----:B-12---:R-:W-:Y:S01]  /*6210*/  SEL R6, R3, R2, P0 ;  /* 0x0000000203067207 */ /* 0x006fe20000000000 */
[C---:B0-----:R-:W-:Y:S01]  /*6220*/  VIADD R11, R7.reuse, 0x1 ;  /* 0x00000001070b7836 */ /* 0x041fe20000000000 */
[C---:B------:R-:W-:Y:S01]  /*6230*/  ISETP.GE.AND P1, PT, R7.reuse, UR6, PT ;  /* 0x0000000607007c0c */ /* 0x040fe2000bf26270 */
        /* <DEDUP_REMOVED lines=19> */
.L_x_291:
[----:B------:R-:W-:Y:S05]  /*6370*/  BSYNC.RECONVERGENT B0 ;  /* 0x0000000000007941 */ /* 0x000fea0003800200 */
.L_x_290:
[----:B------:R-:W-:Y:S01]  /*6380*/  @!P0 IMAD.MOV R11, RZ, RZ, R7 ;  /* 0x000000ffff0b8224 */ /* 0x000fe200078e0207 */
[----:B------:R-:W-:Y:S01]  /*6390*/  BSSY.RECONVERGENT B0, `(.L_x_292) ;  /* 0x0000018000007945 */ /* 0x000fe20003800200 */
[----:B------:R-:W-:Y:S01]  /*63a0*/  @P0 IMAD.MOV R12, RZ, RZ, R10 ;  /* 0x000000ffff0c0224 */ /* 0x000fe200078e020a */
[----:B-12---:R-:W-:Y:S01]  /*63b0*/  SEL R7, R3, R2, P0 ;  /* 0x0000000203077207 */ /* 0x006fe20000000000 */
[C---:B------:R-:W-:Y:S01]  /*63c0*/  VIADD R15, R11.reuse, 0x1 ;  /* 0x000000010b0f7836 */ /* 0x040fe20000000000 */
[C---:B------:R-:W-:Y:S01]  /*63d0*/  ISETP.GE.AND P1, PT, R11.reuse, UR6, PT ;  /* 0x000000060b007c0c */ /* 0x040fe2000bf26270 */
        /* <DEDUP_REMOVED lines=19> */
.L_x_293:
[----:B------:R-:W-:Y:S05]  /*6510*/  BSYNC.RECONVERGENT B0 ;  /* 0x0000000000007941 */ /* 0x000fea0003800200 */
.L_x_292:
[----:B------:R-:W-:Y:S01]  /*6520*/  @!P0 IMAD.MOV R15, RZ, RZ, R11 ;  /* 0x000000ffff0f8224 */ /* 0x000fe200078e020b */
[----:B------:R-:W-:Y:S01]  /*6530*/  BSSY.RECONVERGENT B0, `(.L_x_294) ;  /* 0x0000018000007945 */ /* 0x000fe20003800200 */
[----:B------:R-:W-:Y:S01]  /*6540*/  @P0 IMAD.MOV R18, RZ, RZ, R12 ;  /* 0x000000ffff120224 */ /* 0x000fe200078e020c */
[----:B012---:R-:W-:Y:S01]  /*6550*/  SEL R8, R3, R2, P0 ;  /* 0x0000000203087207 */ /* 0x007fe20000000000 */
[C---:B------:R-:W-:Y:S01]  /*6560*/  VIADD R14, R15.reuse, 0x1 ;  /* 0x000000010f0e7836 */ /* 0x040fe20000000000 */
        /* <DEDUP_REMOVED lines=20> */
.L_x_295:
[----:B------:R-:W-:Y:S05]  /*66b0*/  BSYNC.RECONVERGENT B0 ;  /* 0x0000000000007941 */ /* 0x000fea0003800200 */
.L_x_294:
[----:B------:R-:W-:Y:S01]  /*66c0*/  @!P0 IMAD.MOV R14, RZ, RZ, R15 ;  /* 0x000000ffff0e8224 */ /* 0x000fe200078e020f */
[----:B------:R-:W-:Y:S01]  /*66d0*/  BSSY.RECONVERGENT B0, `(.L_x_296) ;  /* 0x0000018000007945 */ /* 0x000fe20003800200 */
[----:B------:R-:W-:Y:S01]  /*66e0*/  @P0 IMAD.MOV R16, RZ, RZ, R18 ;  /* 0x000000ffff100224 */ /* 0x000fe200078e0212 */
[----:B012---:R-:W-:Y:S01]  /*66f0*/  SEL R9, R3, R2, P0 ;  /* 0x0000000203097207 */ /* 0x007fe20000000000 */
        /* <DEDUP_REMOVED lines=21> */
.L_x_297:
[----:B------:R-:W-:Y:S05]  /*6850*/  BSYNC.RECONVERGENT B0 ;  /* 0x0000000000007941 */ /* 0x000fea0003800200 */
.L_x_296:
        /* <DEDUP_REMOVED lines=25> */
.L_x_299:
[----:B------:R-:W-:Y:S05]  /*69f0*/  BSYNC.RECONVERGENT B0 ;  /* 0x0000000000007941 */ /* 0x000fea0003800200 */
.L_x_298:
        /* <DEDUP_REMOVED lines=25> */
.L_x_301:
[----:B------:R-:W-:Y:S05]  /*6b90*/  BSYNC.RECONVERGENT B0 ;  /* 0x0000000000007941 */ /* 0x000fea0003800200 */
.L_x_300:
        /* <DEDUP_REMOVED lines=25> */
.L_x_303:
[----:B------:R-:W-:Y:S05]  /*6d30*/  BSYNC.RECONVERGENT B0 ;  /* 0x0000000000007941 */ /* 0x000fea0003800200 */
.L_x_302:
[----:B------:R-:W-:Y:S01]  /*6d40*/  @!P0 IMAD.MOV R18, RZ, RZ, R17 ;  /* 0x000000ffff128224 */ /* 0x000fe200078e0211 */
[----:B------:R-:W-:Y:S01]  /*6d50*/  BSSY.RECONVERGENT B0, `(.L_x_304) ;  /* 0x0000018000007945 */ /* 0x000fe20003800200 */
[----:B------:R-:W-:Y:S01]  /*6d60*/  @P0 IMAD.MOV R20, RZ, RZ, R22 ;  /* 0x000000ffff140224 */ /* 0x000fe200078e0216 */
[----:B-12---:R-:W-:Y:S01]  /*6d70*/  SEL R17, R3, R2, P0 ;  /* 0x0000000203117207 */ /* 0x006fe20000000000 */
[C---:B------:R-:W-:Y:S01]  /*6d80*/  VIADD R19, R18.reuse, 0x1 ;  /* 0x0000000112137836 */ /* 0x040fe20000000000 */
[----:B------:R-:W-:Y:S01]  /*6d90*/  ISETP.GE.AND P1, PT, R18, UR6, PT ;  /* 0x0000000612007c0c */ /* 0x000fe2000bf26270 */
        /* <DEDUP_REMOVED lines=19> */
.L_x_305:
[----:B------:R-:W-:Y:S05]  /*6ed0*/  BSYNC.RECONVERGENT B0 ;  /* 0x0000000000007941 */ /* 0x000fea0003800200 */
.L_x_304:
[----:B------:R-:W-:Y:S01]  /*6ee0*/  @!P0 IMAD.MOV R19, RZ, RZ, R18 ;  /* 0x000000ffff138224 */ /* 0x000fe200078e0212 */
[----:B------:R-:W-:Y:S01]  /*6ef0*/  BSSY.RECONVERGENT B0, `(.L_x_306) ;  /* 0x0000017000007945 */ /* 0x000fe20003800200 */
[----:B------:R-:W-:Y:S01]  /*6f00*/  @P0 IMAD.MOV R22, RZ, RZ, R20 ;  /* 0x000000ffff160224 */ /* 0x000fe200078e0214 */
[----:B-12---:R-:W-:Y:S02]  /*6f10*/  SEL R18, R3, R2, P0 ;  /* 0x0000000203127207 */ /* 0x006fe40000000000 */
        /* <DEDUP_REMOVED lines=20> */
.L_x_307:
[----:B------:R-:W-:Y:S05]  /*7060*/  BSYNC.RECONVERGENT B0 ;  /* 0x0000000000007941 */ /* 0x000fea0003800200 */
.L_x_306:
[----:B------:R-:W-:Y:S01]  /*7070*/  VIADD R23, R19, 0x1 ;  /* 0x0000000113177836 */ /* 0x000fe20000000000 */
[----:B------:R-:W-:Y:S01]  /*7080*/  BSSY.RECONVERGENT B0, `(.L_x_308) ;  /* 0x0000017000007945 */ /* 0x000fe20003800200 */
[----:B------:R-:W-:Y:S01]  /*7090*/  @!P0 IMAD.MOV R23, RZ, RZ, R19 ;  /* 0x000000ffff178224 */ /* 0x000fe200078e0213 */
[----:B-12---:R-:W-:Y:S01]  /*70a0*/  SEL R19, R3, R2, P0 ;  /* 0x0000000203137207 */ /* 0x006fe20000000000 */
[----:B------:R-:W-:-:S03]  /*70b0*/  @P0 IMAD.MOV R20, RZ, RZ, R22 ;  /* 0x000000ffff140224 */ /* 0x000fc600078e0216 */
[C---:B------:R-:W-:Y:S02]  /*70c0*/  ISETP.GE.AND P1, PT, R23.reuse, UR6, PT ;  /* 0x0000000617007c0c */ /* 0x040fe4000bf26270 */
        /* <DEDUP_REMOVED lines=18> */
.L_x_309:
[----:B------:R-:W-:Y:S05]  /*71f0*/  BSYNC.RECONVERGENT B0 ;  /* 0x0000000000007941 */ /* 0x000fea0003800200 */
.L_x_308:
[----:B------:R-:W-:Y:S01]  /*7200*/  VIADD R21, R23, 0x1 ;  /* 0x0000000117157836 */ /* 0x000fe20000000000 */
[----:B------:R-:W-:Y:S01]  /*7210*/  BSSY.RECONVERGENT B0, `(.L_x_310) ;  /* 0x0000018000007945 */ /* 0x000fe20003800200 */
[----:B------:R-:W-:Y:S02]  /*7220*/  @!P0 IMAD.MOV R21, RZ, RZ, R23 ;  /* 0x000000ffff158224 */ /* 0x000fe400078e0217 */
[----:B------:R-:W-:Y:S02]  /*7230*/  VIADD R24, R20, 0x1 ;  /* 0x0000000114187836 */ /* 0x000fe40000000000 */
[----:B------:R-:W-:Y:S01]  /*7240*/  @P0 IMAD.MOV R24, RZ, RZ, R20 ;  /* 0x000000ffff180224 */ /* 0x000fe200078e0214 */
[C---:B------:R-:W-:Y:S02]  /*7250*/  ISETP.GE.AND P1, PT, R21.reuse, UR6, PT ;  /* 0x0000000615007c0c */ /* 0x040fe4000bf26270 */
[----:B0-----:R-:W-:Y:S02]  /*7260*/  @P0 LEA R13, R21, UR4, 0x2 ;  /* 0x00000004150d0c11 */ /* 0x001fe4000f8e10ff */
[----:B------:R-:W-:-:S02]  /*7270*/  @!P0 LEA R12, R24, UR4, 0x2 ;  /* 0x00000004180c8c11 */ /* 0x000fc4000f8e10ff */
[----:B-12---:R-:W-:Y:S02]  /*7280*/  SEL R20, R3, R2, P0 ;  /* 0x0000000203147207 */ /* 0x006fe40000000000 */
        /* <DEDUP_REMOVED lines=16> */
.L_x_311:
[----:B------:R-:W-:Y:S05]  /*7390*/  BSYNC.RECONVERGENT B0 ;  /* 0x0000000000007941 */ /* 0x000fea0003800200 */
.L_x_310:
[----:B------:R-:W-:Y:S01]  /*73a0*/  VIADD R23, R21, 0x1 ;  /* 0x0000000115177836 */ /* 0x000fe20000000000 */
[----:B------:R-:W-:Y:S01]  /*73b0*/  BSSY.RECONVERGENT B0, `(.L_x_312) ;  /* 0x0000018000007945 */ /* 0x000fe20003800200 */
[----:B------:R-:W-:Y:S01]  /*73c0*/  @!P0 IMAD.MOV R23, RZ, RZ, R21 ;  /* 0x000000ffff178224 */ /* 0x000fe200078e0215 */
[----:B-12---:R-:W-:Y:S01]  /*73d0*/  SEL R21, R3, R2, P0 ;  /* 0x0000000203157207 */ /* 0x006fe20000000000 */
[----:B------:R-:W-:Y:S02]  /*73e0*/  VIADD R22, R24, 0x1 ;  /* 0x0000000118167836 */ /* 0x000fe40000000000 */
[----:B------:R-:W-:Y:S01]  /*73f0*/  @P0 IMAD.MOV R22, RZ, RZ, R24 ;  /* 0x000000ffff160224 */ /* 0x000fe200078e0218 */
[C---:B------:R-:W-:Y:S02]  /*7400*/  ISETP.GE.AND P1, PT, R23.reuse, UR6, PT ;  /* 0x0000000617007c0c */ /* 0x040fe4000bf26270 */
[----:B0-----:R-:W-:Y:S02]  /*7410*/  @P0 LEA R13, R23, UR4, 0x2 ;  /* 0x00000004170d0c11 */ /* 0x001fe4000f8e10ff */
        /* <DEDUP_REMOVED lines=17> */
.L_x_313:
[----:B------:R-:W-:Y:S05]  /*7530*/  BSYNC.RECONVERGENT B0 ;  /* 0x0000000000007941 */ /* 0x000fea0003800200 */
.L_x_312:
        /* <DEDUP_REMOVED lines=25> */
.L_x_315:
[----:B------:R-:W-:Y:S05]  /*76d0*/  BSYNC.RECONVERGENT B0 ;  /* 0x0000000000007941 */ /* 0x000fea0003800200 */
.L_x_314:
[----:B------:R-:W-:Y:S01]  /*76e0*/  VIADD R14, R24, 0x1 ;  /* 0x00000001180e7836 */ /* 0x000fe20000000000 */
[----:B-12---:R-:W-:Y:S01]  /*76f0*/  SEL R23, R3, R2, P0 ;  /* 0x0000000203177207 */ /* 0x006fe20000000000 */
[----:B------:R-:W-:Y:S01]  /*7700*/  @P0 IMAD.MOV R14, RZ, RZ, R24 ;  /* 0x000000ffff0e0224 */ /* 0x000fe200078e0218 */
[----:B------:R-:W-:Y:S01]  /*7710*/  BSSY.RECONVERGENT B0, `(.L_x_316) ;  /* 0x0000017000007945 */ /* 0x000fe20003800200 */
[----:B0-----:R-:W-:Y:S02]  /*7720*/  VIADD R12, R26, 0x1 ;  /* 0x000000011a0c7836 */ /* 0x001fe40000000000 */
[----:B------:R-:W-:Y:S01]  /*7730*/  @!P0 IMAD.MOV R12, RZ, RZ, R26 ;  /* 0x000000ffff0c8224 */ /* 0x000fe200078e021a */
[----:B------:R-:W-:-:S04]  /*7740*/  @!P0 LEA R13, R14, UR4, 0x2 ;  /* 0x000000040e0d8c11 */ /* 0x000fc8000f8e10ff */
[C---:B------:R-:W-:Y:S01]  /*7750*/  ISETP.GE.AND P1, PT, R12.reuse, UR6, PT ;  /* 0x000000060c007c0c */ /* 0x040fe2000bf26270 */
[----:B------:R-:W0:Y:S01]  /*7760*/  @!P0 LDS R2, [R13] ;  /* 0x000000000d028984 */ /* 0x000e220000000800 */
[----:B------:R-:W-:-:S05]  /*7770*/  @P0 LEA R12, R12, UR4, 0x2 ;  /* 0x000000040c0c0c11 */ /* 0x000fca000f8e10ff */
[----:B------:R1:W2:Y:S01]  /*7780*/  @P0 LDS R3, [R12] ;  /* 0x000000000c030984 */ /* 0x0002a20000000800 */
[----:B0-----:R-:W-:-:S05]  /*7790*/  IMAD.MOV.U32 R24, RZ, RZ, R2 ;  /* 0x000000ffff187224 */ /* 0x001fca00078e0002 */
        /* <DEDUP_REMOVED lines=14> */
.L_x_317:
[----:B------:R-:W-:Y:S05]  /*7880*/  BSYNC.RECONVERGENT B0 ;  /* 0x0000000000007941 */ /* 0x000fea0003800200 */
.L_x_316:
[----:B------:R-:W-:Y:S01]  /*7890*/  BAR.SYNC.DEFER_BLOCKING 0x0 ;  /* 0x0000000000007b1d */ /* 0x000fe20000010000 */
[----:B------:R-:W-:-:S05]  /*78a0*/  UIMAD UR7, UR7, 0x1100, URZ ;  /* 0x00001100070778a4 */ /* 0x000fca000f8e02ff */
[----:B------:R-:W-:Y:S07]  /*78b0*/  BRA.U !UP0, `(.L_x_318) ;  /* 0x0000000508ac7547 */ /* 0x000fee000b800000 */
[----:B------:R-:W0:Y:S01]  /*78c0*/  S2R R2, SR_LANEID ;  /* 0x0000000000027919 */ /* 0x000e220000000000 */
[----:B--2---:R-:W-:Y:S01]  /*78d0*/  SHF.R.U32.HI R3, RZ, 0x5, R0 ;  /* 0x00000005ff037819 */ /* 0x004fe20000011600 */
[----:B------:R-:W-:Y:S01]  /*78e0*/  IMAD.U32 R26, RZ, RZ, UR6 ;  /* 0x00000006ff1a7e24 */ /* 0x000fe2000f8e00ff */
[----:B------:R-:W-:Y:S01]  /*78f0*/  ISETP.NE.AND P0, PT, R0, RZ, PT ;  /* 0x000000ff0000720c */ /* 0x000fe20003f05270 */
[----:B------:R-:W1:Y:S02]  /*7900*/  LDCU.64 UR10, c[0x0][0x3a0] ;  /* 0x00007400ff0a77ac */ /* 0x000e640008000a00 */
[----:B0-----:R-:W-:-:S04]  /*7910*/  IMAD R3, R3, 0x20, R2 ;  /* 0x0000002003037824 */ /* 0x001fc800078e0202 */
[----:B------:R-:W-:-:S04]  /*7920*/  IMAD R3, R3, 0x11, RZ ;  /* 0x0000001103037824 */ /* 0x000fc800078e02ff */
[----:B------:R-:W-:Y:S01]  /*7930*/  IMAD R2, R2, -0x10, R3 ;  /* 0xfffffff002027824 */ /* 0x000fe200078e0203 */
[----:B------:R-:W-:Y:S02]  /*7940*/  LEA R13, R3, UR4, 0x2 ;  /* 0x00000004030d7c11 */ /* 0x000fe4000f8e10ff */
[----:B------:R-:W-:Y:S02]  /*7950*/  LOP3.LUT R3, R0, 0x3e0, RZ, 0xc0, !PT ;  /* 0x000003e000037812 */ /* 0x000fe400078ec0ff */
[----:B------:R-:W-:Y:S01]  /*7960*/  LEA R14, R2, UR4, 0x2 ;  /* 0x00000004020e7c11 */ /* 0x000fe2000f8e10ff */
[----:B------:R-:W-:Y:S01]  /*7970*/  STS [R13], R4 ;  /* 0x000000040d007388 */ /* 0x000fe20000000800 */
[----:B------:R-:W-:-:S03]  /*7980*/  LOP3.LUT R0, R0, 0x1f, RZ, 0xc0, !PT ;  /* 0x0000001f00007812 */ /* 0x000fc600078ec0ff */
[----:B------:R-:W-:Y:S02]  /*7990*/  STS [R13+0x4], R5 ;  /* 0x000004050d007388 */ /* 0x000fe40000000800 */
[----:B------:R-:W-:Y:S02]  /*79a0*/  IMAD R0, R3, 0x11, R0 ;  /* 0x0000001103007824 */ /* 0x000fe400078e0200 */
[----:B------:R-:W-:Y:S04]  /*79b0*/  STS [R13+0x8], R6 ;  /* 0x000008060d007388 */ /* 0x000fe80000000800 */
[----:B------:R-:W-:Y:S04]  /*79c0*/  STS [R13+0xc], R7 ;  /* 0x00000c070d007388 */ /* 0x000fe80000000800 */
[----:B------:R-:W-:Y:S04]  /*79d0*/  STS [R13+0x10], R8 ;  /* 0x000010080d007388 */ /* 0x000fe80000000800 */
[----:B------:R-:W-:Y:S04]  /*79e0*/  STS [R13+0x14], R9 ;  /* 0x000014090d007388 */ /* 0x000fe80000000800 */
[----:B------:R-:W-:Y:S04]  /*79f0*/  STS [R13+0x18], R10 ;  /* 0x0000180a0d007388 */ /* 0x000fe80000000800 */
[----:B------:R-:W-:Y:S04]  /*7a00*/  STS [R13+0x1c], R11 ;  /* 0x00001c0b0d007388 */ /* 0x000fe80000000800 */
[----:B------:R0:W-:Y:S04]  /*7a10*/  STS [R13+0x20], R16 ;  /* 0x000020100d007388 */ /* 0x0001e80000000800 */
[----:B------:R-:W-:Y:S04]  /*7a20*/  STS [R13+0x24], R17 ;  /* 0x000024110d007388 */ /* 0x000fe80000000800 */
[----:B------:R-:W-:Y:S01]  /*7a30*/  STS [R13+0x28], R18 ;  /* 0x000028120d007388 */ /* 0x000fe20000000800 */
[----:B0-----:R-:W-:-:S03]  /*7a40*/  VIADD R16, R0, 0x40 ;  /* 0x0000004000107836 */ /* 0x001fc60000000000 */
[----:B------:R-:W-:Y:S04]  /*7a50*/  STS [R13+0x2c], R19 ;  /* 0x00002c130d007388 */ /* 0x000fe80000000800 */
[----:B------:R0:W-:Y:S04]  /*7a60*/  STS [R13+0x30], R20 ;  /* 0x000030140d007388 */ /* 0x0001e80000000800 */
[----:B------:R-:W-:Y:S04]  /*7a70*/  STS [R13+0x34], R21 ;  /* 0x000034150d007388 */ /* 0x000fe80000000800 */
[----:B------:R-:W-:Y:S01]  /*7a80*/  STS [R13+0x38], R22 ;  /* 0x000038160d007388 */ /* 0x000fe20000000800 */
[----:B0-----:R-:W-:-:S03]  /*7a90*/  VIADD R20, R0, 0xc0 ;  /* 0x000000c000147836 */ /* 0x001fc60000000000 */
        /* <DEDUP_REMOVED lines=21> */
[----:B------:R-:W-:Y:S01]  /*7bf0*/  BAR.SYNC.DEFER_BLOCKING 0x0 ;  /* 0x0000000000007b1d */ /* 0x000fe20000010000 */
[C---:B------:R-:W-:Y:S01]  /*7c00*/  IADD3 R3, P0, PT, R0.reuse, UR7, RZ ;  /* 0x0000000700037c10 */ /* 0x040fe2000ff1e0ff */
[----:B0-----:R-:W-:-:S04]  /*7c10*/  VIADD R14, R0, 0x20 ;  /* 0x00000020000e7836 */ /* 0x001fc80000000000 */
[----:B------:R-:W-:Y:S01]  /*7c20*/  IMAD.X R18, RZ, RZ, RZ, P0 ;  /* 0x000000ffff127224 */ /* 0x000fe200000e06ff */
[----:B-1----:R-:W-:-:S04]  /*7c30*/  LEA R2, P0, R3, UR10, 0x2 ;  /* 0x0000000a03027c11 */ /* 0x002fc8000f8010ff */
[----:B------:R-:W-:Y:S01]  /*7c40*/  LEA.HI.X R3, R3, UR11, R18, 0x2, P0 ;  /* 0x0000000b03037c11 */ /* 0x000fe200080f1412 */
[C---:B------:R-:W-:Y:S01]  /*7c50*/  VIADD R18, R0.reuse, 0xa0 ;  /* 0x000000a000127836 */ /* 0x040fe20000000000 */
[----:B------:R-:W0:Y:S02]  /*7c60*/  LDS R4, [UR4+0x4400] ;  /* 0x00440004ff047984 */ /* 0x000e240008000800 */
[-C--:B0-----:R-:W-:Y:S02]  /*7c70*/  ISETP.GE.AND P2, PT, R0, R4.reuse, PT ;  /* 0x000000040000720c */ /* 0x081fe40003f46270 */
[-C--:B------:R-:W-:Y:S01]  /*7c80*/  ISETP.GE.AND P1, PT, R14, R4.reuse, PT ;  /* 0x000000040e00720c */ /* 0x080fe20003f26270 */
[----:B------:R-:W-:Y:S01]  /*7c90*/  VIADD R14, R0, 0x60 ;  /* 0x00000060000e7836 */ /* 0x000fe20000000000 */
[-C--:B------:R-:W-:Y:S01]  /*7ca0*/  ISETP.GE.AND P0, PT, R16, R4.reuse, PT ;  /* 0x000000041000720c */ /* 0x080fe20003f06270 */
[----:B------:R-:W-:Y:S01]  /*7cb0*/  VIADD R16, R0, 0x80 ;  /* 0x0000008000107836 */ /* 0x000fe20000000000 */
[----:B------:R-:W-:-:S02]  /*7cc0*/  ISETP.GE.AND P5, PT, R18, R4, PT ;  /* 0x000000041200720c */ /* 0x000fc40003fa6270 */
[-C--:B------:R-:W-:Y:S01]  /*7cd0*/  ISETP.GE.AND P4, PT, R14, R4.reuse, PT ;  /* 0x000000040e00720c */ /* 0x080fe20003f86270 */
[----:B------:R-:W-:Y:S01]  /*7ce0*/  VIADD R14, R0, 0xe0 ;  /* 0x000000e0000e7836 */ /* 0x000fe20000000000 */
[-C--:B------:R-:W-:Y:S01]  /*7cf0*/  ISETP.GE.AND P6, PT, R16, R4.reuse, PT ;  /* 0x000000041000720c */ /* 0x080fe20003fc6270 */
[----:B------:R-:W-:Y:S01]  /*7d00*/  VIADD R16, R0, 0x100 ;  /* 0x0000010000107836 */ /* 0x000fe20000000000 */
[-C--:B------:R-:W-:Y:S01]  /*7d10*/  ISETP.GE.AND P3, PT, R20, R4.reuse, PT ;  /* 0x000000041400720c */ /* 0x080fe20003f66270 */
        /* <DEDUP_REMOVED lines=8> */
[C---:B------:R-:W-:Y:S02]  /*7da0*/  VIADD R14, R0.reuse, 0x160 ;  /* 0x00000160000e7836 */ /* 0x040fe40000000000 */
[----:B------:R3:W-:Y:S01]  /*7db0*/  @!P4 STG.E desc[UR8][R2.64+0x180], R6 ;  /* 0x000180060200c986 */ /* 0x0007e2000c101908 */
[----:B0-----:R-:W-:Y:S01]  /*7dc0*/  VIADD R12, R0, 0x180 ;  /* 0x00000180000c7836 */ /* 0x001fe20000000000 */
[----:B------:R-:W-:Y:S01]  /*7dd0*/  ISETP.GE.AND P4, PT, R16, R4, PT ;  /* 0x000000041000720c */ /* 0x000fe20003f86270 */
[C---:B-1----:R-:W-:Y:S01]  /*7de0*/  VIADD R10, R0.reuse, 0x1a0 ;  /* 0x000001a0000a7836 */ /* 0x042fe20000000000 */
[----:B------:R0:W-:Y:S01]  /*7df0*/  @!P2 STG.E desc[UR8][R2.64+0x380], R21 ;  /* 0x000380150200a986 */ /* 0x0001e2000c101908 */
[----:B--2---:R-:W-:-:S03]  /*7e00*/  VIADD R8, R0, 0x1c0 ;  /* 0x000001c000087836 */ /* 0x004fc60000000000 */
[----:B------:R1:W-:Y:S01]  /*7e10*/  @!P6 STG.E desc[UR8][R2.64+0x200], R29 ;  /* 0x0002001d0200e986 */ /* 0x0003e2000c101908 */
[-C--:B------:R-:W-:Y:S01]  /*7e20*/  ISETP.GE.AND P6, PT, R14, R4.reuse, PT ;  /* 0x000000040e00720c */ /* 0x080fe20003fc6270 */
[----:B---3--:R-:W-:Y:S02]  /*7e30*/  VIADD R6, R0, 0x1e0 ;  /* 0x000001e000067836 */ /* 0x008fe40000000000 */
[----:B------:R1:W-:Y:S01]  /*7e40*/  @!P5 STG.E desc[UR8][R2.64+0x280], R27 ;  /* 0x0002801b0200d986 */ /* 0x0003e2000c101908 */
[-C--:B------:R-:W-:Y:S02]  /*7e50*/  ISETP.GE.AND P5, PT, R12, R4.reuse, PT ;  /* 0x000000040c00720c */ /* 0x080fe40003fa6270 */
[-C--:B------:R-:W-:Y:S01]  /*7e60*/  ISETP.GE.AND P2, PT, R8, R4.reuse, PT ;  /* 0x000000040800720c */ /* 0x080fe20003f46270 */
[----:B0-----:R-:W-:Y:S01]  /*7e70*/  VIADD R21, R0, 0x200 ;  /* 0x0000020000157836 */ /* 0x001fe20000000000 */
        /* <DEDUP_REMOVED lines=15> */
.L_x_318:
[----:B------:R-:W0:Y:S01]  /*7f70*/  S2R R2, SR_LANEID ;  /* 0x0000000000027919 */ /* 0x000e220000000000 */
[----:B--2---:R-:W-:Y:S01]  /*7f80*/  SHF.R.U32.HI R3, RZ, 0x5, R0 ;  /* 0x00000005ff037819 */ /* 0x004fe20000011600 */
[----:B------:R-:W-:Y:S01]  /*7f90*/  IMAD.U32 R26, RZ, RZ, UR6 ;  /* 0x00000006ff1a7e24 */ /* 0x000fe2000f8e00ff */
[C---:B------:R-:W-:Y:S01]  /*7fa0*/  ISETP.NE.AND P0, PT, R0.reuse, RZ, PT ;  /* 0x000000ff0000720c */ /* 0x040fe20003f05270 */
[----:B------:R-:W1:Y:S01]  /*7fb0*/  LDCU.64 UR10, c[0x0][0x388] ;  /* 0x00007100ff0a77ac */ /* 0x000e620008000a00 */
[----:B------:R-:W-:-:S05]  /*7fc0*/  LOP3.LUT R14, R0, 0x3e0, RZ, 0xc0, !PT ;  /* 0x000003e0000e7812 */ /* 0x000fca00078ec0ff */
[----:B------:R-:W-:Y:S02]  /*7fd0*/  IMAD R14, R14, 0x11, RZ ;  /* 0x000000110e0e7824 */ /* 0x000fe400078e02ff */
[----:B0-----:R-:W-:-:S04]  /*7fe0*/  IMAD R3, R3, 0x20, R2 ;  /* 0x0000002003037824 */ /* 0x001fc800078e0202 */
[----:B------:R-:W-:-:S04]  /*7ff0*/  IMAD R3, R3, 0x11, RZ ;  /* 0x0000001103037824 */ /* 0x000fc800078e02ff */
[----:B------:R-:W-:Y:S01]  /*8000*/  IMAD R2, R2, -0x10, R3 ;  /* 0xfffffff002027824 */ /* 0x000fe200078e0203 */
[----:B------:R-:W-:Y:S02]  /*8010*/  LEA R13, R3, UR4, 0x2 ;  /* 0x00000004030d7c11 */ /* 0x000fe4000f8e10ff */
[----:B------:R-:W-:Y:S02]  /*8020*/  LOP3.LUT R3, R0, 0x1f, RZ, 0xc0, !PT ;  /* 0x0000001f00037812 */ /* 0x000fe400078ec0ff */
[----:B------:R-:W-:Y:S01]  /*8030*/  LEA R2, R2, UR4, 0x2 ;  /* 0x0000000402027c11 */ /* 0x000fe2000f8e10ff */
[----:B------:R-:W-:Y:S01]  /*8040*/  STS [R13], R4 ;  /* 0x000000040d007388 */ /* 0x000fe20000000800 */
[----:B------:R-:W-:Y:S01]  /*8050*/  LOP3.LUT R0, R14, 0x1f, R0, 0xf8, !PT ;  /* 0x0000001f0e007812 */ /* 0x000fe200078ef800 */
[----:B------:R-:W-:Y:S02]  /*8060*/  VIADD R3, R3, UR7 ;  /* 0x0000000703037c36 */ /* 0x000fe40008000000 */
        /* <DEDUP_REMOVED lines=38> */
[----:B------:R-:W-:Y:S01]  /*82d0*/  IADD3 R3, P0, PT, R14, R3, RZ ;  /* 0x000000030e037210 */ /* 0x000fe20007f1e0ff */
[----:B------:R-:W-:-:S04]  /*82e0*/  VIADD R14, R0, 0x20 ;  /* 0x00000020000e7836 */ /* 0x000fc80000000000 */
        /* <DEDUP_REMOVED lines=27> */
[-C--:B------:R-:W-:Y:S02]  /*84a0*/  ISETP.GE.AND P5, PT, R16, R4.reuse, PT ;  /* 0x000000041000720c */ /* 0x080fe40003fa6270 */
[----:B------:R0:W-:Y:S01]  /*84b0*/  @!P0 STG.E desc[UR8][R2.64+0x280], R27 ;  /* 0x0002801b02008986 */ /* 0x0001e2000c101908 */
[----:B-1----:R-:W-:Y:S01]  /*84c0*/  VIADD R10, R0, 0x1a0 ;  /* 0x000001a0000a7836 */ /* 0x002fe20000000000 */
[-C--:B------:R-:W-:Y:S01]  /*84d0*/  ISETP.GE.AND P0, PT, R12, R4.reuse, PT ;  /* 0x000000040c00720c */ /* 0x080fe20003f06270 */
[----:B--2---:R-:W-:Y:S01]  /*84e0*/  VIADD R8, R0, 0x1c0 ;  /* 0x000001c000087836 */ /* 0x004fe20000000000 */
[----:B------:R1:W-:Y:S01]  /*84f0*/  @!P6 STG.E desc[UR8][R2.64+0x200], R29 ;  /* 0x0002001d0200e986 */ /* 0x0003e2000c101908 */
[----:B------:R-:W-:Y:S01]  /*8500*/  ISETP.GE.AND P6, PT, R14, R4, PT ;  /* 0x000000040e00720c */ /* 0x000fe20003fc6270 */
[----:B---3--:R-:W-:-:S02]  /*8510*/  VIADD R6, R0, 0x1e0 ;  /* 0x000001e000067836 */ /* 0x008fc40000000000 */
[----:B------:R1:W-:Y:S01]  /*8520*/  @!P1 STG.E desc[UR8][R2.64+0x300], R25 ;  /* 0x0003001902009986 */ /* 0x0003e2000c101908 */
[-C--:B------:R-:W-:Y:S01]  /*8530*/  ISETP.GE.AND P1, PT, R10, R4.reuse, PT ;  /* 0x000000040a00720c */ /* 0x080fe20003f26270 */
[----:B0-----:R-:W-:Y:S02]  /*8540*/  VIADD R27, R0, 0x200 ;  /* 0x00000200001b7836 */ /* 0x001fe40000000000 */
        /* <DEDUP_REMOVED lines=15> */
.L_x_319:
        /* <DEDUP_REMOVED lines=12> */
.L_x_1830:


//--------------------- .text._ZN3cub18CUB_300001_SM_10006detail10merge_sort30DeviceMergeSortPartitionKernelIN6thrust24THRUST_300001_SM_1000_NS10device_ptrIiEEj12TupleLessColiEEvbT_PT2_T0_SC_PSC_T1_SC_i --------------------------
	.section	.text._ZN3cub18CUB_300001_SM_10006detail10merge_sort30DeviceMergeSortPartitionKernelIN6thrust24THRUST_300001_SM_1000_NS10device_ptrIiEEj12TupleLessColiEEvbT_PT2_T0_SC_PSC_T1_SC_i,"ax",@progbits
	.align	128
        .global         _ZN3cub18CUB_300001_SM_10006detail10merge_sort30DeviceMergeSortPartitionKernelIN6thrust24THRUST_300001_SM_1000_NS10device_ptrIiEEj12TupleLessColiEEvbT_PT2_T0_SC_PSC_T1_SC_i
        .type           _ZN3cub18CUB_300001_SM_10006detail10merge_sort30DeviceMergeSortPartitionKernelIN6thrust24THRUST_300001_SM_1000_NS10device_ptrIiEEj12TupleLessColiEEvbT_PT2_T0_SC_PSC_T1_SC_i,@function
        .size           _ZN3cub18CUB_300001_SM_10006detail10merge_sort30DeviceMergeSortPartitionKernelIN6thrust24THRUST_300001_SM_1000_NS10device_ptrIiEEj12TupleLessColiEEvbT_PT2_T0_SC_PSC_T1_SC_i,(.L_x_1831 - _ZN3cub18CUB_300001_SM_10006detail10merge_sort30DeviceMergeSortPartitionKernelIN6thrust24THRUST_300001_SM_1000_NS10device_ptrIiEEj12TupleLessColiEEvbT_PT2_T0_SC_PSC_T1_SC_i)
        .other          _ZN3cub18CUB_300001_SM_10006detail10merge_sort30DeviceMergeSortPartitionKernelIN6thrust24THRUST_300001_SM_1000_NS10device_ptrIiEEj12TupleLessColiEEvbT_PT2_T0_SC_PSC_T1_SC_i,@"STO_CUDA_ENTRY STV_DEFAULT"
_ZN3cub18CUB_300001_SM_10006detail10merge_sort30DeviceMergeSortPartitionKernelIN6thrust24THRUST_300001_SM_1000_NS10device_ptrIiEEj12TupleLessColiEEvbT_PT2_T0_SC_PSC_T1_SC_i:
.text._ZN3cub18CUB_300001_SM_10006detail10merge_sort30DeviceMergeSortPartitionKernelIN6thrust24THRUST_300001_SM_1000_NS10device_ptrIiEEj12TupleLessColiEEvbT_PT2_T0_SC_PSC_T1_SC_i:
[----:B------:R-:W-:Y:S01]  /*0000*/  LDC R1, c[0x0][0x37c] ;  /* 0x0000df00ff017b82 */ /* 0x000fe20000000800 */
[----:B------:R-:W0:Y:S01]  /*0010*/  S2R R2, SR_CTAID.X ;  /* 0x0000000000027919 */ /* 0x000e220000002500 */
[----:B------:R-:W0:Y:S01]  /*0020*/  LDCU UR4, c[0x0][0x360] ;  /* 0x00006c00ff0477ac */ /* 0x000e220008000800 */
[----:B------:R-:W0:Y:S01]  /*0030*/  S2R R3, SR_TID.X ;  /* 0x0000000000037919 */ /* 0x000e220000002100 */
[----:B------:R-:W1:Y:S01]  /*0040*/  LDCU UR5, c[0x0][0x39c] ;  /* 0x00007380ff0577ac */ /* 0x000e620008000800 */
[----:B0-----:R-:W-:-:S05]  /*0050*/  IMAD R2, R2, UR4, R3 ;  /* 0x0000000402027c24 */ /* 0x001fca000f8e0203 */
[----:B-1----:R-:W-:-:S13]  /*0060*/  ISETP.GE.U32.AND P0, PT, R2, UR5, PT ;  /* 0x0000000502007c0c */ /* 0x002fda000bf06070 */
[----:B------:R-:W-:Y:S05]  /*0070*/  @P0 EXIT ;  /* 0x000000000000094d */ /* 0x000fea0003800000 */
[----:B------:R-:W0:Y:S01]  /*0080*/  LDCU.64 UR6, c[0x0][0x3b8] ;  /* 0x00007700ff0677ac */ /* 0x000e220008000a00 */
[----:B------:R-:W-:Y:S01]  /*0090*/  VIADD R0, R2, 0x1 ;  /* 0x0000000102007836 */ /* 0x000fe20000000000 */
[----:B------:R-:W-:Y:S01]  /*00a0*/  ACQBULK ;  /* 0x000000000000782e */ /* 0x000fe20000000000 */
[----:B------:R-:W1:Y:S03]  /*00b0*/  LDCU UR10, c[0x0][0x398] ;  /* 0x00007300ff0a77ac */ /* 0x000e660008000800 */
[----:B------:R-:W-:Y:S01]  /*00c0*/  ISETP.NE.AND P0, PT, R0, UR5, PT ;  /* 0x0000000500007c0c */ /* 0x000fe2000bf05270 */
[----:B------:R-:W2:Y:S01]  /*00d0*/  LDCU.64 UR8, c[0x0][0x358] ;  /* 0x00006b00ff0877ac */ /* 0x000ea20008000a00 */
[----:B0-----:R-:W-:-:S11]  /*00e0*/  UIADD3 UR4, UPT, UPT, -UR6, URZ, URZ ;  /* 0x000000ff06047290 */ /* 0x001fd6000fffe1ff */
[----:B------:R-:W0:Y:S01]  /*00f0*/  @!P0 LDC.64 R4, c[0x0][0x3a0] ;  /* 0x0000e800ff048b82 */ /* 0x000e220000000a00 */
[----:B------:R-:W-:Y:S01]  /*0100*/  LOP3.LUT R0, R2, UR4, RZ, 0xc0, !PT ;  /* 0x0000000402007c12 */ /* 0x000fe2000f8ec0ff */
[----:B------:R-:W-:-:S04]  /*0110*/  USHF.R.U32.HI UR4, URZ, 0x1, UR6 ;  /* 0x00000001ff047899 */ /* 0x000fc80008011606 */
[----:B------:R-:W-:Y:S01]  /*0120*/  IMAD R3, R0, UR7, RZ ;  /* 0x0000000700037c24 */ /* 0x000fe2000f8e02ff */
[----:B------:R-:W-:-:S04]  /*0130*/  UIMAD UR4, UR4, UR7, URZ ;  /* 0x00000007040472a4 */ /* 0x000fc8000f8e02ff */
[----:B------:R-:W-:-:S04]  /*0140*/  LOP3.LUT R0, RZ, R3, RZ, 0x33, !PT ;  /* 0x00000003ff007212 */ /* 0x000fc800078e33ff */
[----:B------:R-:W-:-:S04]  /*0150*/  VIMNMX.U32 R0, PT, PT, R0, UR4, PT ;  /* 0x0000000400007c48 */ /* 0x000fc8000bfe0000 */
[----:B-1----:R-:W-:Y:S01]  /*0160*/  VIADDMNMX.U32 R0, R0, R3, UR10, PT ;  /* 0x0000000a00007e46 */ /* 0x002fe2000b800003 */
[----:B0-----:R-:W-:Y:S01]  /*0170*/  @!P0 IMAD.WIDE.U32 R4, R2, 0x4, R4 ;  /* 0x0000000402048825 */ /* 0x001fe200078e0004 */
[----:B------:R-:W-:Y:S02]  /*0180*/  VIMNMX.U32 R3, PT, PT, R3, UR10, PT ;  /* 0x0000000a03037c48 */ /* 0x000fe4000bfe0000 */
[----:B------:R-:W-:Y:S02]  /*0190*/  LOP3.LUT R6, RZ, R0, RZ, 0x33, !PT ;  /* 0x00000000ff067212 */ /* 0x000fe400078e33ff */
[----:B--2---:R0:W-:Y:S02]  /*01a0*/  @!P0 STG.E desc[UR8][R4.64], R0 ;  /* 0x0000000004008986 */ /* 0x0041e4000c101908 */
[----:B------:R-:W-:-:S04]  /*01b0*/  VIMNMX.U32 R7, PT, PT, R6, UR4, PT ;  /* 0x0000000406077c48 */ /* 0x000fc8000bfe0000 */
[----:B------:R-:W-:Y:S01]  /*01c0*/  VIADDMNMX.U32 R7, R7, R0, UR10, PT ;  /* 0x0000000a07077e46 */ /* 0x000fe2000b800000 */
[----:B------:R-:W-:Y:S06]  /*01d0*/  @!P0 EXIT ;  /* 0x000000000000894d */ /* 0x000fec0003800000 */
[----:B------:R-:W1:Y:S01]  /*01e0*/  LDCU.U8 UR5, c[0x0][0x380] ;  /* 0x00007000ff0577ac */ /* 0x000e620008000000 */
[----:B------:R-:W-:Y:S01]  /*01f0*/  BSSY.RECONVERGENT B0, `(.L_x_320) ;  /* 0x0000050000007945 */ /* 0x000fe20003800200 */
[----:B------:R-:W-:-:S06]  /*0200*/  UIADD3 UR4, UPT, UPT, UR6, -0x1, URZ ;  /* 0xffffffff06047890 */ /* 0x000fcc000fffe0ff */
[----:B0-----:R-:W-:-:S05]  /*0210*/  LOP3.LUT R4, R2, UR4, RZ, 0xc0, !PT ;  /* 0x0000000402047c12 */ /* 0x001fca000f8ec0ff */
[----:B------:R-:W-:Y:S01]  /*0220*/  IMAD R4, R4, UR7, RZ ;  /* 0x0000000704047c24 */ /* 0x000fe2000f8e02ff */
[----:B-1----:R-:W-:-:S04]  /*0230*/  UPRMT UR5, UR5, 0x8880, URZ ;  /* 0x0000888005057896 */ /* 0x002fc800080000ff */
[----:B------:R-:W-:-:S03]  /*0240*/  VIADDMNMX.U32 R4, R7, -R3, R4, PT ;  /* 0x8000000307047246 */ /* 0x000fc60003800004 */
[----:B------:R-:W-:Y:S02]  /*0250*/  UMOV UR4, UR5 ;  /* 0x0000000500047c82 */ /* 0x000fe40008000000 */
[----:B------:R-:W-:-:S09]  /*0260*/  UISETP.NE.AND UP0, UPT, UR4, URZ, UPT ;  /* 0x000000ff0400728c */ /* 0x000fd2000bf05270 */
[----:B------:R-:W-:Y:S05]  /*0270*/  BRA.U !UP0, `(.L_x_321) ;  /* 0x0000000108947547 */ /* 0x000fea000b800000 */
[----:B------:R-:W-:Y:S01]  /*0280*/  IMAD.IADD R7, R7, 0x1, -R0 ;  /* 0x0000000107077824 */ /* 0x000fe200078e0a00 */
[----:B------:R-:W-:Y:S01]  /*0290*/  VIADDMNMX.U32 R5, R0, -R3, R4, PT ;  /* 0x8000000300057246 */ /* 0x000fe20003800004 */
[----:B------:R-:W0:Y:S01]  /*02a0*/  LDCU UR6, c[0x0][0x3a8] ;  /* 0x00007500ff0677ac */ /* 0x000e220008000800 */
[----:B------:R-:W-:Y:S02]  /*02b0*/  BSSY.RECONVERGENT B1, `(.L_x_322) ;  /* 0x0000020000017945 */ /* 0x000fe40003800200 */
[----:B------:R-:W-:Y:S01]  /*02c0*/  VIMNMX.U32 R6, PT, PT, R4, R7, !PT ;  /* 0x0000000704067248 */ /* 0x000fe20007fe0000 */
[----:B------:R-:W1:Y:S04]  /*02d0*/  LDCU.64 UR4, c[0x0][0x388] ;  /* 0x00007100ff0477ac */ /* 0x000e680008000a00 */
[----:B------:R-:W-:-:S05]  /*02e0*/  IMAD.IADD R6, R6, 0x1, -R7 ;  /* 0x0000000106067824 */ /* 0x000fca00078e0a07 */
[----:B------:R-:W-:-:S13]  /*02f0*/  ISETP.GE.U32.AND P0, PT, R6, R5, PT ;  /* 0x000000050600720c */ /* 0x000fda0003f06070 */
[----:B01----:R-:W-:Y:S05]  /*0300*/  @P0 BRA `(.L_x_323) ;  /* 0x0000000000680947 */ /* 0x003fea0003800000 */
[----:B------:R-:W0:Y:S02]  /*0310*/  LDC.64 R8, c[0x0][0x3b0] ;  /* 0x0000ec00ff087b82 */ /* 0x000e240000000a00 */
.L_x_324:
[----:B------:R-:W-:-:S05]  /*0320*/  IMAD.IADD R7, R5, 0x1, -R6 ;  /* 0x0000000105077824 */ /* 0x000fca00078e0a06 */
[----:B------:R-:W-:-:S04]  /*0330*/  LEA.HI R18, R7, R6, RZ, 0x1f ;  /* 0x0000000607127211 */ /* 0x000fc800078ff8ff */
[-C--:B------:R-:W-:Y:S02]  /*0340*/  LOP3.LUT R7, RZ, R18.reuse, RZ, 0x33, !PT ;  /* 0x00000012ff077212 */ /* 0x080fe400078e33ff */
[----:B------:R-:W-:-:S03]  /*0350*/  IADD3 R11, P1, PT, R3, R18, RZ ;  /* 0x00000012030b7210 */ /* 0x000fc60007f3e0ff */
[----:B------:R-:W-:Y:S02]  /*0360*/  IMAD.IADD R7, R4, 0x1, R7 ;  /* 0x0000000104077824 */ /* 0x000fe400078e0207 */
[----:B------:R-:W-:Y:S01]  /*0370*/  IMAD.X R14, RZ, RZ, RZ, P1 ;  /* 0x000000ffff0e7224 */ /* 0x000fe200008e06ff */
[C---:B------:R-:W-:Y:S02]  /*0380*/  LEA R16, P1, R11.reuse, UR4, 0x2 ;  /* 0x000000040b107c11 */ /* 0x040fe4000f8210ff */
[----:B------:R-:W-:Y:S02]  /*0390*/  IADD3 R7, P0, PT, R0, R7, RZ ;  /* 0x0000000700077210 */ /* 0x000fe40007f1e0ff */
[----:B------:R-:W-:-:S03]  /*03a0*/  LEA.HI.X R17, R11, UR5, R14, 0x2, P1 ;  /* 0x000000050b117c11 */ /* 0x000fc600088f140e */
[----:B------:R-:W-:Y:S01]  /*03b0*/  IMAD.X R12, RZ, RZ, RZ, P0 ;  /* 0x000000ffff0c7224 */ /* 0x000fe200000e06ff */
[C---:B------:R-:W-:Y:S01]  /*03c0*/  LEA R10, P0, R7.reuse, UR4, 0x2 ;  /* 0x00000004070a7c11 */ /* 0x040fe2000f8010ff */
[----:B------:R-:W2:Y:S03]  /*03d0*/  LDG.E R16, desc[UR8][R16.64] ;  /* 0x0000000810107981 */ /* 0x000ea6000c1e1900 */
[----:B------:R-:W-:-:S05]  /*03e0*/  LEA.HI.X R11, R7, UR5, R12, 0x2, P0 ;  /* 0x00000005070b7c11 */ /* 0x000fca00080f140c */
[----:B------:R-:W3:Y:S01]  /*03f0*/  LDG.E R10, desc[UR8][R10.64] ;  /* 0x000000080a0a7981 */ /* 0x000ee2000c1e1900 */
[----:B--2---:R-:W-:-:S04]  /*0400*/  VIADD R15, R16, UR6 ;  /* 0x00000006100f7c36 */ /* 0x004fc80008000000 */
[----:B0-----:R-:W-:-:S04]  /*0410*/  IMAD.WIDE R14, R15, 0x4, R8 ;  /* 0x000000040f0e7825 */ /* 0x001fc800078e0208 */
[----:B---3--:R-:W-:Y:S02]  /*0420*/  VIADD R13, R10, UR6 ;  /* 0x000000060a0d7c36 */ /* 0x008fe40008000000 */
[----:B------:R-:W2:Y:S02]  /*0430*/  LDG.E R15, desc[UR8][R14.64] ;  /* 0x000000080e0f7981 */ /* 0x000ea4000c1e1900 */
[----:B------:R-:W-:-:S06]  /*0440*/  IMAD.WIDE R12, R13, 0x4, R8 ;  /* 0x000000040d0c7825 */ /* 0x000fcc00078e0208 */
[----:B------:R-:W2:Y:S02]  /*0450*/  LDG.E R12, desc[UR8][R12.64] ;  /* 0x000000080c0c7981 */ /* 0x000ea4000c1e1900 */
[----:B--2---:R-:W-:-:S04]  /*0460*/  ISETP.GE.AND P0, PT, R12, R15, PT ;  /* 0x0000000f0c00720c */ /* 0x004fc80003f06270 */
[----:B------:R-:W-:-:S09]  /*0470*/  SEL R5, R18, R5, !P0 ;  /* 0x0000000512057207 */ /* 0x000fd20004000000 */
[----:B------:R-:W-:-:S05]  /*0480*/  @P0 VIADD R6, R18, 0x1 ;  /* 0x0000000112060836 */ /* 0x000fca0000000000 */
[----:B------:R-:W-:-:S13]  /*0490*/  ISETP.GE.U32.AND P0, PT, R6, R5, PT ;  /* 0x000000050600720c */ /* 0x000fda0003f06070 */
[----:B------:R-:W-:Y:S05]  /*04a0*/  @!P0 BRA `(.L_x_324) ;  /* 0xfffffffc009c8947 */ /* 0x000fea000383ffff */
.L_x_323:
[----:B------:R-:W-:Y:S05]  /*04b0*/  BSYNC.RECONVERGENT B1 ;  /* 0x0000000000017941 */ /* 0x000fea0003800200 */
.L_x_322:
[----:B------:R-:W-:Y:S05]  /*04c0*/  BRA `(.L_x_325) ;  /* 0x0000000000887947 */ /* 0x000fea0003800000 */
.L_x_321:
[----:B------:R-:W-:Y:S01]  /*04d0*/  IMAD.IADD R7, R7, 0x1, -R0 ;  /* 0x0000000107077824 */ /* 0x000fe200078e0a00 */
[----:B------:R-:W-:Y:S01]  /*04e0*/  VIADDMNMX.U32 R5, R0, -R3, R4, PT ;  /* 0x8000000300057246 */ /* 0x000fe20003800004 */
[----:B------:R-:W0:Y:S03]  /*04f0*/  LDCU UR6, c[0x0][0x3a8] ;  /* 0x00007500ff0677ac */ /* 0x000e260008000800 */
[----:B------:R-:W-:Y:S01]  /*0500*/  VIMNMX.U32 R6, PT, PT, R4, R7, !PT ;  /* 0x0000000704067248 */ /* 0x000fe20007fe0000 */
[----:B------:R-:W1:Y:S04]  /*0510*/  LDCU.64 UR4, c[0x0][0x390] ;  /* 0x00007200ff0477ac */ /* 0x000e680008000a00 */
[----:B------:R-:W-:-:S05]  /*0520*/  IMAD.IADD R6, R6, 0x1, -R7 ;  /* 0x0000000106067824 */ /* 0x000fca00078e0a07 */
[----:B------:R-:W-:-:S13]  /*0530*/  ISETP.GE.U32.AND P0, PT, R6, R5, PT ;  /* 0x000000050600720c */ /* 0x000fda0003f06070 */
[----:B01----:R-:W-:Y:S05]  /*0540*/  @P0 BRA `(.L_x_325) ;  /* 0x0000000000680947 */ /* 0x003fea0003800000 */
[----:B------:R-:W0:Y:S02]  /*0550*/  LDC.64 R8, c[0x0][0x3b0] ;  /* 0x0000ec00ff087b82 */ /* 0x000e240000000a00 */
.L_x_326:
        /* <DEDUP_REMOVED lines=25> */
.L_x_325:
[----:B------:R-:W-:Y:S05]  /*06f0*/  BSYNC.RECONVERGENT B0 ;  /* 0x0000000000007941 */ /* 0x000fea0003800200 */
.L_x_320:
[----:B------:R-:W0:Y:S01]  /*0700*/  LDC.64 R4, c[0x0][0x3a0] ;  /* 0x0000e800ff047b82 */ /* 0x000e220000000a00 */
[----:B------:R-:W-:Y:S02]  /*0710*/  IMAD.IADD R3, R3, 0x1, R6 ;  /* 0x0000000103037824 */ /* 0x000fe400078e0206 */
[----:B0-----:R-:W-:-:S05]  /*0720*/  IMAD.WIDE.U32 R4, R2, 0x4, R4 ;  /* 0x0000000402047825 */ /* 0x001fca00078e0004 */
[----:B------:R-:W-:Y:S01]  /*0730*/  STG.E desc[UR8][R4.64], R3 ;  /* 0x0000000304007986 */ /* 0x000fe2000c101908 */
[----:B------:R-:W-:Y:S05]  /*0740*/  EXIT ;  /* 0x000000000000794d */ /* 0x000fea0003800000 */
.L_x_327:
        /* <DEDUP_REMOVED lines=11> */
.L_x_1831:


//--------------------- .text._ZN3cub18CUB_300001_SM_10006detail10merge_sort30DeviceMergeSortBlockSortKernelINS2_10policy_hubIN6thrust24THRUST_300001_SM_1000_NS10device_ptrIiEEE9Policy600ES8_PNS0_8NullTypeES8_SC_j12TupleLessColiSB_EEvbT0_T1_T2_T3_T4_PT6_PT7_T5_NS1_7vsmem_tE --------------------------
	.section	.text._ZN3cub18CUB_300001_SM_10006detail10merge_sort30DeviceMergeSortBlockSortKernelINS2_10policy_hubIN6thrust24THRUST_300001_SM_1000_NS10device_ptrIiEEE9Policy600ES8_PNS0_8NullTypeES8_SC_j12TupleLessColiSB_EEvbT0_T1_T2_T3_T4_PT6_PT7_T5_NS1_7vsmem_tE,"ax",@progbits
	.align	128
        .global         _ZN3cub18CUB_300001_SM_10006detail10merge_sort30DeviceMergeSortBlockSortKernelINS2_10policy_hubIN6thrust24THRUST_300001_SM_1000_NS10device_ptrIiEEE9Policy600ES8_PNS0_8NullTypeES8_SC_j12TupleLessColiSB_EEvbT0_T1_T2_T3_T4_PT6_PT7_T5_NS1_7vsmem_tE
        .type           _ZN3cub18CUB_300001_SM_10006detail10merge_sort30DeviceMergeSortBlockSortKernelINS2_10policy_hubIN6thrust24THRUST_300001_SM_1000_NS10device_ptrIiEEE9Policy600ES8_PNS0_8NullTypeES8_SC_j12TupleLessColiSB_EEvbT0_T1_T2_T3_T4_PT6_PT7_T5_NS1_7vsmem_tE,@function
        .size           _ZN3cub18CUB_300001_SM_10006detail10merge_sort30DeviceMergeSortBlockSortKernelINS2_10policy_hubIN6thrust24THRUST_300001_SM_1000_NS10device_ptrIiEEE9Policy600ES8_PNS0_8NullTypeES8_SC_j12TupleLessColiSB_EEvbT0_T1_T2_T3_T4_PT6_PT7_T5_NS1_7vsmem_tE,(.L_x_1832 - _ZN3cub18CUB_300001_SM_10006detail10merge_sort30DeviceMergeSortBlockSortKernelINS2_10policy_hubIN6thrust24THRUST_300001_SM_1000_NS10device_ptrIiEEE9Policy600ES8_PNS0_8NullTypeES8_SC_j12TupleLessColiSB_EEvbT0_T1_T2_T3_T4_PT6_PT7_T5_NS1_7vsmem_tE)
        .other          _ZN3cub18CUB_300001_SM_10006detail10merge_sort30DeviceMergeSortBlockSortKernelINS2_10policy_hubIN6thrust24THRUST_300001_SM_1000_NS10device_ptrIiEEE9Policy600ES8_PNS0_8NullTypeES8_SC_j12TupleLessColiSB_EEvbT0_T1_T2_T3_T4_PT6_PT7_T5_NS1_7vsmem_tE,@"STO_CUDA_ENTRY STV_DEFAULT"
_ZN3cub18CUB_300001_SM_10006detail10merge_sort30DeviceMergeSortBlockSortKernelINS2_10policy_hubIN6thrust24THRUST_300001_SM_1000_NS10device_ptrIiEEE9Policy600ES8_PNS0_8NullTypeES8_SC_j12TupleLessColiSB_EEvbT0_T1_T2_T3_T4_PT6_PT7_T5_NS1_7vsmem_tE:
.text._ZN3cub18CUB_300001_SM_10006detail10merge_sort30DeviceMergeSortBlockSortKernelINS2_10policy_hubIN6thrust24THRUST_300001_SM_1000_NS10device_ptrIiEEE9Policy600ES8_PNS0_8NullTypeES8_SC_j12TupleLessColiSB_EEvbT0_T1_T2_T3_T4_PT6_PT7_T5_NS1_7vsmem_tE:
[----:B------:R-:W0:Y:S08]  /*0000*/  LDC R1, c[0x0][0x37c] ;  /* 0x0000df00ff017b82 */ /* 0x000e300000000800 */
[----:B------:R-:W1:Y:S01]  /*0010*/  S2UR UR5, SR_CTAID.X ;  /* 0x00000000000579c3 */ /* 0x000e620000002500 */
[----:B------:R-:W2:Y:S01]  /*0020*/  LDCU UR4, c[0x0][0x370] ;  /* 0x00006e00ff0477ac */ /* 0x000ea20008000800 */
[----:B0-----:R-:W-:Y:S01]  /*0030*/  VIADD R1, R1, 0xffffffe8 ;  /* 0xffffffe801017836 */ /* 0x001fe20000000000 */
[----:B------:R-:W0:Y:S01]  /*0040*/  LDCU.64 UR8, c[0x0][0x358] ;  /* 0x00006b00ff0877ac */ /* 0x000e220008000a00 */
[----:B--2---:R-:W-:-:S04]  /*0050*/  UIADD3 UR4, UPT, UPT, UR4, -0x1, URZ ;  /* 0xffffffff04047890 */ /* 0x004fc8000fffe0ff */
[----:B-1----:R-:W-:Y:S02]  /*0060*/  UISETP.GE.U32.AND UP0, UPT, UR5, UR4, UPT ;  /* 0x000000040500728c */ /* 0x002fe4000bf06070 */
[----:B------:R-:W-:-:S07]  /*0070*/  UIMAD UR7, UR5, 0x1100, URZ ;  /* 0x00001100050778a4 */ /* 0x000fce000f8e02ff */
[----:B------:R-:W-:Y:S05]  /*0080*/  BRA.U UP0, `(.L_x_328) ;  /* 0x0000007900907547 */ /* 0x000fea000b800000 */
[----:B------:R-:W1:Y:S01]  /*0090*/  S2R R0, SR_TID.X ;  /* 0x0000000000007919 */ /* 0x000e620000002100 */
[----:B------:R-:W2:Y:S01]  /*00a0*/  LDCU.64 UR4, c[0x0][0x388] ;  /* 0x00007100ff0477ac */ /* 0x000ea20008000a00 */
[----:B------:R-:W-:Y:S01]  /*00b0*/  ACQBULK ;  /* 0x000000000000782e */ /* 0x000fe20000000000 */
[----:B-1----:R-:W-:-:S05]  /*00c0*/  LOP3.LUT R2, R0, 0x3e0, RZ, 0xc0, !PT ;  /* 0x000003e000027812 */ /* 0x002fca00078ec0ff */
[----:B------:R-:W-:-:S05]  /*00d0*/  IMAD R3, R2, 0x11, RZ ;  /* 0x0000001102037824 */ /* 0x000fca00078e02ff */
[----:B------:R-:W-:-:S04]  /*00e0*/  LOP3.LUT R3, R3, 0x1f, R0, 0xf8, !PT ;  /* 0x0000001f03037812 */ /* 0x000fc800078ef800 */
[----:B------:R-:W-:-:S05]  /*00f0*/  IADD3 R3, P0, PT, R3, UR7, RZ ;  /* 0x0000000703037c10 */ /* 0x000fca000ff1e0ff */
[----:B------:R-:W-:Y:S02]  /*0100*/  IMAD.X R4, RZ, RZ, RZ, P0 ;  /* 0x000000ffff047224 */ /* 0x000fe400000e06ff */
[----:B------:R-:W-:-:S03]  /*0110*/  IMAD.SHL.U32 R2, R3, 0x4, RZ ;  /* 0x0000000403027824 */ /* 0x000fc600078e00ff */
[----:B------:R-:W-:Y:S02]  /*0120*/  SHF.L.U64.HI R3, R3, 0x2, R4 ;  /* 0x0000000203037819 */ /* 0x000fe40000010204 */
[----:B--2---:R-:W-:-:S04]  /*0130*/  IADD3 R4, P0, PT, R2, UR4, RZ ;  /* 0x0000000402047c10 */ /* 0x004fc8000ff1e0ff */
[----:B------:R-:W-:-:S05]  /*0140*/  IADD3.X R5, PT, PT, R3, UR5, RZ, P0, !PT ;  /* 0x0000000503057c10 */ /* 0x000fca00087fe4ff */
[----:B0-----:R-:W2:Y:S04]  /*0150*/  LDG.E R6, desc[UR8][R4.64] ;  /* 0x0000000804067981 */ /* 0x001ea8000c1e1900 */
        /* <DEDUP_REMOVED lines=15> */
[----:B------:R0:W5:Y:S01]  /*0250*/  LDG.E R24, desc[UR8][R4.64+0x800] ;  /* 0x0008000804187981 */ /* 0x000162000c1e1900 */
[----:B------:R-:W1:Y:S01]  /*0260*/  S2UR UR5, SR_CgaCtaId ;  /* 0x00000000000579c3 */ /* 0x000e620000008800 */
[----:B------:R-:W-:Y:S01]  /*0270*/  SHF.R.U32.HI R19, RZ, 0x5, R0 ;  /* 0x00000005ff137819 */ /* 0x000fe20000011600 */
[----:B------:R-:W-:Y:S01]  /*0280*/  UMOV UR4, 0x400 ;  /* 0x0000040000047882 */ /* 0x000fe20000000000 */
[----:B------:R-:W0:Y:S01]  /*0290*/  S2R R20, SR_LANEID ;  /* 0x0000000000147919 */ /* 0x000e220000000000 */
[----:B-1----:R-:W-:-:S02]  /*02a0*/  ULEA UR4, UR5, UR4, 0x18 ;  /* 0x0000000405047291 */ /* 0x002fc4000f8ec0ff */
[----:B0-----:R-:W-:-:S05]  /*02b0*/  IMAD R19, R19, 0x220, R20 ;  /* 0x0000022013137824 */ /* 0x001fca00078e0214 */
        /* <DEDUP_REMOVED lines=21> */
[----:B------:R-:W1:Y:S04]  /*0410*/  LDS R8, [R4+0x4] ;  /* 0x0000040004087984 */ /* 0x000e680000000800 */
[----:B------:R-:W2:Y:S04]  /*0420*/  LDS R16, [R4+0x8] ;  /* 0x0000080004107984 */ /* 0x000ea80000000800 */
[----:B------:R-:W3:Y:S04]  /*0430*/  LDS R9, [R4+0xc] ;  /* 0x00000c0004097984 */ /* 0x000ee80000000800 */
[----:B------:R-:W-:Y:S04]  /*0440*/  LDS R19, [R4+0x10] ;  /* 0x0000100004137984 */ /* 0x000fe80000000800 */
[----:B------:R-:W4:Y:S04]  /*0450*/  LDS R11, [R4+0x14] ;  /* 0x00001400040b7984 */ /* 0x000f280000000800 */
[----:B------:R-:W-:Y:S04]  /*0460*/  LDS R21, [R4+0x18] ;  /* 0x0000180004157984 */ /* 0x000fe80000000800 */
[----:B------:R-:W5:Y:S04]  /*0470*/  LDS R13, [R4+0x1c] ;  /* 0x00001c00040d7984 */ /* 0x000f680000000800 */
[----:B------:R-:W-:Y:S04]  /*0480*/  LDS R27, [R4+0x20] ;  /* 0x00002000041b7984 */ /* 0x000fe80000000800 */
[----:B------:R-:W5:Y:S04]  /*0490*/  LDS R18, [R4+0x24] ;  /* 0x0000240004127984 */ /* 0x000f680000000800 */
[----:B------:R-:W-:Y:S04]  /*04a0*/  LDS R26, [R4+0x28] ;  /* 0x00002800041a7984 */ /* 0x000fe80000000800 */
[----:B------:R-:W5:Y:S04]  /*04b0*/  LDS R10, [R4+0x2c] ;  /* 0x00002c00040a7984 */ /* 0x000f680000000800 */
[----:B------:R-:W-:Y:S04]  /*04c0*/  LDS R23, [R4+0x30] ;  /* 0x0000300004177984 */ /* 0x000fe80000000800 */
[----:B------:R-:W5:Y:S04]  /*04d0*/  LDS R7, [R4+0x34] ;  /* 0x0000340004077984 */ /* 0x000f680000000800 */
[----:B------:R-:W5:Y:S04]  /*04e0*/  LDS R6, [R4+0x38] ;  /* 0x0000380004067984 */ /* 0x000f680000000800 */
[----:B------:R-:W5:Y:S04]  /*04f0*/  LDS R25, [R4+0x3c] ;  /* 0x00003c0004197984 */ /* 0x000f680000000800 */
[----:B------:R2:W5:Y:S01]  /*0500*/  LDS R12, [R4+0x40] ;  /* 0x00004000040c7984 */ /* 0x0005620000000800 */
[----:B------:R-:W-:Y:S08]  /*0510*/  BAR.SYNC.DEFER_BLOCKING 0x0 ;  /* 0x0000000000007b1d */ /* 0x000ff00000010000 */
[----:B0-----:R-:W0:Y:S01]  /*0520*/  LDC.64 R14, c[0x0][0x3c8] ;  /* 0x0000f200ff0e7b82 */ /* 0x001e220000000a00 */
[----:B------:R-:W1:Y:S07]  /*0530*/  LDCU UR4, c[0x0][0x3c0] ;  /* 0x00007800ff0477ac */ /* 0x000e6e0008000800 */
[----:B------:R-:W-:Y:S01]  /*0540*/  PREEXIT ;  /* 0x000000000000782d */ /* 0x000fe20000000000 */
[----:B-1----:R-:W-:-:S02]  /*0550*/  VIADD R29, R8, UR4 ;  /* 0x00000004081d7c36 */ /* 0x002fc40008000000 */
[----:B------:R-:W-:Y:S02]  /*0560*/  VIADD R5, R20, UR4 ;  /* 0x0000000414057c36 */ /* 0x000fe40008000000 */
[----:B0-----:R-:W-:-:S04]  /*0570*/  IMAD.WIDE R28, R29, 0x4, R14 ;  /* 0x000000041d1c7825 */ /* 0x001fc800078e020e */
[----:B--2---:R-:W-:Y:S02]  /*0580*/  IMAD.WIDE R4, R5, 0x4, R14 ;  /* 0x0000000405047825 */ /* 0x004fe400078e020e */
[----:B------:R-:W2:Y:S04]  /*0590*/  LDG.E R28, desc[UR8][R28.64] ;  /* 0x000000081c1c7981 */ /* 0x000ea8000c1e1900 */
[----:B------:R-:W2:Y:S01]  /*05a0*/  LDG.E R5, desc[UR8][R4.64] ;  /* 0x0000000804057981 */ /* 0x000ea2000c1e1900 */
[----:B------:R-:W-:Y:S01]  /*05b0*/  IADD3 R22, PT, PT, R16, UR4, RZ ;  /* 0x0000000410167c10 */ /* 0x000fe2000fffe0ff */
[----:B---3--:R-:W-:Y:S01]  /*05c0*/  VIADD R17, R9, UR4 ;  /* 0x0000000409117c36 */ /* 0x008fe20008000000 */
[----:B--2---:R-:W-:-:S03]  /*05d0*/  ISETP.GE.AND P6, PT, R28, R5, PT ;  /* 0x000000051c00720c */ /* 0x004fc60003fc6270 */
[----:B------:R-:W-:-:S04]  /*05e0*/  IMAD.WIDE R28, R17, 0x4, R14 ;  /* 0x00000004111c7825 */ /* 0x000fc800078e020e */
[----:B------:R-:W-:Y:S01]  /*05f0*/  IMAD.WIDE R4, R22, 0x4, R14 ;  /* 0x0000000416047825 */ /* 0x000fe200078e020e */
[----:B------:R-:W2:Y:S04]  /*0600*/  LDG.E R17, desc[UR8][R28.64] ;  /* 0x000000081c117981 */ /* 0x000ea8000c1e1900 */
[----:B------:R-:W2:Y:S02]  /*0610*/  LDG.E R22, desc[UR8][R4.64] ;  /* 0x0000000804167981 */ /* 0x000ea4000c1e1900 */
[----:B--2---:R-:W-:Y:S01]  /*0620*/  ISETP.GE.AND P5, PT, R17, R22, PT ;  /* 0x000000161100720c */ /* 0x004fe20003fa6270 */
[----:B----4-:R-:W-:Y:S02]  /*0630*/  VIADD R17, R11, UR4 ;  /* 0x000000040b117c36 */ /* 0x010fe40008000000 */
[----:B------:R-:W-:-:S02]  /*0640*/  VIADD R22, R19, UR4 ;  /* 0x0000000413167c36 */ /* 0x000fc40008000000 */
[----:B------:R-:W-:-:S04]  /*0650*/  IMAD.WIDE R28, R17, 0x4, R14 ;  /* 0x00000004111c7825 */ /* 0x000fc800078e020e */
[----:B------:R-:W-:Y:S01]  /*0660*/  IMAD.WIDE R4, R22, 0x4, R14 ;  /* 0x0000000416047825 */ /* 0x000fe200078e020e */
[----:B------:R-:W2:Y:S04]  /*0670*/  LDG.E R17, desc[UR8][R28.64] ;  /* 0x000000081c117981 */ /* 0x000ea8000c1e1900 */
[----:B------:R-:W2:Y:S02]  /*0680*/  LDG.E R22, desc[UR8][R4.64] ;  /* 0x0000000804167981 */ /* 0x000ea4000c1e1900 */
[----:B--2---:R-:W-:Y:S01]  /*0690*/  ISETP.GE.AND P1, PT, R17, R22, PT ;  /* 0x000000161100720c */ /* 0x004fe20003f26270 */
[----:B-----5:R-:W-:Y:S02]  /*06a0*/  VIADD R17, R13, UR4 ;  /* 0x000000040d117c36 */ /* 0x020fe40008000000 */
[----:B------:R-:W-:-:S02]  /*06b0*/  VIADD R22, R21, UR4 ;  /* 0x0000000415167c36 */ /* 0x000fc40008000000 */
[----:B------:R-:W-:-:S04]  /*06c0*/  IMAD.WIDE R28, R17, 0x4, R14 ;  /* 0x00000004111c7825 */ /* 0x000fc800078e020e */
[----:B------:R-:W-:Y:S01]  /*06d0*/  IMAD.WIDE R4, R22, 0x4, R14 ;  /* 0x0000000416047825 */ /* 0x000fe200078e020e */
[----:B------:R-:W2:Y:S04]  /*06e0*/  LDG.E R17, desc[UR8][R28.64] ;  /* 0x000000081c117981 */ /* 0x000ea8000c1e1900 */
[----:B------:R-:W2:Y:S02]  /*06f0*/  LDG.E R22, desc[UR8][R4.64] ;  /* 0x0000000804167981 */ /* 0x000ea4000c1e1900 */
[----:B--2---:R-:W-:Y:S01]  /*0700*/  ISETP.GE.AND P0, PT, R17, R22, PT ;  /* 0x000000161100720c */ /* 0x004fe20003f06270 */
[----:B------:R-:W-:Y:S02]  /*0710*/  VIADD R17, R18, UR4 ;  /* 0x0000000412117c36 */ /* 0x000fe40008000000 */
[----:B------:R-:W-:-:S02]  /*0720*/  VIADD R22, R27, UR4 ;  /* 0x000000041b167c36 */ /* 0x000fc40008000000 */
[----:B------:R-:W-:-:S04]  /*0730*/  IMAD.WIDE R28, R17, 0x4, R14 ;  /* 0x00000004111c7825 */ /* 0x000fc800078e020e */
[----:B------:R-:W-:Y:S01]  /*0740*/  IMAD.WIDE R4, R22, 0x4, R14 ;  /* 0x0000000416047825 */ /* 0x000fe200078e020e */
[----:B------:R-:W2:Y:S04]  /*0750*/  LDG.E R17, desc[UR8][R28.64] ;  /* 0x000000081c117981 */ /* 0x000ea8000c1e1900 */
[----:B------:R-:W2:Y:S02]  /*0760*/  LDG.E R22, desc[UR8][R4.64] ;  /* 0x0000000804167981 */ /* 0x000ea4000c1e1900 */
[----:B--2---:R-:W-:Y:S01]  /*0770*/  ISETP.GE.AND P4, PT, R17, R22, PT ;  /* 0x000000161100720c */ /* 0x004fe20003f86270 */
[----:B------:R-:W-:Y:S01]  /*0780*/  VIADD R17, R10, UR4 ;  /* 0x000000040a117c36 */ /* 0x000fe20008000000 */
[----:B------:R-:W-:-:S03]  /*0790*/  IADD3 R22, PT, PT, R26, UR4, RZ ;  /* 0x000000041a167c10 */ /* 0x000fc6000fffe0ff */
        /* <DEDUP_REMOVED lines=15> */
[----:B------:R-:W-:Y:S02]  /*0890*/  IMAD.WIDE R28, R17, 0x4, R14 ;  /* 0x00000004111c7825 */ /* 0x000fe400078e020e */
[----:B------:R-:W2:Y:S04]  /*08a0*/  LDG.E R5, desc[UR8][R4.64] ;  /* 0x0000000804057981 */ /* 0x000ea8000c1e1900 */
[----:B------:R-:W2:Y:S01]  /*08b0*/  LDG.E R24, desc[UR8][R28.64] ;  /* 0x000000081c187981 */ /* 0x000ea2000c1e1900 */
[----:B------:R-:W-:Y:S02]  /*08c0*/  SEL R22, R9, R16, !P5 ;  /* 0x0000001009167207 */ /* 0x000fe40006800000 */
[----:B------:R-:W-:Y:S02]  /*08d0*/  SEL R17, R20, R8, !P6 ;  /* 0x0000000814117207 */ /* 0x000fe40007000000 */
[----:B------:R-:W-:Y:S01]  /*08e0*/  SEL R8, R8, R20, !P6 ;  /* 0x0000001408087207 */ /* 0x000fe20007000000 */
[----:B------:R-:W-:Y:S01]  /*08f0*/  VIADD R20, R22, UR4 ;  /* 0x0000000416147c36 */ /* 0x000fe20008000000 */
[----:B--2---:R-:W-:-:S03]  /*0900*/  ISETP.GE.AND P6, PT, R24, R5, PT ;  /* 0x000000051800720c */ /* 0x004fc60003fc6270 */
[----:B------:R-:W-:-:S04]  /*0910*/  IMAD.WIDE R4, R20, 0x4, R14 ;  /* 0x0000000414047825 */ /* 0x000fc800078e020e */
[----:B------:R-:W-:Y:S01]  /*0920*/  VIADD R24, R17, UR4 ;  /* 0x0000000411187c36 */ /* 0x000fe20008000000 */
[----:B------:R0:W2:Y:S03]  /*0930*/  LDG.E R20, desc[UR8][R4.64] ;  /* 0x0000000804147981 */ /* 0x0000a6000c1e1900 */
[----:B0-----:R-:W-:-:S05]  /*0940*/  IMAD.WIDE R4, R24, 0x4, R14 ;  /* 0x0000000418047825 */ /* 0x001fca00078e020e */
[----:B------:R0:W2:Y:S01]  /*0950*/  LDG.E R29, desc[UR8][R4.64] ;  /* 0x00000008041d7981 */ /* 0x0000a2000c1e1900 */
[----:B------:R-:W-:Y:S02]  /*0960*/  SEL R9, R16, R9, !P5 ;  /* 0x0000000910097207 */ /* 0x000fe40006800000 */
[----:B------:R-:W-:-:S05]  /*0970*/  SEL R16, R11, R19, !P1 ;  /* 0x000000130b107207 */ /* 0x000fca0004800000 */
[----:B------:R-:W-:-:S04]  /*0980*/  VIADD R24, R16, UR4 ;  /* 0x0000000410187c36 */ /* 0x000fc80008000000 */
[--C-:B0-----:R-:W-:Y:S01]  /*0990*/  IMAD.WIDE R4, R24, 0x4, R14.reuse ;  /* 0x0000000418047825 */ /* 0x101fe200078e020e */
[----:B--2---:R-:W-:Y:S02]  /*09a0*/  ISETP.GE.AND P5, PT, R20, R29, PT ;  /* 0x0000001d1400720c */ /* 0x004fe40003fa6270 */
[----:B------:R-:W-:Y:S02]  /*09b0*/  IADD3 R29, PT, PT, R9, UR4, RZ ;  /* 0x00000004091d7c10 */ /* 0x000fe4000fffe0ff */
[----:B------:R0:W2:Y:S03]  /*09c0*/  LDG.E R20, desc[UR8][R4.64] ;  /* 0x0000000804147981 */ /* 0x0000a6000c1e1900 */
[----:B0-----:R-:W-:-:S05]  /*09d0*/  IMAD.WIDE R4, R29, 0x4, R14 ;  /* 0x000000041d047825 */ /* 0x001fca00078e020e */
[----:B------:R0:W2:Y:S01]  /*09e0*/  LDG.E R29, desc[UR8][R4.64] ;  /* 0x00000008041d7981 */ /* 0x0000a2000c1e1900 */
[----:B------:R-:W-:Y:S02]  /*09f0*/  SEL R24, R13, R21, !P0 ;  /* 0x000000150d187207 */ /* 0x000fe40004000000 */
[----:B------:R-:W-:-:S03]  /*0a00*/  SEL R11, R19, R11, !P1 ;  /* 0x0000000b130b7207 */ /* 0x000fc60004800000 */
[----:B------:R-:W-:-:S04]  /*0a10*/  VIADD R19, R24, UR4 ;  /* 0x0000000418137c36 */ /* 0x000fc80008000000 */
[----:B0-----:R-:W-:-:S05]  /*0a20*/  IMAD.WIDE R4, R19, 0x4, R14 ;  /* 0x0000000413047825 */ /* 0x001fca00078e020e */
[----:B------:R0:W3:Y:S01]  /*0a30*/  LDG.E R19, desc[UR8][R4.64] ;  /* 0x0000000804137981 */ /* 0x0000e2000c1e1900 */
[----:B--2---:R-:W-:Y:S01]  /*0a40*/  ISETP.GE.AND P1, PT, R20, R29, PT ;  /* 0x0000001d1400720c */ /* 0x004fe20003f26270 */
[----:B------:R-:W-:-:S04]  /*0a50*/  VIADD R29, R11, UR4 ;  /* 0x000000040b1d7c36 */ /* 0x000fc80008000000 */
[----:B0-----:R-:W-:-:S05]  /*0a60*/  IMAD.WIDE R4, R29, 0x4, R14 ;  /* 0x000000041d047825 */ /* 0x001fca00078e020e */
[----:B------:R0:W3:Y:S01]  /*0a70*/  LDG.E R20, desc[UR8][R4.64] ;  /* 0x0000000804147981 */ /* 0x0000e2000c1e1900 */
[----:B------:R-:W-:Y:S02]  /*0a80*/  SEL R21, R21, R13, !P0 ;  /* 0x0000000d15157207 */ /* 0x000fe40004000000 */
[----:B------:R-:W-:-:S05]  /*0a90*/  SEL R13, R18, R27, !P4 ;  /* 0x0000001b120d7207 */ /* 0x000fca0006000000 */
[----:B------:R-:W-:-:S04]  /*0aa0*/  VIADD R29, R13, UR4 ;  /* 0x000000040d1d7c36 */ /* 0x000fc80008000000 */
[----:B0-----:R-:W-:Y:S01]  /*0ab0*/  IMAD.WIDE R4, R29, 0x4, R14 ;  /* 0x000000041d047825 */ /* 0x001fe200078e020e */
[----:B---3--:R-:W-:-:S03]  /*0ac0*/  ISETP.GE.AND P0, PT, R19, R20, PT ;  /* 0x000000141300720c */ /* 0x008fc60003f06270 */
[----:B------:R-:W-:Y:S01]  /*0ad0*/  VIADD R19, R21, UR4 ;  /* 0x0000000415137c36 */ /* 0x000fe20008000000 */
[----:B------:R0:W2:Y:S03]  /*0ae0*/  LDG.E R20, desc[UR8][R4.64] ;  /* 0x0000000804147981 */ /* 0x0000a6000c1e1900 */
[----:B0-----:R-:W-:-:S05]  /*0af0*/  IMAD.WIDE R4, R19, 0x4, R14 ;  /* 0x0000000413047825 */ /* 0x001fca00078e020e */
[----:B------:R0:W2:Y:S01]  /*0b00*/  LDG.E R29, desc[UR8][R4.64] ;  /* 0x00000008041d7981 */ /* 0x0000a2000c1e1900 */
[----:B------:R-:W-:Y:S02]  /*0b10*/  SEL R19, R10, R26, !P3 ;  /* 0x0000001a0a137207 */ /* 0x000fe40005800000 */
[----:B------:R-:W-:-:S03]  /*0b20*/  SEL R27, R27, R18, !P4 ;  /* 0x000000121b1b7207 */ /* 0x000fc60006000000 */
[----:B------:R-:W-:-:S04]  /*0b30*/  VIADD R18, R19, UR4 ;  /* 0x0000000413127c36 */ /* 0x000fc80008000000 */
[----:B0-----:R-:W-:Y:S01]  /*0b40*/  IMAD.WIDE R4, R18, 0x4, R14 ;  /* 0x0000000412047825 */ /* 0x001fe200078e020e */
[----:B--2---:R-:W-:-:S03]  /*0b50*/  ISETP.GE.AND P4, PT, R20, R29, PT ;  /* 0x0000001d1400720c */ /* 0x004fc60003f86270 */
[----:B------:R-:W-:Y:S01]  /*0b60*/  VIADD R29, R27, UR4 ;  /* 0x000000041b1d7c36 */ /* 0x000fe20008000000 */
        /* <DEDUP_REMOVED lines=8> */
[----:B--2---:R-:W-:Y:S02]  /*0bf0*/  ISETP.GE.AND P3, PT, R20, R29, PT ;  /* 0x0000001d1400720c */ /* 0x004fe40003f66270 */
[----:B------:R-:W-:-:S05]  /*0c00*/  IADD3 R29, PT, PT, R26, UR4, RZ ;  /* 0x000000041a1d7c10 */ /* 0x000fca000fffe0ff */
[----:B0-----:R-:W-:-:S05]  /*0c10*/  IMAD.WIDE R4, R29, 0x4, R14 ;  /* 0x000000041d047825 */ /* 0x001fca00078e020e */
[----:B------:R0:W3:Y:S01]  /*0c20*/  LDG.E R29, desc[UR8][R4.64] ;  /* 0x00000008041d7981 */ /* 0x0000e2000c1e1900 */
[----:B------:R-:W-:Y:S02]  /*0c30*/  SEL R20, R25, R6, !P6 ;  /* 0x0000000619147207 */ /* 0x000fe40007000000 */
[----:B------:R-:W-:-:S03]  /*0c40*/  SEL R23, R23, R7, !P2 ;  /* 0x0000000717177207 */ /* 0x000fc60005000000 */
[----:B------:R-:W-:-:S04]  /*0c50*/  VIADD R7, R20, UR4 ;  /* 0x0000000414077c36 */ /* 0x000fc80008000000 */
[----:B0-----:R-:W-:-:S05]  /*0c60*/  IMAD.WIDE R4, R7, 0x4, R14 ;  /* 0x0000000407047825 */ /* 0x001fca00078e020e */
[----:B------:R0:W2:Y:S01]  /*0c70*/  LDG.E R7, desc[UR8][R4.64] ;  /* 0x0000000804077981 */ /* 0x0000a2000c1e1900 */
[----:B---3--:R-:W-:Y:S01]  /*0c80*/  ISETP.GE.AND P2, PT, R10, R29, PT ;  /* 0x0000001d0a00720c */ /* 0x008fe20003f46270 */
[----:B------:R-:W-:-:S04]  /*0c90*/  VIADD R29, R23, UR4 ;  /* 0x00000004171d7c36 */ /* 0x000fc80008000000 */
[----:B0-----:R-:W-:-:S05]  /*0ca0*/  IMAD.WIDE R4, R29, 0x4, R14 ;  /* 0x000000041d047825 */ /* 0x001fca00078e020e */
[----:B------:R0:W2:Y:S01]  /*0cb0*/  LDG.E R10, desc[UR8][R4.64] ;  /* 0x00000008040a7981 */ /* 0x0000a2000c1e1900 */
[----:B------:R-:W-:-:S05]  /*0cc0*/  SEL R25, R6, R25, !P6 ;  /* 0x0000001906197207 */ /* 0x000fca0007000000 */
[----:B------:R-:W-:-:S04]  /*0cd0*/  VIADD R29, R25, UR4 ;  /* 0x00000004191d7c36 */ /* 0x000fc80008000000 */
[----:B0-----:R-:W-:-:S05]  /*0ce0*/  IMAD.WIDE R4, R29, 0x4, R14 ;  /* 0x000000041d047825 */ /* 0x001fca00078e020e */
[----:B------:R-:W3:Y:S01]  /*0cf0*/  LDG.E R29, desc[UR8][R4.64] ;  /* 0x00000008041d7981 */ /* 0x000ee2000c1e1900 */
[----:B--2---:R-:W-:Y:S01]  /*0d00*/  ISETP.GE.AND P6, PT, R7, R10, PT ;  /* 0x0000000a0700720c */ /* 0x004fe20003fc6270 */
[----:B------:R-:W-:-:S04]  /*0d10*/  VIADD R7, R12, UR4 ;  /* 0x000000040c077c36 */ /* 0x000fc80008000000 */
[----:B------:R-:W-:-:S06]  /*0d20*/  IMAD.WIDE R6, R7, 0x4, R14 ;  /* 0x0000000407067825 */ /* 0x000fcc00078e020e */
[----:B------:R-:W3:Y:S01]  /*0d30*/  LDG.E R6, desc[UR8][R6.64] ;  /* 0x0000000806067981 */ /* 0x000ee2000c1e1900 */
[----:B------:R-:W-:Y:S02]  /*0d40*/  SEL R10, R17, R22, !P5 ;  /* 0x00000016110a7207 */ /* 0x000fe40006800000 */
[----:B------:R-:W-:-:S05]  /*0d50*/  SEL R22, R22, R17, !P5 ;  /* 0x0000001116167207 */ /* 0x000fca0006800000 */
[----:B------:R-:W-:Y:S01]  /*0d60*/  VIADD R17, R22, UR4 ;  /* 0x0000000416117c36 */ /* 0x000fe20008000000 */
[----:B---3--:R-:W-:Y:S01]  /*0d70*/  ISETP.GE.AND P5, PT, R6, R29, PT ;  /* 0x0000001d0600720c */ /* 0x008fe20003fa6270 */
[----:B------:R-:W-:Y:S02]  /*0d80*/  VIADD R29, R8, UR4 ;  /* 0x00000004081d7c36 */ /* 0x000fe40008000000 */
[----:B------:R-:W-:-:S04]  /*0d90*/  IMAD.WIDE R6, R17, 0x4, R14 ;  /* 0x0000000411067825 */ /* 0x000fc800078e020e */
[----:B------:R-:W-:Y:S01]  /*0da0*/  IMAD.WIDE R4, R29, 0x4, R14 ;  /* 0x000000041d047825 */ /* 0x000fe200078e020e */
[----:B------:R-:W2:Y:S04]  /*0db0*/  LDG.E R28, desc[UR8][R6.64] ;  /* 0x00000008061c7981 */ /* 0x000ea8000c1e1900 */
[----:B------:R0:W2:Y:S01]  /*0dc0*/  LDG.E R29, desc[UR8][R4.64] ;  /* 0x00000008041d7981 */ /* 0x0000a2000c1e1900 */
[----:B------:R-:W-:Y:S02]  /*0dd0*/  SEL R17, R9, R16, !P1 ;  /* 0x0000001009117207 */ /* 0x000fe40004800000 */
[----:B------:R-:W-:Y:S01]  /*0de0*/  SEL R9, R16, R9, !P1 ;  /* 0x0000000910097207 */ /* 0x000fe20004800000 */
[----:B------:R-:W-:-:S04]  /*0df0*/  VIADD R16, R10, UR4 ;  /* 0x000000040a107c36 */ /* 0x000fc80008000000 */
[----:B0-----:R-:W-:Y:S01]  /*0e00*/  IMAD.WIDE R4, R16, 0x4, R14 ;  /* 0x0000000410047825 */ /* 0x001fe200078e020e */
[----:B--2---:R-:W-:Y:S02]  /*0e10*/  ISETP.GE.AND P1, PT, R28, R29, PT ;  /* 0x0000001d1c00720c */ /* 0x004fe40003f26270 */
[----:B------:R-:W-:-:S05]  /*0e20*/  IADD3 R29, PT, PT, R9, UR4, RZ ;  /* 0x00000004091d7c10 */ /* 0x000fca000fffe0ff */
[----:B------:R-:W-:Y:S02]  /*0e30*/  IMAD.WIDE R6, R29, 0x4, R14 ;  /* 0x000000041d067825 */ /* 0x000fe400078e020e */
[----:B------:R0:W2:Y:S04]  /*0e40*/  LDG.E R29, desc[UR8][R4.64] ;  /* 0x00000008041d7981 */ /* 0x0000a8000c1e1900 */
[----:B------:R-:W2:Y:S01]  /*0e50*/  LDG.E R28, desc[UR8][R6.64] ;  /* 0x00000008061c7981 */ /* 0x000ea2000c1e1900 */
[----:B------:R-:W-:Y:S02]  /*0e60*/  SEL R16, R11, R24, !P0 ;  /* 0x000000180b107207 */ /* 0x000fe40004000000 */
[----:B------:R-:W-:Y:S01]  /*0e70*/  SEL R11, R24, R11, !P0 ;  /* 0x0000000b180b7207 */ /* 0x000fe20004000000 */
[----:B------:R-:W-:-:S04]  /*0e80*/  VIADD R24, R17, UR4 ;  /* 0x0000000411187c36 */ /* 0x000fc80008000000 */
[----:B0-----:R-:W-:Y:S01]  /*0e90*/  IMAD.WIDE R4, R24, 0x4, R14 ;  /* 0x0000000418047825 */ /* 0x001fe200078e020e */
[----:B--2---:R-:W-:-:S03]  /*0ea0*/  ISETP.GE.AND P0, PT, R28, R29, PT ;  /* 0x0000001d1c00720c */ /* 0x004fc60003f06270 */
[----:B------:R-:W-:-:S04]  /*0eb0*/  VIADD R29, R11, UR4 ;  /* 0x000000040b1d7c36 */ /* 0x000fc80008000000 */
[----:B------:R-:W-:Y:S02]  /*0ec0*/  IMAD.WIDE R6, R29, 0x4, R14 ;  /* 0x000000041d067825 */ /* 0x000fe400078e020e */
[----:B------:R-:W2:Y:S04]  /*0ed0*/  LDG.E R29, desc[UR8][R4.64] ;  /* 0x00000008041d7981 */ /* 0x000ea8000c1e1900 */
[----:B------:R0:W2:Y:S01]  /*0ee0*/  LDG.E R28, desc[UR8][R6.64] ;  /* 0x00000008061c7981 */ /* 0x0000a2000c1e1900 */
[----:B------:R-:W-:Y:S02]  /*0ef0*/  SEL R24, R21, R13, !P4 ;  /* 0x0000000d15187207 */ /* 0x000fe40006000000 */
[----:B------:R-:W-:-:S05]  /*0f00*/  SEL R13, R13, R21, !P4 ;  /* 0x000000150d0d7207 */ /* 0x000fca0006000000 */
[----:B------:R-:W-:-:S04]  /*0f10*/  VIADD R21, R13, UR4 ;  /* 0x000000040d157c36 */ /* 0x000fc80008000000 */
[----:B0-----:R-:W-:Y:S01]  /*0f20*/  IMAD.WIDE R6, R21, 0x4, R14 ;  /* 0x0000000415067825 */ /* 0x001fe200078e020e */
[----:B--2---:R-:W-:-:S03]  /*0f30*/  ISETP.GE.AND P4, PT, R28, R29, PT ;  /* 0x0000001d1c00720c */ /* 0x004fc60003f86270 */
[----:B------:R-:W-:Y:S01]  /*0f40*/  VIADD R29, R16, UR4 ;  /* 0x00000004101d7c36 */ /* 0x000fe20008000000 */
[----:B------:R0:W2:Y:S03]  /*0f50*/  LDG.E R28, desc[UR8][R6.64] ;  /* 0x00000008061c7981 */ /* 0x0000a6000c1e1900 */
[----:B------:R-:W-:-:S05]  /*0f60*/  IMAD.WIDE R4, R29, 0x4, R14 ;  /* 0x000000041d047825 */ /* 0x000fca00078e020e */
[----:B------:R-:W2:Y:S01]  /*0f70*/  LDG.E R29, desc[UR8][R4.64] ;  /* 0x00000008041d7981 */ /* 0x000ea2000c1e1900 */
[----:B------:R-:W-:Y:S02]  /*0f80*/  SEL R21, R27, R19, !P3 ;  /* 0x000000131b157207 */ /* 0x000fe40005800000 */
[----:B------:R-:W-:-:S05]  /*0f90*/  SEL R19, R19, R27, !P3 ;  /* 0x0000001b13137207 */ /* 0x000fca0005800000 */
[----:B------:R-:W-:-:S04]  /*0fa0*/  VIADD R27, R19, UR4 ;  /* 0x00000004131b7c36 */ /* 0x000fc80008000000 */
[----:B0-----:R-:W-:-:S05]  /*0fb0*/  IMAD.WIDE R6, R27, 0x4, R14 ;  /* 0x000000041b067825 */ /* 0x001fca00078e020e */
[----:B------:R0:W3:Y:S01]  /*0fc0*/  LDG.E R27, desc[UR8][R6.64] ;  /* 0x00000008061b7981 */ /* 0x0000e2000c1e1900 */
[----:B--2---:R-:W-:Y:S01]  /*0fd0*/  ISETP.GE.AND P3, PT, R28, R29, PT ;  /* 0x0000001d1c00720c */ /* 0x004fe20003f66270 */
[----:B------:R-:W-:-:S04]  /*0fe0*/  VIADD R29, R24, UR4 ;  /* 0x00000004181d7c36 */ /* 0x000fc80008000000 */
[----:B------:R-:W-:-:S05]  /*0ff0*/  IMAD.WIDE R4, R29, 0x4, R14 ;  /* 0x000000041d047825 */ /* 0x000fca00078e020e */
[----:B------:R1:W3:Y:S01]  /*1000*/  LDG.E R28, desc[UR8][R4.64] ;  /* 0x00000008041c7981 */ /* 0x0002e2000c1e1900 */
[----:B0-----:R-:W-:Y:S02]  /*1010*/  SEL R7, R26, R18, !P2 ;  /* 0x000000121a077207 */ /* 0x001fe40005000000 */
[----:B------:R-:W-:Y:S01]  /*1020*/  SEL R18, R18, R26, !P2 ;  /* 0x0000001a12127207 */ /* 0x000fe20005000000 */
[----:B------:R-:W-:-:S04]  /*1030*/  VIADD R29, R21, UR4 ;  /* 0x00000004151d7c36 */ /* 0x000fc80008000000 */
[----:B-1----:R-:W-:-:S05]  /*1040*/  IMAD.WIDE R4, R29, 0x4, R14 ;  /* 0x000000041d047825 */ /* 0x002fca00078e020e */
[----:B------:R-:W2:Y:S01]  /*1050*/  LDG.E R29, desc[UR8][R4.64] ;  /* 0x00000008041d7981 */ /* 0x000ea2000c1e1900 */
[----:B---3--:R-:W-:Y:S02]  /*1060*/  ISETP.GE.AND P2, PT, R27, R28, PT ;  /* 0x0000001c1b00720c */ /* 0x008fe40003f46270 */
[----:B------:R-:W-:-:S05]  /*1070*/  IADD3 R27, PT, PT, R18, UR4, RZ ;  /* 0x00000004121b7c10 */ /* 0x000fca000fffe0ff */
[----:B------:R-:W-:-:S06]  /*1080*/  IMAD.WIDE R26, R27, 0x4, R14 ;  /* 0x000000041b1a7825 */ /* 0x000fcc00078e020e */
[----:B------:R-:W2:Y:S01]  /*1090*/  LDG.E R26, desc[UR8][R26.64] ;  /* 0x000000081a1a7981 */ /* 0x000ea2000c1e1900 */
[----:B------:R-:W-:Y:S02]  /*10a0*/  SEL R6, R23, R20, !P6 ;  /* 0x0000001417067207 */ /* 0x000fe40007000000 */
[----:B------:R-:W-:-:S05]  /*10b0*/  SEL R20, R20, R23, !P6 ;  /* 0x0000001714147207 */ /* 0x000fca0007000000 */
[----:B------:R-:W-:Y:S01]  /*10c0*/  VIADD R23, R20, UR4 ;  /* 0x0000000414177c36 */ /* 0x000fe20008000000 */
[----:B--2---:R-:W-:Y:S01]  /*10d0*/  ISETP.GE.AND P6, PT, R26, R29, PT ;  /* 0x0000001d1a00720c */ /* 0x004fe20003fc6270 */
[----:B------:R-:W-:Y:S02]  /*10e0*/  VIADD R29, R7, UR4 ;  /* 0x00000004071d7c36 */ /* 0x000fe40008000000 */
[----:B------:R-:W-:-:S04]  /*10f0*/  IMAD.WIDE R26, R23, 0x4, R14 ;  /* 0x00000004171a7825 */ /* 0x000fc800078e020e */
[----:B------:R-:W-:Y:S01]  /*1100*/  IMAD.WIDE R4, R29, 0x4, R14 ;  /* 0x000000041d047825 */ /* 0x000fe200078e020e */
[----:B------:R0:W2:Y:S04]  /*1110*/  LDG.E R28, desc[UR8][R26.64] ;  /* 0x000000081a1c7981 */ /* 0x0000a8000c1e1900 */
[----:B------:R1:W2:Y:S01]  /*1120*/  LDG.E R29, desc[UR8][R4.64] ;  /* 0x00000008041d7981 */ /* 0x0002a2000c1e1900 */
[----:B------:R-:W-:Y:S02]  /*1130*/  SEL R23, R25, R12, !P5 ;  /* 0x0000000c19177207 */ /* 0x000fe40006800000 */
[----:B0-----:R-:W-:Y:S01]  /*1140*/  SEL R26, R12, R25, !P5 ;  /* 0x000000190c1a7207 */ /* 0x001fe20006800000 */
[----:B------:R-:W-:-:S04]  /*1150*/  VIADD R25, R6, UR4 ;  /* 0x0000000406197c36 */ /* 0x000fc80008000000 */
[----:B-1----:R-:W-:-:S05]  /*1160*/  IMAD.WIDE R4, R25, 0x4, R14 ;  /* 0x0000000419047825 */ /* 0x002fca00078e020e */
[----:B------:R0:W3:Y:S01]  /*1170*/  LDG.E R25, desc[UR8][R4.64] ;  /* 0x0000000804197981 */ /* 0x0000e2000c1e1900 */
[----:B--2---:R-:W-:Y:S01]  /*1180*/  ISETP.GE.AND P5, PT, R28, R29, PT ;  /* 0x0000001d1c00720c */ /* 0x004fe20003fa6270 */
[----:B------:R-:W-:-:S04]  /*1190*/  VIADD R29, R26, UR4 ;  /* 0x000000041a1d7c36 */ /* 0x000fc80008000000 */
[----:B------:R-:W-:-:S06]  /*11a0*/  IMAD.WIDE R28, R29, 0x4, R14 ;  /* 0x000000041d1c7825 */ /* 0x000fcc00078e020e */
[----:B------:R-:W3:Y:S01]  /*11b0*/  LDG.E R28, desc[UR8][R28.64] ;  /* 0x000000081c1c7981 */ /* 0x000ee2000c1e1900 */
[----:B------:R-:W-:Y:S02]  /*11c0*/  SEL R12, R8, R22, !P1 ;  /* 0x00000016080c7207 */ /* 0x000fe40004800000 */
[----:B------:R-:W-:Y:S02]  /*11d0*/  SEL R22, R22, R8, !P1 ;  /* 0x0000000816167207 */ /* 0x000fe40004800000 */
[----:B------:R-:W-:-:S05]  /*11e0*/  SEL R8, R9, R10, !P0 ;  /* 0x0000000a09087207 */ /* 0x000fca0004000000 */
[----:B------:R-:W-:-:S04]  /*11f0*/  VIADD R27, R8, UR4 ;  /* 0x00000004081b7c36 */ /* 0x000fc80008000000 */
[----:B0-----:R-:W-:-:S04]  /*1200*/  IMAD.WIDE R4, R27, 0x4, R14 ;  /* 0x000000041b047825 */ /* 0x001fc800078e020e */
[----:B------:R-:W-:Y:S01]  /*1210*/  VIADD R27, R12, UR4 ;  /* 0x000000040c1b7c36 */ /* 0x000fe20008000000 */
[----:B---3--:R-:W-:Y:S02]  /*1220*/  ISETP.GE.AND P1, PT, R28, R25, PT ;  /* 0x000000191c00720c */ /* 0x008fe40003f26270 */
[----:B------:R0:W2:Y:S02]  /*1230*/  LDG.E R25, desc[UR8][R4.64] ;  /* 0x0000000804197981 */ /* 0x0000a4000c1e1900 */
        /* <DEDUP_REMOVED lines=12> */
[----:B------:R-:W-:-:S05]  /*1300*/  SEL R17, R13, R16, !P3 ;  /* 0x000000100d117207 */ /* 0x000fca0005800000 */
[----:B------:R-:W-:-:S04]  /*1310*/  VIADD R27, R17, UR4 ;  /* 0x00000004111b7c36 */ /* 0x000fc80008000000 */
[----:B0-----:R-:W-:-:S04]  /*1320*/  IMAD.WIDE R4, R27, 0x4, R14 ;  /* 0x000000041b047825 */ /* 0x001fc800078e020e */
[----:B------:R-:W-:Y:S01]  /*1330*/  VIADD R27, R11, UR4 ;  /* 0x000000040b1b7c36 */ /* 0x000fe20008000000 */
[----:B--2---:R-:W-:Y:S02]  /*1340*/  ISETP.GE.AND P4, PT, R25, R28, PT ;  /* 0x0000001c1900720c */ /* 0x004fe40003f86270 */
[----:B------:R0:W2:Y:S02]  /*1350*/  LDG.E R25, desc[UR8][R4.64] ;  /* 0x0000000804197981 */ /* 0x0000a4000c1e1900 */
        /* <DEDUP_REMOVED lines=21> */
[----:B------:R-:W-:-:S03]  /*14b0*/  SEL R18, R21, R18, !P6 ;  /* 0x0000001215127207 */ /* 0x000fc60007000000 */
[----:B------:R-:W-:-:S04]  /*14c0*/  VIADD R21, R25, UR4 ;  /* 0x0000000419157c36 */ /* 0x000fc80008000000 */
[--C-:B0-----:R-:W-:Y:S01]  /*14d0*/  IMAD.WIDE R4, R21, 0x4, R14.reuse ;  /* 0x0000000415047825 */ /* 0x101fe200078e020e */
[----:B------:R-:W-:Y:S02]  /*14e0*/  IADD3 R21, PT, PT, R18, UR4, RZ ;  /* 0x0000000412157c10 */ /* 0x000fe4000fffe0ff */
[----:B---3--:R-:W-:Y:S02]  /*14f0*/  ISETP.GE.AND P6, PT, R24, R29, PT ;  /* 0x0000001d1800720c */ /* 0x008fe40003fc6270 */
        /* <DEDUP_REMOVED lines=12> */
[----:B------:R-:W-:-:S05]  /*15c0*/  SEL R26, R6, R26, !P1 ;  /* 0x0000001a061a7207 */ /* 0x000fca0004800000 */
[----:B------:R-:W-:-:S04]  /*15d0*/  VIADD R29, R26, UR4 ;  /* 0x000000041a1d7c36 */ /* 0x000fc80008000000 */
[----:B0-----:R-:W-:-:S05]  /*15e0*/  IMAD.WIDE R4, R29, 0x4, R14 ;  /* 0x000000041d047825 */ /* 0x001fca00078e020e */
[----:B------:R0:W2:Y:S01]  /*15f0*/  LDG.E R29, desc[UR8][R4.64] ;  /* 0x00000008041d7981 */ /* 0x0000a2000c1e1900 */
[----:B---3--:R-:W-:Y:S01]  /*1600*/  ISETP.GE.AND P1, PT, R7, R24, PT ;  /* 0x000000180700720c */ /* 0x008fe20003f26270 */
[----:B------:R-:W-:-:S04]  /*1610*/  VIADD R7, R23, UR4 ;  /* 0x0000000417077c36 */ /* 0x000fc80008000000 */
[----:B------:R-:W-:-:S06]  /*1620*/  IMAD.WIDE R6, R7, 0x4, R14 ;  /* 0x0000000407067825 */ /* 0x000fcc00078e020e */
        /* <DEDUP_REMOVED lines=8> */
[----:B------:R0:W2:Y:S04]  /*16b0*/  LDG.E R29, desc[UR8][R4.64] ;  /* 0x00000008041d7981 */ /* 0x0000a8000c1e1900 */
[----:B------:R-:W2:Y:S01]  /*16c0*/  LDG.E R28, desc[UR8][R6.64] ;  /* 0x00000008061c7981 */ /* 0x000ea2000c1e1900 */
[----:B------:R-:W-:Y:S02]  /*16d0*/  SEL R12, R10, R9, !P4 ;  /* 0x000000090a0c7207 */ /* 0x000fe40006000000 */
[----:B------:R-:W-:Y:S01]  /*16e0*/  SEL R9, R9, R10, !P4 ;  /* 0x0000000a09097207 */ /* 0x000fe20006000000 */
[----:B------:R-:W-:-:S04]  /*16f0*/  VIADD R10, R24, UR4 ;  /* 0x00000004180a7c36 */ /* 0x000fc80008000000 */
[----:B0-----:R-:W-:Y:S01]  /*1700*/  IMAD.WIDE R4, R10, 0x4, R14 ;  /* 0x000000040a047825 */ /* 0x001fe200078e020e */
[----:B--2---:R-:W-:Y:S02]  /*1710*/  ISETP.GE.AND P4, PT, R28, R29, PT ;  /* 0x0000001d1c00720c */ /* 0x004fe40003f86270 */
[----:B------:R-:W-:-:S05]  /*1720*/  IADD3 R29, PT, PT, R9, UR4, RZ ;  /* 0x00000004091d7c10 */ /* 0x000fca000fffe0ff */
        /* <DEDUP_REMOVED lines=9> */
[----:B------:R-:W2:Y:S03]  /*17c0*/  LDG.E R28, desc[UR8][R6.64] ;  /* 0x00000008061c7981 */ /* 0x000ea6000c1e1900 */
[----:B------:R-:W-:-:S05]  /*17d0*/  IMAD.WIDE R4, R29, 0x4, R14 ;  /* 0x000000041d047825 */ /* 0x000fca00078e020e */
[----:B------:R0:W2:Y:S01]  /*17e0*/  LDG.E R29, desc[UR8][R4.64] ;  /* 0x00000008041d7981 */ /* 0x0000a2000c1e1900 */
        /* <DEDUP_REMOVED lines=19> */
[----:B------:R-:W-:-:S04]  /*1920*/  SEL R18, R25, R18, !P5 ;  /* 0x0000001219127207 */ /* 0x000fc80006800000 */
[----:B------:R-:W-:-:S05]  /*1930*/  IADD3 R25, PT, PT, R18, UR4, RZ ;  /* 0x0000000412197c10 */ /* 0x000fca000fffe0ff */
[----:B0-----:R-:W-:-:S05]  /*1940*/  IMAD.WIDE R6, R25, 0x4, R14 ;  /* 0x0000000419067825 */ /* 0x001fca00078e020e */
[----:B------:R0:W3:Y:S01]  /*1950*/  LDG.E R25, desc[UR8][R6.64] ;  /* 0x0000000806197981 */ /* 0x0000e2000c1e1900 */
[----:B--2---:R-:W-:Y:S01]  /*1960*/  ISETP.GE.AND P5, PT, R28, R29, PT ;  /* 0x0000001d1c00720c */ /* 0x004fe20003fa6270 */
[----:B------:R-:W-:-:S04]  /*1970*/  VIADD R29, R16, UR4 ;  /* 0x00000004101d7c36 */ /* 0x000fc80008000000 */
[----:B------:R-:W-:-:S05]  /*1980*/  IMAD.WIDE R4, R29, 0x4, R14 ;  /* 0x000000041d047825 */ /* 0x000fca00078e020e */
[----:B------:R-:W3:Y:S01]  /*1990*/  LDG.E R28, desc[UR8][R4.64] ;  /* 0x00000008041c7981 */ /* 0x000ee2000c1e1900 */
[----:B0-----:R-:W-:Y:S02]  /*19a0*/  SEL R7, R21, R20, !P1 ;  /* 0x0000001415077207 */ /* 0x001fe40004800000 */
[----:B------:R-:W-:-:S03]  /*19b0*/  SEL R6, R20, R21, !P1 ;  /* 0x0000001514067207 */ /* 0x000fc60004800000 */
[----:B------:R-:W-:-:S04]  /*19c0*/  VIADD R21, R7, UR4 ;  /* 0x0000000407157c36 */ /* 0x000fc80008000000 */
[----:B------:R-:W-:-:S06]  /*19d0*/  IMAD.WIDE R20, R21, 0x4, R14 ;  /* 0x0000000415147825 */ /* 0x000fcc00078e020e */
[----:B------:R-:W2:Y:S01]  /*19e0*/  LDG.E R20, desc[UR8][R20.64] ;  /* 0x0000000814147981 */ /* 0x000ea2000c1e1900 */
[----:B---3--:R-:W-:Y:S01]  /*19f0*/  ISETP.GE.AND P1, PT, R25, R28, PT ;  /* 0x0000001c1900720c */ /* 0x008fe20003f26270 */
[----:B------:R-:W-:-:S04]  /*1a00*/  VIADD R25, R27, UR4 ;  /* 0x000000041b197c36 */ /* 0x000fc80008000000 */
[----:B------:R-:W-:-:S05]  /*1a10*/  IMAD.WIDE R4, R25, 0x4, R14 ;  /* 0x0000000419047825 */ /* 0x000fca00078e020e */
[----:B------:R-:W2:Y:S01]  /*1a20*/  LDG.E R29, desc[UR8][R4.64] ;  /* 0x00000008041d7981 */ /* 0x000ea2000c1e1900 */
[----:B------:R-:W-:Y:S02]  /*1a30*/  SEL R25, R26, R23, !P0 ;  /* 0x000000171a197207 */ /* 0x000fe40004000000 */
[----:B------:R-:W-:-:S05]  /*1a40*/  SEL R26, R23, R26, !P0 ;  /* 0x0000001a171a7207 */ /* 0x000fca0004000000 */
[----:B------:R-:W-:Y:S01]  /*1a50*/  VIADD R23, R26, UR4 ;  /* 0x000000041a177c36 */ /* 0x000fe20008000000 */
[----:B--2---:R-:W-:Y:S01]  /*1a60*/  ISETP.GE.AND P0, PT, R20, R29, PT ;  /* 0x0000001d1400720c */ /* 0x004fe20003f06270 */
[----:B------:R-:W-:Y:S02]  /*1a70*/  VIADD R29, R6, UR4 ;  /* 0x00000004061d7c36 */ /* 0x000fe40008000000 */
[----:B------:R-:W-:-:S04]  /*1a80*/  IMAD.WIDE R20, R23, 0x4, R14 ;  /* 0x0000000417147825 */ /* 0x000fc800078e020e */
[----:B------:R-:W-:Y:S02]  /*1a90*/  IMAD.WIDE R4, R29, 0x4, R14 ;  /* 0x000000041d047825 */ /* 0x000fe400078e020e */
[----:B------:R-:W2:Y:S04]  /*1aa0*/  LDG.E R29, desc[UR8][R20.64] ;  /* 0x00000008141d7981 */ /* 0x000ea8000c1e1900 */
[----:B------:R0:W2:Y:S01]  /*1ab0*/  LDG.E R28, desc[UR8][R4.64] ;  /* 0x00000008041c7981 */ /* 0x0000a2000c1e1900 */
[----:B------:R-:W-:Y:S02]  /*1ac0*/  SEL R23, R22, R8, !P4 ;  /* 0x0000000816177207 */ /* 0x000fe40006000000 */
[----:B------:R-:W-:Y:S02]  /*1ad0*/  SEL R8, R8, R22, !P4 ;  /* 0x0000001608087207 */ /* 0x000fe40006000000 */
[----:B------:R-:W-:-:S05]  /*1ae0*/  SEL R22, R9, R24, !P3 ;  /* 0x0000001809167207 */ /* 0x000fca0005800000 */
[----:B0-----:R-:W-:Y:S01]  /*1af0*/  VIADD R5, R22, UR4 ;  /* 0x0000000416057c36 */ /* 0x001fe20008000000 */
[----:B------:R-:W-:-:S03]  /*1b00*/  SEL R24, R24, R9, !P3 ;  /* 0x0000000918187207 */ /* 0x000fc60005800000 */
[----:B------:R-:W-:Y:S01]  /*1b10*/  IMAD.WIDE R4, R5, 0x4, R14 ;  /* 0x0000000405047825 */ /* 0x000fe200078e020e */
[----:B------:R-:W-:-:S05]  /*1b20*/  SEL R9, R11, R12, !P2 ;  /* 0x0000000c0b097207 */ /* 0x000fca0005000000 */
[----:B------:R-:W-:Y:S01]  /*1b30*/  VIADD R21, R9, UR4 ;  /* 0x0000000409157c36 */ /* 0x000fe20008000000 */
[----:B--2---:R-:W-:Y:S01]  /*1b40*/  ISETP.GE.AND P4, PT, R29, R28, PT ;  /* 0x0000001c1d00720c */ /* 0x004fe20003f86270 */
[----:B------:R-:W-:Y:S01]  /*1b50*/  VIADD R29, R23, UR4 ;  /* 0x00000004171d7c36 */ /* 0x000fe20008000000 */
[----:B------:R0:W2:Y:S03]  /*1b60*/  LDG.E R28, desc[UR8][R4.64] ;  /* 0x00000008041c7981 */ /* 0x0000a6000c1e1900 */
[----:B0-----:R-:W-:-:S05]  /*1b70*/  IMAD.WIDE R4, R29, 0x4, R14 ;  /* 0x000000041d047825 */ /* 0x001fca00078e020e */
[----:B------:R0:W2:Y:S02]  /*1b80*/  LDG.E R29, desc[UR8][R4.64] ;  /* 0x00000008041d7981 */ /* 0x0000a4000c1e1900 */
[----:B0-----:R-:W-:Y:S01]  /*1b90*/  IMAD.WIDE R4, R21, 0x4, R14 ;  /* 0x0000000415047825 */ /* 0x001fe200078e020e */
[----:B------:R-:W-:-:S04]  /*1ba0*/  IADD3 R21, PT, PT, R24, UR4, RZ ;  /* 0x0000000418157c10 */ /* 0x000fc8000fffe0ff */
[----:B------:R0:W3:Y:S02]  /*1bb0*/  LDG.E R20, desc[UR8][R4.64] ;  /* 0x0000000804147981 */ /* 0x0000e4000c1e1900 */
[----:B0-----:R-:W-:-:S05]  /*1bc0*/  IMAD.WIDE R4, R21, 0x4, R14 ;  /* 0x0000000415047825 */ /* 0x001fca00078e020e */
[----:B------:R0:W3:Y:S01]  /*1bd0*/  LDG.E R21, desc[UR8][R4.64] ;  /* 0x0000000804157981 */ /* 0x0000e2000c1e1900 */
[----:B------:R-:W-:Y:S02]  /*1be0*/  SEL R11, R12, R11, !P2 ;  /* 0x0000000b0c0b7207 */ /* 0x000fe40005000000 */
[----:B------:R-:W-:Y:S02]  /*1bf0*/  SEL R12, R13, R10, !P6 ;  /* 0x0000000a0d0c7207 */ /* 0x000fe40007000000 */
[----:B--2---:R-:W-:-:S03]  /*1c00*/  ISETP.GE.AND P3, PT, R28, R29, PT ;  /* 0x0000001d1c00720c */ /* 0x004fc60003f66270 */
        /* <DEDUP_REMOVED lines=29> */
[----:B------:R-:W-:Y:S02]  /*1de0*/  IADD3 R29, PT, PT, R16, UR4, RZ ;  /* 0x00000004101d7c10 */ /* 0x000fe4000fffe0ff */
        /* <DEDUP_REMOVED lines=16> */
[----:B------:R-:W2:Y:S01]  /*1ef0*/  LDG.E R29, desc[UR8][R4.64] ;  /* 0x00000008041d7981 */ /* 0x000ea2000c1e1900 */
[----:B---3--:R-:W-:Y:S01]  /*1f00*/  ISETP.GE.AND P4, PT, R7, R28, PT ;  /* 0x0000001c0700720c */ /* 0x008fe20003f86270 */
[----:B------:R-:W-:-:S04]  /*1f10*/  VIADD R7, R25, UR4 ;  /* 0x0000000419077c36 */ /* 0x000fc80008000000 */
        /* <DEDUP_REMOVED lines=153> */
[----:B------:R0:W2:Y:S04]  /*28b0*/  LDG.E R28, desc[UR8][R6.64] ;  /* 0x00000008061c7981 */ /* 0x0000a8000c1e1900 */
[----:B------:R-:W2:Y:S01]  /*28c0*/  LDG.E R29, desc[UR8][R4.64] ;  /* 0x00000008041d7981 */ /* 0x000ea2000c1e1900 */
[----:B------:R-:W-:Y:S02]  /*28d0*/  SEL R17, R9, R21, !P5 ;  /* 0x0000001509117207 */ /* 0x000fe40006800000 */
[----:B------:R-:W-:-:S04]  /*28e0*/  SEL R9, R21, R9, !P5 ;  /* 0x0000000915097207 */ /* 0x000fc80006800000 */
[----:B------:R-:W-:-:S05]  /*28f0*/  IADD3 R21, PT, PT, R9, UR4, RZ ;  /* 0x0000000409157c10 */ /* 0x000fca000fffe0ff */
        /* <DEDUP_REMOVED lines=47> */
[----:B---3--:R-:W-:Y:S01]  /*2bf0*/  ISETP.GE.AND P2, PT, R25, R28, PT ;  /* 0x0000001c1900720c */ /* 0x008fe20003f46270 */
[----:B------:R-:W-:-:S04]  /*2c00*/  VIADD R25, R7, UR4 ;  /* 0x0000000407197c36 */ /* 0x000fc80008000000 */
[----:B------:R-:W-:-:S06]  /*2c10*/  IMAD.WIDE R24, R25, 0x4, R14 ;  /* 0x0000000419187825 */ /* 0x000fcc00078e020e */
[----:B------:R0:W2:Y:S01]  /*2c20*/  LDG.E R24, desc[UR8][R24.64] ;  /* 0x0000000818187981 */ /* 0x0000a2000c1e1900 */
[----:B------:R-:W-:Y:S02]  /*2c30*/  SEL R20, R16, R27, !P6 ;  /* 0x0000001b10147207 */ /* 0x000fe40007000000 */
[----:B0-----:R-:W-:Y:S01]  /*2c40*/  SEL R25, R27, R16, !P6 ;  /* 0x000000101b197207 */ /* 0x001fe20007000000 */
[----:B------:R-:W-:-:S04]  /*2c50*/  VIADD R27, R6, UR4 ;  /* 0x00000004061b7c36 */ /* 0x000fc80008000000 */
[----:B------:R-:W-:-:S05]  /*2c60*/  IMAD.WIDE R4, R27, 0x4, R14 ;  /* 0x000000041b047825 */ /* 0x000fca00078e020e */
        /* <DEDUP_REMOVED lines=9> */
[----:B0-----:R-:W-:-:S05]  /*2d00*/  IMAD.WIDE R4, R24, 0x4, R14 ;  /* 0x0000000418047825 */ /* 0x001fca00078e020e */
[----:B------:R0:W2:Y:S01]  /*2d10*/  LDG.E R24, desc[UR8][R4.64] ;  /* 0x0000000804187981 */ /* 0x0000a2000c1e1900 */
[----:B---3--:R-:W-:Y:S01]  /*2d20*/  ISETP.GE.AND P5, PT, R28, R27, PT ;  /* 0x0000001b1c00720c */ /* 0x008fe20003fa6270 */
[----:B------:R-:W-:-:S04]  /*2d30*/  VIADD R27, R16, UR4 ;  /* 0x00000004101b7c36 */ /* 0x000fc80008000000 */
        /* <DEDUP_REMOVED lines=59> */
[----:B------:R0:W3:Y:S01]  /*30f0*/  LDG.E R29, desc[UR8][R4.64] ;  /* 0x00000008041d7981 */ /* 0x0000e2000c1e1900 */
[----:B--2---:R-:W-:Y:S01]  /*3100*/  ISETP.GE.AND P5, PT, R7, R18, PT ;  /* 0x000000120700720c */ /* 0x004fe20003fa6270 */
[----:B------:R-:W-:-:S04]  /*3110*/  VIADD R7, R20, UR4 ;  /* 0x0000000414077c36 */ /* 0x000fc80008000000 */
[----:B------:R-:W-:-:S06]  /*3120*/  IMAD.WIDE R6, R7, 0x4, R14 ;  /* 0x0000000407067825 */ /* 0x000fcc00078e020e */
[----:B------:R-:W3:Y:S01]  /*3130*/  LDG.E R6, desc[UR8][R6.64] ;  /* 0x0000000806067981 */ /* 0x000ee2000c1e1900 */
[----:B------:R-:W-:Y:S02]  /*3140*/  SEL R18, R16, R22, !P1 ;  /* 0x0000001610127207 */ /* 0x000fe40004800000 */
[----:B------:R-:W-:Y:S01]  /*3150*/  SEL R22, R22, R16, !P1 ;  /* 0x0000001016167207 */ /* 0x000fe20004800000 */
[----:B------:R-:W-:-:S04]  /*3160*/  VIADD R16, R8, UR4 ;  /* 0x0000000408107c36 */ /* 0x000fc80008000000 */
[----:B0-----:R-:W-:Y:S01]  /*3170*/  IMAD.WIDE R4, R16, 0x4, R14 ;  /* 0x0000000410047825 */ /* 0x001fe200078e020e */
[----:B---3--:R-:W-:-:S03]  /*3180*/  ISETP.GE.AND P1, PT, R6, R29, PT ;  /* 0x0000001d0600720c */ /* 0x008fc60003f26270 */
        /* <DEDUP_REMOVED lines=44> */
[----:B------:R0:W2:Y:S01]  /*3450*/  LDG.E R29, desc[UR8][R4.64] ;  /* 0x00000008041d7981 */ /* 0x0000a2000c1e1900 */
[----:B---3--:R-:W-:Y:S02]  /*3460*/  ISETP.GE.AND P6, PT, R27, R28, PT ;  /* 0x0000001c1b00720c */ /* 0x008fe40003fc6270 */
[----:B------:R-:W-:-:S05]  /*3470*/  IADD3 R27, PT, PT, R23, UR4, RZ ;  /* 0x00000004171b7c10 */ /* 0x000fca000fffe0ff */
        /* <DEDUP_REMOVED lines=150> */
[----:B------:R0:W2:Y:S01]  /*3de0*/  LDG.E R25, desc[UR8][R24.64] ;  /* 0x0000000818197981 */ /* 0x0000a2000c1e1900 */
[----:B---3--:R-:W-:Y:S01]  /*3df0*/  ISETP.GE.AND P0, PT, R27, R28, PT ;  /* 0x0000001c1b00720c */ /* 0x008fe20003f06270 */
[----:B------:R-:W-:-:S04]  /*3e00*/  VIADD R27, R17, UR4 ;  /* 0x00000004111b7c36 */ /* 0x000fc80008000000 */
[----:B------:R-:W-:-:S05]  /*3e10*/  IMAD.WIDE R4, R27, 0x4, R14 ;  /* 0x000000041b047825 */ /* 0x000fca00078e020e */
[----:B------:R1:W2:Y:S01]  /*3e20*/  LDG.E R28, desc[UR8][R4.64] ;  /* 0x00000008041c7981 */ /* 0x0002a2000c1e1900 */
[----:B0-----:R-:W-:Y:S02]  /*3e30*/  SEL R24, R26, R12, !P4 ;  /* 0x0000000c1a187207 */ /* 0x001fe40006000000 */
[----:B------:R-:W-:Y:S01]  /*3e40*/  SEL R26, R12, R26, !P4 ;  /* 0x0000001a0c1a7207 */ /* 0x000fe20006000000 */
[----:B------:R-:W-:-:S04]  /*3e50*/  VIADD R27, R6, UR4 ;  /* 0x00000004061b7c36 */ /* 0x000fc80008000000 */
[----:B------:R-:W-:Y:S02]  /*3e60*/  VIADD R29, R26, UR4 ;  /* 0x000000041a1d7c36 */ /* 0x000fe40008000000 */
[----:B-1----:R-:W-:-:S05]  /*3e70*/  IMAD.WIDE R4, R27, 0x4, R14 ;  /* 0x000000041b047825 */ /* 0x002fca00078e020e */
[----:B------:R0:W3:Y:S01]  /*3e80*/  LDG.E R27, desc[UR8][R4.64] ;  /* 0x00000008041b7981 */ /* 0x0000e2000c1e1900 */
[----:B--2---:R-:W-:Y:S01]  /*3e90*/  ISETP.GE.AND P4, PT, R25, R28, PT ;  /* 0x0000001c1900720c */ /* 0x004fe20003f86270 */
[----:B------:R-:W-:-:S06]  /*3ea0*/  IMAD.WIDE R28, R29, 0x4, R14 ;  /* 0x000000041d1c7825 */ /* 0x000fcc00078e020e */
[----:B------:R-:W3:Y:S01]  /*3eb0*/  LDG.E R28, desc[UR8][R28.64] ;  /* 0x000000081c1c7981 */ /* 0x000ee2000c1e1900 */
[----:B------:R-:W-:Y:S02]  /*3ec0*/  SEL R25, R9, R21, !P2 ;  /* 0x0000001509197207 */ /* 0x000fe40005000000 */
[----:B------:R-:W-:Y:S02]  /*3ed0*/  SEL R12, R22, R8, !P3 ;  /* 0x00000008160c7207 */ /* 0x000fe40005800000 */
[----:B------:R-:W-:Y:S01]  /*3ee0*/  SEL R8, R8, R22, !P3 ;  /* 0x0000001608087207 */ /* 0x000fe20005800000 */
        /* <DEDUP_REMOVED lines=76> */
[----:B------:R-:W2:Y:S04]  /*43b0*/  LDG.E R29, desc[UR8][R4.64] ;  /* 0x00000008041d7981 */ /* 0x000ea8000c1e1900 */
[----:B------:R0:W2:Y:S01]  /*43c0*/  LDG.E R28, desc[UR8][R6.64] ;  /* 0x00000008061c7981 */ /* 0x0000a2000c1e1900 */
[----:B------:R-:W-:Y:S02]  /*43d0*/  SEL R12, R21, R9, !P6 ;  /* 0x00000009150c7207 */ /* 0x000fe40007000000 */
[----:B------:R-:W-:-:S04]  /*43e0*/  SEL R9, R9, R21, !P6 ;  /* 0x0000001509097207 */ /* 0x000fc80007000000 */
[----:B------:R-:W-:-:S05]  /*43f0*/  IADD3 R21, PT, PT, R9, UR4, RZ ;  /* 0x0000000409157c10 */ /* 0x000fca000fffe0ff */
        /* <DEDUP_REMOVED lines=34> */
[----:B------:R-:W-:Y:S02]  /*4620*/  SEL R23, R16, R23, !P4 ;  /* 0x0000001710177207 */ /* 0x000fe40006000000 */
[----:B------:R-:W-:-:S05]  /*4630*/  IADD3 R16, PT, PT, R18, UR4, RZ ;  /* 0x0000000412107c10 */ /* 0x000fca000fffe0ff */
        /* <DEDUP_REMOVED lines=18> */
[----:B0-----:R-:W-:-:S05]  /*4760*/  IMAD.WIDE R4, R26, 0x4, R14 ;  /* 0x000000041a047825 */ /* 0x001fca00078e020e */
[----:B------:R-:W3:Y:S01]  /*4770*/  LDG.E R26, desc[UR8][R4.64] ;  /* 0x00000008041a7981 */ /* 0x000ee2000c1e1900 */
[----:B--2---:R-:W-:Y:S01]  /*4780*/  ISETP.GE.AND P2, PT, R28, R29, PT ;  /* 0x0000001d1c00720c */ /* 0x004fe20003f46270 */
[----:B------:R-:W-:-:S04]  /*4790*/  VIADD R29, R24, UR4 ;  /* 0x00000004181d7c36 */ /* 0x000fc80008000000 */
[----:B------:R-:W-:-:S05]  /*47a0*/  IMAD.WIDE R6, R29, 0x4, R14 ;  /* 0x000000041d067825 */ /* 0x000fca00078e020e */
[----:B------:R0:W3:Y:S02]  /*47b0*/  LDG.E R29, desc[UR8][R6.64] ;  /* 0x00000008061d7981 */ /* 0x0000e4000c1e1900 */
[----:B0-----:R-:W-:Y:S02]  /*47c0*/  SEL R7, R8, R25, !P6 ;  /* 0x0000001908077207 */ /* 0x001fe40007000000 */
[----:B------:R-:W-:Y:S02]  /*47d0*/  SEL R6, R25, R8, !P6 ;  /* 0x0000000819067207 */ /* 0x000fe40007000000 */
[----:B------:R-:W-:-:S05]  /*47e0*/  SEL R8, R9, R10, !P5 ;  /* 0x0000000a09087207 */ /* 0x000fca0006800000 */
[----:B------:R-:W-:-:S04]  /*47f0*/  VIADD R25, R8, UR4 ;  /* 0x0000000408197c36 */ /* 0x000fc80008000000 */
[----:B------:R-:W-:-:S05]  /*4800*/  IMAD.WIDE R4, R25, 0x4, R14 ;  /* 0x0000000419047825 */ /* 0x000fca00078e020e */
[----:B------:R0:W2:Y:S01]  /*4810*/  LDG.E R25, desc[UR8][R4.64] ;  /* 0x0000000804197981 */ /* 0x0000a2000c1e1900 */
[----:B---3--:R-:W-:Y:S02]  /*4820*/  ISETP.GE.AND P6, PT, R29, R26, PT ;  /* 0x0000001a1d00720c */ /* 0x008fe40003fc6270 */
[----:B------:R-:W-:-:S05]  /*4830*/  IADD3 R29, PT, PT, R7, UR4, RZ ;  /* 0x00000004071d7c10 */ /* 0x000fca000fffe0ff */
        /* <DEDUP_REMOVED lines=30> */
[----:B------:R-:W-:-:S04]  /*4a20*/  SEL R19, R23, R18, !P3 ;  /* 0x0000001217137207 */ /* 0x000fc80005800000 */
[----:B------:R-:W-:-:S05]  /*4a30*/  IADD3 R29, PT, PT, R19, UR4, RZ ;  /* 0x00000004131d7c10 */ /* 0x000fca000fffe0ff */
        /* <DEDUP_REMOVED lines=61> */
[----:B------:R-:W-:Y:S02]  /*4e10*/  SEL R13, R13, R21, !P4 ;  /* 0x000000150d0d7207 */ /* 0x000fe40006000000 */
[----:B------:R-:W-:-:S05]  /*4e20*/  IADD3 R21, PT, PT, R24, UR4, RZ ;  /* 0x0000000418157c10 */ /* 0x000fca000fffe0ff */
        /* <DEDUP_REMOVED lines=25> */
[----:B0-----:R-:W-:Y:S02]  /*4fc0*/  SEL R4, R6, R26, !P5 ;  /* 0x0000001a06047207 */ /* 0x001fe40006800000 */
[----:B------:R-:W-:Y:S02]  /*4fd0*/  SEL R5, R26, R6, !P5 ;  /* 0x000000061a057207 */ /* 0x000fe40006800000 */
[----:B------:R-:W-:Y:S02]  /*4fe0*/  SEL R6, R7, R8, !P1 ;  /* 0x0000000807067207 */ /* 0x000fe40004800000 */
[----:B------:R-:W-:Y:S02]  /*4ff0*/  SEL R7, R8, R7, !P1 ;  /* 0x0000000708077207 */ /* 0x000fe40004800000 */
[----:B------:R-:W-:-:S02]  /*5000*/  SEL R8, R9, R10, !P0 ;  /* 0x0000000a09087207 */ /* 0x000fc40004000000 */
[----:B------:R-:W-:Y:S02]  /*5010*/  SEL R9, R10, R9, !P0 ;  /* 0x000000090a097207 */ /* 0x000fe40004000000 */
[----:B------:R-:W-:Y:S02]  /*5020*/  SEL R10, R11, R12, !P4 ;  /* 0x0000000c0b0a7207 */ /* 0x000fe40006000000 */
[----:B------:R-:W-:Y:S02]  /*5030*/  SEL R11, R12, R11, !P4 ;  /* 0x0000000b0c0b7207 */ /* 0x000fe40006000000 */
[----:B------:R-:W-:Y:S02]  /*5040*/  SEL R12, R13, R24, !P3 ;  /* 0x000000180d0c7207 */ /* 0x000fe40005800000 */
[----:B------:R-:W-:Y:S01]  /*5050*/  SEL R13, R24, R13, !P3 ;  /* 0x0000000d180d7207 */ /* 0x000fe20005800000 */
[----:B------:R-:W-:Y:S01]  /*5060*/  VIADD R27, R16, UR4 ;  /* 0x00000004101b7c36 */ /* 0x000fe20008000000 */
[----:B---3--:R-:W-:Y:S01]  /*5070*/  ISETP.GE.AND P0, PT, R18, R25, PT ;  /* 0x000000191200720c */ /* 0x008fe20003f06270 */
[----:B------:R-:W-:Y:S01]  /*5080*/  VIADD R25, R17, UR4 ;  /* 0x0000000411197c36 */ /* 0x000fe20008000000 */
[----:B------:R-:W-:-:S02]  /*5090*/  SEL R18, R19, R20, !P2 ;  /* 0x0000001413127207 */ /* 0x000fc40005000000 */
[----:B------:R-:W-:Y:S01]  /*50a0*/  SEL R19, R20, R19, !P2 ;  /* 0x0000001314137207 */ /* 0x000fe20005000000 */
[--C-:B------:R-:W-:Y:S01]  /*50b0*/  IMAD.WIDE R24, R25, 0x4, R14.reuse ;  /* 0x0000000419187825 */ /* 0x100fe200078e020e */
[----:B------:R-:W-:Y:S02]  /*50c0*/  SEL R20, R23, R21, !P0 ;  /* 0x0000001517147207 */ /* 0x000fe40004000000 */
[----:B------:R-:W-:Y:S02]  /*50d0*/  SEL R21, R21, R23, !P0 ;  /* 0x0000001715157207 */ /* 0x000fe40004000000 */
[----:B------:R-:W-:Y:S01]  /*50e0*/  IADD3 R23, PT, PT, R22, UR4, RZ ;  /* 0x0000000416177c10 */ /* 0x000fe2000fffe0ff */
[----:B------:R0:W2:Y:S04]  /*50f0*/  LDG.E R26, desc[UR8][R24.64] ;  /* 0x00000008181a7981 */ /* 0x0000a8000c1e1900 */
[----:B0-----:R-:W-:-:S05]  /*5100*/  IMAD.WIDE R24, R23, 0x4, R14 ;  /* 0x0000000417187825 */ /* 0x001fca00078e020e */
[----:B------:R0:W3:Y:S02]  /*5110*/  LDG.E R23, desc[UR8][R24.64] ;  /* 0x0000000818177981 */ /* 0x0000e4000c1e1900 */
[----:B0-----:R-:W-:-:S05]  /*5120*/  IMAD.WIDE R24, R27, 0x4, R14 ;  /* 0x000000041b187825 */ /* 0x001fca00078e020e */
[----:B------:R-:W2:Y:S02]  /*5130*/  LDG.E R27, desc[UR8][R24.64] ;  /* 0x00000008181b7981 */ /* 0x000ea4000c1e1900 */
[----:B--2---:R-:W-:-:S04]  /*5140*/  ISETP.GE.AND P0, PT, R26, R27, PT ;  /* 0x0000001b1a00720c */ /* 0x004fc80003f06270 */
[----:B------:R-:W-:-:S05]  /*5150*/  SEL R29, R17, R16, !P0 ;  /* 0x00000010111d7207 */ /* 0x000fca0004000000 */
[----:B------:R-:W-:-:S04]  /*5160*/  VIADD R27, R29, UR4 ;  /* 0x000000041d1b7c36 */ /* 0x000fc80008000000 */
[----:B------:R-:W-:-:S06]  /*5170*/  IMAD.WIDE R14, R27, 0x4, R14 ;  /* 0x000000041b0e7825 */ /* 0x000fcc00078e020e */
[----:B------:R-:W3:Y:S01]  /*5180*/  LDG.E R14, desc[UR8][R14.64] ;  /* 0x000000080e0e7981 */ /* 0x000ee2000c1e1900 */
[----:B------:R-:W-:Y:S01]  /*5190*/  SEL R28, R16, R17, !P0 ;  /* 0x00000011101c7207 */ /* 0x000fe20004000000 */
[----:B------:R-:W-:Y:S01]  /*51a0*/  UMOV UR4, 0x2 ;  /* 0x0000000200047882 */ /* 0x000fe20000000000 */
[----:B---3--:R-:W-:-:S04]  /*51b0*/  ISETP.GE.AND P1, PT, R14, R23, PT ;  /* 0x000000170e00720c */ /* 0x008fc80003f26270 */
[----:B------:R-:W-:Y:S02]  /*51c0*/  SEL R27, R22, R29, !P1 ;  /* 0x0000001d161b7207 */ /* 0x000fe40004800000 */
[----:B------:R-:W-:-:S07]  /*51d0*/  SEL R22, R29, R22, !P1 ;  /* 0x000000161d167207 */ /* 0x000fce0004800000 */
.L_x_366:
[----:B------:R-:W0:Y:S01]  /*51e0*/  S2R R16, SR_CgaCtaId ;  /* 0x0000000000107919 */ /* 0x000e220000008800 */
[----:B------:R-:W-:Y:S01]  /*51f0*/  UIADD3 UR5, UPT, UPT, -UR4, URZ, URZ ;  /* 0x000000ff04057290 */ /* 0x000fe2000fffe1ff */
[----:B------:R-:W-:Y:S01]  /*5200*/  MOV R15, 0x400 ;  /* 0x00000400000f7802 */ /* 0x000fe20000000f00 */
[----:B------:R-:W-:Y:S01]  /*5210*/  USHF.R.U32.HI UR6, URZ, 0x1, UR4 ;  /* 0x00000001ff067899 */ /* 0x000fe20008011604 */
[----:B------:R-:W-:Y:S03]  /*5220*/  BAR.SYNC.DEFER_BLOCKING 0x0 ;  /* 0x0000000000007b1d */ /* 0x000fe60000010000 */
[----:B------:R-:W-:Y:S01]  /*5230*/  LOP3.LUT R14, R0, UR5, RZ, 0xc0, !PT ;  /* 0x00000005000e7c12 */ /* 0x000fe2000f8ec0ff */
[----:B------:R-:W-:Y:S01]  /*5240*/  UIADD3 UR5, UPT, UPT, UR4, -0x1, URZ ;  /* 0xffffffff04057890 */ /* 0x000fe2000fffe0ff */
[----:B------:R-:W-:Y:S01]  /*5250*/  IMAD.U32 R23, RZ, RZ, UR6 ;  /* 0x00000006ff177e24 */ /* 0x000fe2000f8e00ff */
[----:B------:R-:W-:Y:S01]  /*5260*/  BSSY.RECONVERGENT B0, `(.L_x_329) ;  /* 0x0000042000007945 */ /* 0x000fe20003800200 */
[----:B------:R-:W-:-:S02]  /*5270*/  IMAD.U32 R24, RZ, RZ, UR6 ;  /* 0x00000006ff187e24 */ /* 0x000fc4000f8e00ff */
[----:B------:R-:W-:-:S05]  /*5280*/  IMAD R14, R14, 0x11, RZ ;  /* 0x000000110e0e7824 */ /* 0x000fca00078e02ff */
[----:B------:R-:W-:-:S05]  /*5290*/  VIMNMX.U32 R14, PT, PT, R14, 0x1100, PT ;  /* 0x000011000e0e7848 */ /* 0x000fca0003fe0000 */
[----:B------:R-:W-:-:S05]  /*52a0*/  IMAD R23, R23, 0x11, R14 ;  /* 0x0000001117177824 */ /* 0x000fca00078e020e */
[----:B------:R-:W-:Y:S02]  /*52b0*/  VIMNMX.U32 R23, PT, PT, R23, 0x1100, PT ;  /* 0x0000110017177848 */ /* 0x000fe40003fe0000 */
[----:B0-----:R-:W-:-:S03]  /*52c0*/  LEA R15, R16, R15, 0x18 ;  /* 0x0000000f100f7211 */ /* 0x001fc600078ec0ff */
[----:B------:R-:W-:Y:S01]  /*52d0*/  IMAD R24, R24, 0x11, R23 ;  /* 0x0000001118187824 */ /* 0x000fe200078e0217 */
[C---:B------:R-:W-:Y:S01]  /*52e0*/  LOP3.LUT R16, R0.reuse, UR5, RZ, 0xc0, !PT ;  /* 0x0000000500107c12 */ /* 0x040fe2000f8ec0ff */
[----:B------:R-:W0:Y:S01]  /*52f0*/  LDCU UR5, c[0x0][0x3c0] ;  /* 0x00007800ff0577ac */ /* 0x000e220008000800 */
[----:B------:R-:W-:Y:S02]  /*5300*/  IMAD R15, R0, 0x44, R15 ;  /* 0x00000044000f7824 */ /* 0x000fe400078e020f */
[----:B------:R-:W-:Y:S01]  /*5310*/  VIMNMX.U32 R24, PT, PT, R24, 0x1100, PT ;  /* 0x0000110018187848 */ /* 0x000fe20003fe0000 */
[----:B------:R-:W-:Y:S02]  /*5320*/  IMAD R16, R16, 0x11, RZ ;  /* 0x0000001110107824 */ /* 0x000fe400078e02ff */
[----:B------:R1:W-:Y:S02]  /*5330*/  STS [R15+0x8], R7 ;  /* 0x000008070f007388 */ /* 0x0003e40000000800 */
[----:B------:R-:W-:Y:S01]  /*5340*/  IMAD.IADD R17, R24, 0x1, -R23 ;  /* 0x0000000118117824 */ /* 0x000fe200078e0a17 */
[----:B------:R-:W-:Y:S01]  /*5350*/  VIMNMX.U32 R16, PT, PT, R16, 0x1100, PT ;  /* 0x0000110010107848 */ /* 0x000fe20003fe0000 */
[----:B--2---:R2:W-:Y:S03]  /*5360*/  STS [R15], R5 ;  /* 0x000000050f007388 */ /* 0x0045e60000000800 */
[C---:B------:R-:W-:Y:S01]  /*5370*/  ISETP.GE.AND P0, PT, R16.reuse, R17, PT ;  /* 0x000000111000720c */ /* 0x040fe20003f06270 */
[----:B------:R-:W-:Y:S01]  /*5380*/  IMAD.IADD R17, R16, 0x1, -R17 ;  /* 0x0000000110117824 */ /* 0x000fe200078e0a11 */
[----:B------:R-:W-:Y:S01]  /*5390*/  VIADDMNMX R26, R23, -R14, R16, PT ;  /* 0x8000000e171a7246 */ /* 0x000fe20003800110 */
[----:B------:R2:W-:Y:S03]  /*53a0*/  STS [R15+0x4], R4 ;  /* 0x000004040f007388 */ /* 0x0005e60000000800 */
        /* <DEDUP_REMOVED lines=18> */
[----:B--2---:R-:W0:Y:S01]  /*54d0*/  S2R R9, SR_CgaCtaId ;  /* 0x0000000000097919 */ /* 0x004e220000008800 */
[----:B------:R-:W1:Y:S01]  /*54e0*/  LDC.64 R4, c[0x0][0x3c8] ;  /* 0x0000f200ff047b82 */ /* 0x000e620000000a00 */
[----:B------:R-:W-:Y:S01]  /*54f0*/  MOV R12, 0x400 ;  /* 0x00000400000c7802 */ /* 0x000fe20000000f00 */
[----:B------:R-:W-:Y:S01]  /*5500*/  IMAD.IADD R6, R16, 0x1, R23 ;  /* 0x0000000110067824 */ /* 0x000fe200078e0217 */
[----:B------:R-:W-:Y:S02]  /*5510*/  MOV R18, R26 ;  /* 0x0000001a00127202 */ /* 0x000fe40000000f00 */
[----:B0-----:R-:W-:-:S07]  /*5520*/  LEA R12, R9, R12, 0x18 ;  /* 0x0000000c090c7211 */ /* 0x001fce00078ec0ff */
.L_x_331:
        /* <DEDUP_REMOVED lines=21> */
.L_x_330:
[----:B------:R-:W-:Y:S05]  /*5680*/  BSYNC.RECONVERGENT B0 ;  /* 0x0000000000007941 */ /* 0x000fea0003800200 */
.L_x_329:
[----:B------:R-:W0:Y:S01]  /*5690*/  S2UR UR6, SR_CgaCtaId ;  /* 0x00000000000679c3 */ /* 0x000e220000008800 */
[----:B------:R-:W-:Y:S01]  /*56a0*/  UMOV UR5, 0x400 ;  /* 0x0000040000057882 */ /* 0x000fe20000000000 */
[----:B------:R-:W-:Y:S01]  /*56b0*/  IMAD.IADD R14, R14, 0x1, R7 ;  /* 0x000000010e0e7824 */ /* 0x000fe200078e0207 */
[----:B--2---:R-:W-:Y:S01]  /*56c0*/  IADD3 R13, PT, PT, -R7, R23, R16 ;  /* 0x00000017070d7210 */ /* 0x004fe20007ffe110 */
[----:B------:R-:W-:Y:S01]  /*56d0*/  BSSY.RECONVERGENT B0, `(.L_x_332) ;  /* 0x0000017000007945 */ /* 0x000fe20003800200 */
[----:B------:R-:W-:Y:S01]  /*56e0*/  PLOP3.LUT P0, PT, PT, PT, PT, 0x8, 0x80 ;  /* 0x000000000080781c */ /* 0x000fe20003f0e170 */
[----:B------:R-:W-:Y:S01]  /*56f0*/  VIADD R4, R14, 0x1 ;  /* 0x000000010e047836 */ /* 0x000fe20000000000 */
[C---:B------:R-:W-:Y:S01]  /*5700*/  ISETP.GE.AND P1, PT, R13.reuse, R24, PT ;  /* 0x000000180d00720c */ /* 0x040fe20003f26270 */
[----:B------:R-:W-:Y:S01]  /*5710*/  VIADD R9, R13, 0x1 ;  /* 0x000000010d097836 */ /* 0x000fe20000000000 */
[----:B0-----:R-:W-:-:S06]  /*5720*/  ULEA UR5, UR6, UR5, 0x18 ;  /* 0x0000000506057291 */ /* 0x001fcc000f8ec0ff */
        /* <DEDUP_REMOVED lines=10> */
[----:B-1----:R-:W-:Y:S01]  /*57d0*/  VIADD R11, R26, UR6 ;  /* 0x000000061a0b7c36 */ /* 0x002fe20008000000 */
[----:B0-----:R-:W-:-:S03]  /*57e0*/  IADD3 R5, PT, PT, R25, UR6, RZ ;  /* 0x0000000619057c10 */ /* 0x001fc6000fffe0ff */
[----:B--2---:R-:W-:-:S04]  /*57f0*/  IMAD.WIDE R10, R11, 0x4, R6 ;  /* 0x000000040b0a7825 */ /* 0x004fc800078e0206 */
[----:B------:R-:W-:Y:S02]  /*5800*/  IMAD.WIDE R6, R5, 0x4, R6 ;  /* 0x0000000405067825 */ /* 0x000fe400078e0206 */
[----:B------:R-:W2:Y:S04]  /*5810*/  LDG.E R10, desc[UR8][R10.64] ;  /* 0x000000080a0a7981 */ /* 0x000ea8000c1e1900 */
[----:B------:R-:W2:Y:S02]  /*5820*/  LDG.E R7, desc[UR8][R6.64] ;  /* 0x0000000806077981 */ /* 0x000ea4000c1e1900 */
[----:B--2---:R-:W-:-:S13]  /*5830*/  ISETP.LT.AND P0, PT, R10, R7, PT ;  /* 0x000000070a00720c */ /* 0x004fda0003f01270 */
.L_x_333:
[----:B------:R-:W-:Y:S05]  /*5840*/  BSYNC.RECONVERGENT B0 ;  /* 0x0000000000007941 */ /* 0x000fea0003800200 */
.L_x_332:
[----:B------:R-:W-:Y:S01]  /*5850*/  @!P0 IMAD.MOV R9, RZ, RZ, R13 ;  /* 0x000000ffff098224 */ /* 0x000fe200078e020d */
[----:B------:R-:W-:Y:S01]  /*5860*/  BSSY.RECONVERGENT B0, `(.L_x_334) ;  /* 0x0000018000007945 */ /* 0x000fe20003800200 */
[----:B------:R-:W-:Y:S01]  /*5870*/  @P0 IMAD.MOV R4, RZ, RZ, R14 ;  /* 0x000000ffff040224 */ /* 0x000fe200078e020e */
[----:B01----:R-:W-:Y:S01]  /*5880*/  SEL R5, R26, R25, P0 ;  /* 0x000000191a057207 */ /* 0x003fe20000000000 */
[C---:B------:R-:W-:Y:S01]  /*5890*/  VIADD R11, R9.reuse, 0x1 ;  /* 0x00000001090b7836 */ /* 0x040fe20000000000 */
[C---:B------:R-:W-:Y:S01]  /*58a0*/  ISETP.GE.AND P1, PT, R9.reuse, R24, PT ;  /* 0x000000180900720c */ /* 0x040fe20003f26270 */
[C---:B------:R-:W-:Y:S01]  /*58b0*/  VIADD R10, R4.reuse, 0x1 ;  /* 0x00000001040a7836 */ /* 0x040fe20000000000 */
[----:B------:R-:W-:Y:S02]  /*58c0*/  @P0 LEA R6, R9, UR5, 0x2 ;  /* 0x0000000509060c11 */ /* 0x000fe4000f8e10ff */
        /* <DEDUP_REMOVED lines=17> */
.L_x_335:
[----:B------:R-:W-:Y:S05]  /*59e0*/  BSYNC.RECONVERGENT B0 ;  /* 0x0000000000007941 */ /* 0x000fea0003800200 */
.L_x_334:
        /* <DEDUP_REMOVED lines=25> */
.L_x_337:
[----:B------:R-:W-:Y:S05]  /*5b80*/  BSYNC.RECONVERGENT B0 ;  /* 0x0000000000007941 */ /* 0x000fea0003800200 */
.L_x_336:
[----:B------:R-:W-:Y:S01]  /*5b90*/  @!P0 IADD3 R13, PT, PT, R11, RZ, RZ ;  /* 0x000000ff0b0d8210 */ /* 0x000fe20007ffe0ff */
[----:B------:R-:W-:Y:S01]  /*5ba0*/  @P0 IMAD.MOV R12, RZ, RZ, R10 ;  /* 0x000000ffff0c0224 */ /* 0x000fe200078e020a */
[----:B------:R-:W-:Y:S01]  /*5bb0*/  BSSY.RECONVERGENT B0, `(.L_x_338) ;  /* 0x0000017000007945 */ /* 0x000fe20003800200 */
[----:B012---:R-:W-:Y:S02]  /*5bc0*/  SEL R7, R26, R25, P0 ;  /* 0x000000191a077207 */ /* 0x007fe40000000000 */
[C---:B------:R-:W-:Y:S01]  /*5bd0*/  ISETP.GE.AND P1, PT, R13.reuse, R24, PT ;  /* 0x000000180d00720c */ /* 0x040fe20003f26270 */
[C---:B------:R-:W-:Y:S01]  /*5be0*/  VIADD R15, R13.reuse, 0x1 ;  /* 0x000000010d0f7836 */ /* 0x040fe20000000000 */
[C---:B------:R-:W-:Y:S01]  /*5bf0*/  @!P0 LEA R6, R12.reuse, UR5, 0x2 ;  /* 0x000000050c068c11 */ /* 0x040fe2000f8e10ff */
        /* <DEDUP_REMOVED lines=18> */
.L_x_339:
[----:B------:R-:W-:Y:S05]  /*5d20*/  BSYNC.RECONVERGENT B0 ;  /* 0x0000000000007941 */ /* 0x000fea0003800200 */
.L_x_338:
        /* <DEDUP_REMOVED lines=25> */
.L_x_341:
[----:B------:R-:W-:Y:S05]  /*5ec0*/  BSYNC.RECONVERGENT B0 ;  /* 0x0000000000007941 */ /* 0x000fea0003800200 */
.L_x_340:
[----:B------:R-:W-:Y:S01]  /*5ed0*/  @!P0 IMAD.MOV R17, RZ, RZ, R15 ;  /* 0x000000ffff118224 */ /* 0x000fe200078e020f */
[----:B------:R-:W-:Y:S01]  /*5ee0*/  BSSY.RECONVERGENT B0, `(.L_x_342) ;  /* 0x0000018000007945 */ /* 0x000fe20003800200 */
[----:B------:R-:W-:Y:S01]  /*5ef0*/  @P0 IMAD.MOV R16, RZ, RZ, R14 ;  /* 0x000000ffff100224 */ /* 0x000fe200078e020e */
[----:B012---:R-:W-:Y:S01]  /*5f00*/  SEL R9, R26, R25, P0 ;  /* 0x000000191a097207 */ /* 0x007fe20000000000 */
[C---:B------:R-:W-:Y:S01]  /*5f10*/  VIADD R15, R17.reuse, 0x1 ;  /* 0x00000001110f7836 */ /* 0x040fe20000000000 */
[C---:B------:R-:W-:Y:S02]  /*5f20*/  ISETP.GE.AND P1, PT, R17.reuse, R24, PT ;  /* 0x000000181100720c */ /* 0x040fe40003f26270 */
[C---:B------:R-:W-:Y:S02]  /*5f30*/  @!P0 LEA R8, R16.reuse, UR5, 0x2 ;  /* 0x0000000510088c11 */ /* 0x040fe4000f8e10ff */
        /* <DEDUP_REMOVED lines=18> */
.L_x_343:
[----:B------:R-:W-:Y:S05]  /*6060*/  BSYNC.RECONVERGENT B0 ;  /* 0x0000000000007941 */ /* 0x000fea0003800200 */
.L_x_342:
        /* <DEDUP_REMOVED lines=25> */
.L_x_345:
[----:B------:R-:W-:Y:S05]  /*6200*/  BSYNC.RECONVERGENT B0 ;  /* 0x0000000000007941 */ /* 0x000fea0003800200 */
.L_x_344:
        /* <DEDUP_REMOVED lines=25> */
.L_x_347:
[----:B------:R-:W-:Y:S05]  /*63a0*/  BSYNC.RECONVERGENT B0 ;  /* 0x0000000000007941 */ /* 0x000fea0003800200 */
.L_x_346:
[----:B------:R-:W-:Y:S01]  /*63b0*/  @!P0 IMAD.MOV R16, RZ, RZ, R18 ;  /* 0x000000ffff108224 */ /* 0x000fe200078e0212 */
[----:B------:R-:W-:Y:S01]  /*63c0*/  BSSY.RECONVERGENT B0, `(.L_x_348) ;  /* 0x0000017000007945 */ /* 0x000fe20003800200 */
[----:B------:R-:W-:Y:S01]  /*63d0*/  @P0 IMAD.MOV R17, RZ, RZ, R19 ;  /* 0x000000ffff110224 */ /* 0x000fe200078e0213 */
[----:B012---:R-:W-:Y:S02]  /*63e0*/  SEL R10, R26, R25, P0 ;  /* 0x000000191a0a7207 */ /* 0x007fe40000000000 */
        /* <DEDUP_REMOVED lines=20> */
.L_x_349:
[----:B------:R-:W-:Y:S05]  /*6530*/  BSYNC.RECONVERGENT B0 ;  /* 0x0000000000007941 */ /* 0x000fea0003800200 */
.L_x_348:
[----:B------:R-:W-:Y:S01]  /*6540*/  VIADD R21, R16, 0x1 ;  /* 0x0000000110157836 */ /* 0x000fe20000000000 */
[----:B------:R-:W-:Y:S01]  /*6550*/  @P0 IADD3 R18, PT, PT, R17, RZ, RZ ;  /* 0x000000ff11120210 */ /* 0x000fe20007ffe0ff */
[----:B------:R-:W-:Y:S01]  /*6560*/  @!P0 IMAD.MOV R21, RZ, RZ, R16 ;  /* 0x000000ffff158224 */ /* 0x000fe200078e0210 */
[----:B------:R-:W-:Y:S01]  /*6570*/  BSSY.RECONVERGENT B0, `(.L_x_350) ;  /* 0x0000015000007945 */ /* 0x000fe20003800200 */
[----:B012---:R-:W-:Y:S02]  /*6580*/  SEL R13, R26, R25, P0 ;  /* 0x000000191a0d7207 */ /* 0x007fe40000000000 */
[----:B------:R-:W-:Y:S02]  /*6590*/  @!P0 LEA R12, R18, UR5, 0x2 ;  /* 0x00000005120c8c11 */ /* 0x000fe4000f8e10ff */
[C---:B------:R-:W-:Y:S02]  /*65a0*/  ISETP.GE.AND P1, PT, R21.reuse, R24, PT ;  /* 0x000000181500720c */ /* 0x040fe40003f26270 */
[----:B------:R-:W-:Y:S01]  /*65b0*/  @P0 LEA R14, R21, UR5, 0x2 ;  /* 0x00000005150e0c11 */ /* 0x000fe2000f8e10ff */
[----:B------:R0:W1:Y:S04]  /*65c0*/  @!P0 LDS R25, [R12] ;  /* 0x000000000c198984 */ /* 0x0000680000000800 */
[----:B------:R0:W2:Y:S01]  /*65d0*/  @P0 LDS R26, [R14] ;  /* 0x000000000e1a0984 */ /* 0x0000a20000000800 */
[----:B------:R-:W-:-:S05]  /*65e0*/  PLOP3.LUT P0, PT, PT, PT, PT, 0x8, 0x80 ;  /* 0x000000000080781c */ /* 0x000fca0003f0e170 */
[----:B------:R-:W-:Y:S08]  /*65f0*/  @P1 BRA `(.L_x_351) ;  /* 0x0000000000301947 */ /* 0x000ff00003800000 */
        /* <DEDUP_REMOVED lines=12> */
.L_x_351:
[----:B------:R-:W-:Y:S05]  /*66c0*/  BSYNC.RECONVERGENT B0 ;  /* 0x0000000000007941 */ /* 0x000fea0003800200 */
.L_x_350:
[C---:B------:R-:W-:Y:S01]  /*66d0*/  VIADD R19, R21.reuse, 0x1 ;  /* 0x0000000115137836 */ /* 0x040fe20000000000 */
[----:B------:R-:W-:Y:S01]  /*66e0*/  @!P0 IADD3 R19, PT, PT, R21, RZ, RZ ;  /* 0x000000ff15138210 */ /* 0x000fe20007ffe0ff */
[----:B------:R-:W-:Y:S01]  /*66f0*/  VIADD R20, R18, 0x1 ;  /* 0x0000000112147836 */ /* 0x000fe20000000000 */
[----:B------:R-:W-:Y:S01]  /*6700*/  BSSY.RECONVERGENT B0, `(.L_x_352) ;  /* 0x0000016000007945 */ /* 0x000fe20003800200 */
[----:B------:R-:W-:Y:S01]  /*6710*/  @P0 IMAD.MOV R20, RZ, RZ, R18 ;  /* 0x000000ffff140224 */ /* 0x000fe200078e0212 */
[C---:B------:R-:W-:Y:S02]  /*6720*/  ISETP.GE.AND P1, PT, R19.reuse, R24, PT ;  /* 0x000000181300720c */ /* 0x040fe40003f26270 */
[----:B------:R-:W-:Y:S02]  /*6730*/  @P0 LEA R15, R19, UR5, 0x2 ;  /* 0x00000005130f0c11 */ /* 0x000fe4000f8e10ff */
[----:B0-----:R-:W-:Y:S02]  /*6740*/  @!P0 LEA R14, R20, UR5, 0x2 ;  /* 0x00000005140e8c11 */ /* 0x001fe4000f8e10ff */
[----:B-12---:R-:W-:-:S02]  /*6750*/  SEL R12, R26, R25, P0 ;  /* 0x000000191a0c7207 */ /* 0x006fc40000000000 */
        /* <DEDUP_REMOVED lines=16> */
.L_x_353:
[----:B------:R-:W-:Y:S05]  /*6860*/  BSYNC.RECONVERGENT B0 ;  /* 0x0000000000007941 */ /* 0x000fea0003800200 */
.L_x_352:
        /* <DEDUP_REMOVED lines=18> */
[----:B-1----:R-:W-:Y:S01]  /*6990*/  IADD3 R17, PT, PT, R26, UR6, RZ ;  /* 0x000000061a117c10 */ /* 0x002fe2000fffe0ff */
[----:B--2---:R-:W-:-:S04]  /*69a0*/  VIADD R21, R25, UR6 ;  /* 0x0000000619157c36 */ /* 0x004fc80008000000 */
[----:B0-----:R-:W-:-:S04]  /*69b0*/  IMAD.WIDE R16, R17, 0x4, R14 ;  /* 0x0000000411107825 */ /* 0x001fc800078e020e */
[----:B------:R-:W-:Y:S02]  /*69c0*/  IMAD.WIDE R14, R21, 0x4, R14 ;  /* 0x00000004150e7825 */ /* 0x000fe400078e020e */
[----:B------:R-:W2:Y:S04]  /*69d0*/  LDG.E R16, desc[UR8][R16.64] ;  /* 0x0000000810107981 */ /* 0x000ea8000c1e1900 */
[----:B------:R-:W2:Y:S02]  /*69e0*/  LDG.E R15, desc[UR8][R14.64] ;  /* 0x000000080e0f7981 */ /* 0x000ea4000c1e1900 */
[----:B--2---:R-:W-:-:S13]  /*69f0*/  ISETP.LT.AND P0, PT, R16, R15, PT ;  /* 0x0000000f1000720c */ /* 0x004fda0003f01270 */
.L_x_355:
[----:B------:R-:W-:Y:S05]  /*6a00*/  BSYNC.RECONVERGENT B0 ;  /* 0x0000000000007941 */ /* 0x000fea0003800200 */
.L_x_354:
        /* <DEDUP_REMOVED lines=18> */
[----:B-1----:R-:W-:Y:S01]  /*6b30*/  VIADD R17, R26, UR6 ;  /* 0x000000061a117c36 */ /* 0x002fe20008000000 */
[----:B--2---:R-:W-:-:S03]  /*6b40*/  IADD3 R27, PT, PT, R25, UR6, RZ ;  /* 0x00000006191b7c10 */ /* 0x004fc6000fffe0ff */
[----:B0-----:R-:W-:-:S04]  /*6b50*/  IMAD.WIDE R16, R17, 0x4, R14 ;  /* 0x0000000411107825 */ /* 0x001fc800078e020e */
[----:B------:R-:W-:Y:S02]  /*6b60*/  IMAD.WIDE R14, R27, 0x4, R14 ;  /* 0x000000041b0e7825 */ /* 0x000fe400078e020e */
[----:B------:R-:W2:Y:S04]  /*6b70*/  LDG.E R16, desc[UR8][R16.64] ;  /* 0x0000000810107981 */ /* 0x000ea8000c1e1900 */
[----:B------:R-:W2:Y:S02]  /*6b80*/  LDG.E R15, desc[UR8][R14.64] ;  /* 0x000000080e0f7981 */ /* 0x000ea4000c1e1900 */
[----:B--2---:R-:W-:-:S13]  /*6b90*/  ISETP.LT.AND P0, PT, R16, R15, PT ;  /* 0x0000000f1000720c */ /* 0x004fda0003f01270 */
.L_x_357:
[----:B------:R-:W-:Y:S05]  /*6ba0*/  BSYNC.RECONVERGENT B0 ;  /* 0x0000000000007941 */ /* 0x000fea0003800200 */
.L_x_356:
        /* <DEDUP_REMOVED lines=25> */
.L_x_359:
[----:B------:R-:W-:Y:S05]  /*6d40*/  BSYNC.RECONVERGENT B0 ;  /* 0x0000000000007941 */ /* 0x000fea0003800200 */
.L_x_358:
[----:B------:R-:W-:Y:S01]  /*6d50*/  VIADD R29, R27, 0x1 ;  /* 0x000000011b1d7836 */ /* 0x000fe20000000000 */
[----:B------:R-:W-:Y:S01]  /*6d60*/  IADD3 R22, PT, PT, R20, 0x1, RZ ;  /* 0x0000000114167810 */ /* 0x000fe20007ffe0ff */
[----:B------:R-:W-:Y:S01]  /*6d70*/  @!P0 IMAD.MOV R29, RZ, RZ, R27 ;  /* 0x000000ffff1d8224 */ /* 0x000fe200078e021b */
[----:B------:R-:W-:Y:S01]  /*6d80*/  BSSY.RECONVERGENT B0, `(.L_x_360) ;  /* 0x0000016000007945 */ /* 0x000fe20003800200 */
[----:B------:R-:W-:Y:S01]  /*6d90*/  @P0 IMAD.MOV R22, RZ, RZ, R20 ;  /* 0x000000ffff160224 */ /* 0x000fe200078e0214 */
[----:B-12---:R-:W-:Y:S02]  /*6da0*/  SEL R20, R26, R25, P0 ;  /* 0x000000191a147207 */ /* 0x006fe40000000000 */
        /* <DEDUP_REMOVED lines=19> */
.L_x_361:
[----:B------:R-:W-:Y:S05]  /*6ee0*/  BSYNC.RECONVERGENT B0 ;  /* 0x0000000000007941 */ /* 0x000fea0003800200 */
.L_x_360:
[----:B------:R-:W-:Y:S01]  /*6ef0*/  IADD3 R28, PT, PT, R29, 0x1, RZ ;  /* 0x000000011d1c7810 */ /* 0x000fe20007ffe0ff */
[----:B------:R-:W-:Y:S01]  /*6f00*/  @!P0 IMAD.MOV R28, RZ, RZ, R29 ;  /* 0x000000ffff1c8224 */ /* 0x000fe200078e021d */
[----:B------:R-:W-:Y:S01]  /*6f10*/  BSSY.RECONVERGENT B0, `(.L_x_362) ;  /* 0x0000017000007945 */ /* 0x000fe20003800200 */
        /* <DEDUP_REMOVED lines=22> */
.L_x_363:
[----:B------:R-:W-:Y:S05]  /*7080*/  BSYNC.RECONVERGENT B0 ;  /* 0x0000000000007941 */ /* 0x000fea0003800200 */
.L_x_362:
[----:B0-----:R-:W-:Y:S01]  /*7090*/  VIADD R14, R27, 0x1 ;  /* 0x000000011b0e7836 */ /* 0x001fe20000000000 */
[----:B------:R-:W-:Y:S01]  /*70a0*/  IADD3 R15, PT, PT, R28, 0x1, RZ ;  /* 0x000000011c0f7810 */ /* 0x000fe20007ffe0ff */
[----:B------:R-:W-:Y:S01]  /*70b0*/  @P0 IMAD.MOV R14, RZ, RZ, R27 ;  /* 0x000000ffff0e0224 */ /* 0x000fe200078e021b */
[----:B-12---:R-:W-:Y:S01]  /*70c0*/  SEL R27, R26, R25, P0 ;  /* 0x000000191a1b7207 */ /* 0x006fe20000000000 */
[----:B------:R-:W-:Y:S01]  /*70d0*/  @!P0 IMAD.MOV R15, RZ, RZ, R28 ;  /* 0x000000ffff0f8224 */ /* 0x000fe200078e021c */
[----:B------:R-:W-:Y:S02]  /*70e0*/  BSSY.RECONVERGENT B0, `(.L_x_364) ;  /* 0x0000015000007945 */ /* 0x000fe40003800200 */
[----:B------:R-:W-:Y:S02]  /*70f0*/  @!P0 LEA R16, R14, UR5, 0x2 ;  /* 0x000000050e108c11 */ /* 0x000fe4000f8e10ff */
[----:B------:R-:W-:-:S03]  /*7100*/  @P0 LEA R17, R15, UR5, 0x2 ;  /* 0x000000050f110c11 */ /* 0x000fc6000f8e10ff */
        /* <DEDUP_REMOVED lines=18> */
.L_x_365:
[----:B------:R-:W-:Y:S05]  /*7230*/  BSYNC.RECONVERGENT B0 ;  /* 0x0000000000007941 */ /* 0x000fea0003800200 */
.L_x_364:
        /* <DEDUP_REMOVED lines=19> */
[----:B------:R-:W-:Y:S01]  /*7370*/  STS [R23], R5 ;  /* 0x0000000517007388 */ /* 0x000fe20000000800 */
[----:B------:R-:W0:Y:S01]  /*7380*/  LDCU.64 UR4, c[0x0][0x398] ;  /* 0x00007300ff0477ac */ /* 0x000e220008000a00 */
[C---:B------:R-:W-:Y:S02]  /*7390*/  LOP3.LUT R2, R0.reuse, 0x3e0, RZ, 0xc0, !PT ;  /* 0x000003e000027812 */ /* 0x040fe400078ec0ff */
[----:B------:R-:W-:Y:S01]  /*73a0*/  STS [R23+0x4], R4 ;  /* 0x0000040417007388 */ /* 0x000fe20000000800 */
[----:B------:R-:W-:Y:S02]  /*73b0*/  LOP3.LUT R0, R0, 0x1f, RZ, 0xc0, !PT ;  /* 0x0000001f00007812 */ /* 0x000fe400078ec0ff */
[----:B------:R-:W-:Y:S01]  /*73c0*/  IMAD R3, R2, 0x11, RZ ;  /* 0x0000001102037824 */ /* 0x000fe200078e02ff */
[----:B------:R-:W-:Y:S01]  /*73d0*/  STS [R23+0x8], R7 ;  /* 0x0000080717007388 */ /* 0x000fe20000000800 */
[----:B------:R-:W-:-:S03]  /*73e0*/  IADD3 R0, PT, PT, R0, UR7, RZ ;  /* 0x0000000700007c10 */ /* 0x000fc6000fffe0ff */
[----:B------:R-:W-:Y:S01]  /*73f0*/  STS [R23+0xc], R6 ;  /* 0x00000c0617007388 */ /* 0x000fe20000000800 */
[----:B------:R-:W-:-:S03]  /*7400*/  IADD3 R0, P0, PT, R3, R0, RZ ;  /* 0x0000000003007210 */ /* 0x000fc60007f1e0ff */
[----:B------:R-:W-:Y:S02]  /*7410*/  STS [R23+0x10], R9 ;  /* 0x0000100917007388 */ /* 0x000fe40000000800 */
[----:B------:R-:W-:Y:S01]  /*7420*/  IMAD.X R3, RZ, RZ, RZ, P0 ;  /* 0x000000ffff037224 */ /* 0x000fe200000e06ff */
[C---:B0-----:R-:W-:Y:S01]  /*7430*/  LEA R2, P0, R0.reuse, UR4, 0x2 ;  /* 0x0000000400027c11 */ /* 0x041fe2000f8010ff */
        /* <DEDUP_REMOVED lines=49> */
.L_x_367:
[----:B------:R-:W-:Y:S01]  /*7750*/  STS [R23], R5 ;  /* 0x0000000517007388 */ /* 0x000fe20000000800 */
[----:B------:R-:W0:Y:S03]  /*7760*/  LDCU.64 UR4, c[0x0][0x3b0] ;  /* 0x00007600ff0477ac */ /* 0x000e260008000a00 */
[----:B------:R-:W-:Y:S04]  /*7770*/  STS [R23+0x4], R4 ;  /* 0x0000040417007388 */ /* 0x000fe80000000800 */
[----:B------:R-:W-:Y:S04]  /*7780*/  STS [R23+0x8], R7 ;  /* 0x0000080717007388 */ /* 0x000fe80000000800 */
[----:B------:R-:W-:Y:S04]  /*7790*/  STS [R23+0xc], R6 ;  /* 0x00000c0617007388 */ /* 0x000fe80000000800 */
[----:B------:R-:W-:Y:S01]  /*77a0*/  STS [R23+0x10], R9 ;  /* 0x0000100917007388 */ /* 0x000fe20000000800 */
[----:B0-----:R-:W-:-:S03]  /*77b0*/  IADD3 R2, P0, PT, R2, UR4, RZ ;  /* 0x0000000402027c10 */ /* 0x001fc6000ff1e0ff */
[----:B------:R-:W-:Y:S01]  /*77c0*/  STS [R23+0x14], R8 ;  /* 0x0000140817007388 */ /* 0x000fe20000000800 */
[----:B------:R-:W-:-:S03]  /*77d0*/  IADD3.X R3, PT, PT, R3, UR5, RZ, P0, !PT ;  /* 0x0000000503037c10 */ /* 0x000fc600087fe4ff */
        /* <DEDUP_REMOVED lines=47> */
.L_x_328:
[----:B------:R-:W1:Y:S01]  /*7ad0*/  LDCU.64 UR4, c[0x0][0x388] ;  /* 0x00007100ff0477ac */ /* 0x000e620008000a00 */
[----:B------:R-:W-:Y:S01]  /*7ae0*/  ACQBULK ;  /* 0x000000000000782e */ /* 0x000fe20000000000 */
[----:B------:R-:W2:Y:S01]  /*7af0*/  S2R R22, SR_TID.X ;  /* 0x0000000000167919 */ /* 0x000ea20000002100 */
[----:B------:R-:W3:Y:S01]  /*7b00*/  LDC R3, c[0x0][0x3a8] ;  /* 0x0000ea00ff037b82 */ /* 0x000ee20000000800 */
[----:B-1----:R-:W-:-:S06]  /*7b10*/  UIMAD.WIDE.U32 UR4, UR7, 0x4, UR4 ;  /* 0x00000004070478a5 */ /* 0x002fcc000f8e0004 */
[----:B------:R-:W-:Y:S02]  /*7b20*/  IMAD.U32 R4, RZ, RZ, UR4 ;  /* 0x00000004ff047e24 */ /* 0x000fe4000f8e00ff */
[----:B------:R-:W-:-:S05]  /*7b30*/  IMAD.U32 R5, RZ, RZ, UR5 ;  /* 0x00000005ff057e24 */ /* 0x000fca000f8e00ff */
[----:B0-----:R0:W4:Y:S01]  /*7b40*/  LDG.E R4, desc[UR8][R4.64] ;  /* 0x0000000804047981 */ /* 0x001122000c1e1900 */
[----:B------:R-:W-:-:S05]  /*7b50*/  IMAD R0, RZ, RZ, -UR7 ;  /* 0x80000007ff007e24 */ /* 0x000fca000f8e02ff */
[----:B---3--:R-:W-:Y:S02]  /*7b60*/  VIADDMNMX R0, R0, R3, 0x1100, PT ;  /* 0x0000110000007446 */ /* 0x008fe40003800103 */
[----:B--2---:R-:W-:Y:S02]  /*7b70*/  LOP3.LUT R3, R22, 0x3e0, RZ, 0xc0, !PT ;  /* 0x000003e016037812 */ /* 0x004fe400078ec0ff */
[----:B------:R-:W-:Y:S02]  /*7b80*/  R2UR UR10, R0 ;  /* 0x00000000000a72ca */ /* 0x000fe400000e0000 */
[----:B------:R-:W-:-:S05]  /*7b90*/  LOP3.LUT R0, R22, 0x1f, RZ, 0xc0, !PT ;  /* 0x0000001f16007812 */ /* 0x000fca00078ec0ff */
[----:B------:R-:W-:-:S04]  /*7ba0*/  IMAD R0, R3, 0x11, R0 ;  /* 0x0000001103007824 */ /* 0x000fc800078e0200 */
[C---:B------:R-:W-:Y:S02]  /*7bb0*/  VIADD R2, R0.reuse, 0x20 ;  /* 0x0000002000027836 */ /* 0x040fe40000000000 */
[C---:B------:R-:W-:Y:S01]  /*7bc0*/  ISETP.GE.AND P4, PT, R0.reuse, UR10, PT ;  /* 0x0000000a00007c0c */ /* 0x040fe2000bf86270 */
[----:B0-----:R-:W-:Y:S02]  /*7bd0*/  VIADD R5, R0, 0x80 ;  /* 0x0000008000057836 */ /* 0x001fe40000000000 */
[----:B------:R-:W-:Y:S01]  /*7be0*/  ISETP.GE.AND P0, PT, R2, UR10, PT ;  /* 0x0000000a02007c0c */ /* 0x000fe2000bf06270 */
[----:B------:R-:W-:-:S05]  /*7bf0*/  VIADD R2, R0, 0x40 ;  /* 0x0000004000027836 */ /* 0x000fca0000000000 */
[----:B------:R-:W-:Y:S02]  /*7c00*/  ISETP.GE.AND P1, PT, R2, UR10, PT ;  /* 0x0000000a02007c0c */ /* 0x000fe4000bf26270 */
[----:B------:R-:W-:Y:S02]  /*7c10*/  IADD3 R2, PT, PT, R0, 0x60, RZ ;  /* 0x0000006000027810 */ /* 0x000fe40007ffe0ff */
[----:B------:R-:W0:Y:S02]  /*7c20*/  @!P4 LDC.64 R10, c[0x0][0x388] ;  /* 0x0000e200ff0acb82 */ /* 0x000e240000000a00 */
[----:B------:R-:W-:Y:S02]  /*7c30*/  ISETP.GE.AND P2, PT, R2, UR10, PT ;  /* 0x0000000a02007c0c */ /* 0x000fe4000bf46270 */
[----:B------:R-:W-:-:S04]  /*7c40*/  @!P4 IADD3 R2, P3, PT, R0, UR7, RZ ;  /* 0x000000070002cc10 */ /* 0x000fc8000ff7e0ff */
[----:B------:R-:W1:Y:S01]  /*7c50*/  @!P0 LDC.64 R16, c[0x0][0x388] ;  /* 0x0000e200ff108b82 */ /* 0x000e620000000a00 */
[----:B------:R-:W-:Y:S01]  /*7c60*/  @!P4 IMAD.X R3, RZ, RZ, RZ, P3 ;  /* 0x000000ffff03c224 */ /* 0x000fe200018e06ff */
[----:B------:R-:W-:Y:S01]  /*7c70*/  ISETP.GE.AND P3, PT, R5, UR10, PT ;  /* 0x0000000a05007c0c */ /* 0x000fe2000bf66270 */
[----:B------:R-:W-:-:S05]  /*7c80*/  VIADD R5, R0, 0xa0 ;  /* 0x000000a000057836 */ /* 0x000fca0000000000 */
[----:B------:R-:W2:Y:S01]  /*7c90*/  @!P1 LDC.64 R12, c[0x0][0x388] ;  /* 0x0000e200ff0c9b82 */ /* 0x000ea20000000a00 */
[----:B0-----:R-:W-:-:S07]  /*7ca0*/  @!P4 LEA R10, P5, R2, R10, 0x2 ;  /* 0x0000000a020ac211 */ /* 0x001fce00078a10ff */
[----:B------:R-:W0:Y:S01]  /*7cb0*/  @!P2 LDC.64 R8, c[0x0][0x388] ;  /* 0x0000e200ff08ab82 */ /* 0x000e220000000a00 */
[----:B------:R-:W-:Y:S02]  /*7cc0*/  @!P4 LEA.HI.X R11, R2, R11, R3, 0x2, P5 ;  /* 0x0000000b020bc211 */ /* 0x000fe400028f1403 */
[----:B------:R-:W-:-:S05]  /*7cd0*/  @!P0 IADD3 R3, P5, PT, R0, UR7, RZ ;  /* 0x0000000700038c10 */ /* 0x000fca000ffbe0ff */
[----:B------:R-:W-:Y:S01]  /*7ce0*/  @!P0 IMAD.X R6, RZ, RZ, RZ, P5 ;  /* 0x000000ffff068224 */ /* 0x000fe200028e06ff */
[----:B-1----:R-:W-:-:S04]  /*7cf0*/  @!P0 LEA R16, P5, R3, R16, 0x2 ;  /* 0x0000001003108211 */ /* 0x002fc800078a10ff */
[----:B------:R-:W-:Y:S02]  /*7d00*/  @!P0 LEA.HI.X R17, R3, R17, R6, 0x2, P5 ;  /* 0x0000001103118211 */ /* 0x000fe400028f1406 */
[----:B------:R-:W-:Y:S01]  /*7d10*/  @!P1 IADD3 R14, P5, PT, R0, UR7, RZ ;  /* 0x00000007000e9c10 */ /* 0x000fe2000ffbe0ff */
[----:B------:R-:W1:Y:S04]  /*7d20*/  @!P3 LDC.64 R6, c[0x0][0x388] ;  /* 0x0000e200ff06bb82 */ /* 0x000e680000000a00 */
[----:B------:R-:W-:Y:S01]  /*7d30*/  @!P1 IMAD.X R15, RZ, RZ, RZ, P5 ;  /* 0x000000ffff0f9224 */ /* 0x000fe200028e06ff */
[----:B--2---:R-:W-:-:S04]  /*7d40*/  @!P1 LEA R12, P5, R14, R12, 0x2 ;  /* 0x0000000c0e0c9211 */ /* 0x004fc800078a10ff */
[----:B------:R-:W-:Y:S02]  /*7d50*/  @!P1 LEA.HI.X R13, R14, R13, R15, 0x2, P5 ;  /* 0x0000000d0e0d9211 */ /* 0x000fe400028f140f */
[----:B------:R-:W-:-:S05]  /*7d60*/  @!P2 IADD3 R15, P5, PT, R0, UR7, RZ ;  /* 0x00000007000fac10 */ /* 0x000fca000ffbe0ff */
[----:B------:R-:W-:Y:S01]  /*7d70*/  @!P2 IMAD.X R18, RZ, RZ, RZ, P5 ;  /* 0x000000ffff12a224 */ /* 0x000fe200028e06ff */
[----:B0-----:R-:W-:-:S04]  /*7d80*/  @!P2 LEA R14, P5, R15, R8, 0x2 ;  /* 0x000000080f0ea211 */ /* 0x001fc800078a10ff */
[----:B------:R-:W-:Y:S02]  /*7d90*/  @!P2 LEA.HI.X R15, R15, R9, R18, 0x2, P5 ;  /* 0x000000090f0fa211 */ /* 0x000fe400028f1412 */
[----:B------:R-:W-:-:S04]  /*7da0*/  @!P3 IADD3 R8, P5, PT, R0, UR7, RZ ;  /* 0x000000070008bc10 */ /* 0x000fc8000ffbe0ff */
[----:B------:R-:W-:Y:S02]  /*7db0*/  @!P3 IADD3.X R9, PT, PT, RZ, RZ, RZ, P5, !PT ;  /* 0x000000ffff09b210 */ /* 0x000fe40002ffe4ff */
[----:B-1----:R-:W-:-:S04]  /*7dc0*/  @!P3 LEA R6, P5, R8, R6, 0x2 ;  /* 0x000000060806b211 */ /* 0x002fc800078a10ff */
[----:B------:R-:W-:Y:S02]  /*7dd0*/  @!P3 LEA.HI.X R7, R8, R7, R9, 0x2, P5 ;  /* 0x000000070807b211 */ /* 0x000fe400028f1409 */
[C---:B------:R-:W-:Y:S01]  /*7de0*/  IADD3 R23, PT, PT, R0.reuse, 0x1a0, RZ ;  /* 0x000001a000177810 */ /* 0x040fe20007ffe0ff */
[----:B----4-:R-:W-:Y:S02]  /*7df0*/  IMAD.MOV.U32 R2, RZ, RZ, R4 ;  /* 0x000000ffff027224 */ /* 0x010fe400078e0004 */
[----:B------:R0:W2:Y:S01]  /*7e00*/  @!P4 LDG.E R4, desc[UR8][R10.64] ;  /* 0x000000080a04c981 */ /* 0x0000a2000c1e1900 */
[----:B------:R-:W-:Y:S01]  /*7e10*/  ISETP.GE.AND P4, PT, R5, UR10, PT ;  /* 0x0000000a05007c0c */ /* 0x000fe2000bf86270 */
[----:B------:R-:W-:Y:S01]  /*7e20*/  IMAD.MOV.U32 R3, RZ, RZ, R2 ;  /* 0x000000ffff037224 */ /* 0x000fe200078e0002 */
[----:B------:R-:W-:-:S05]  /*7e30*/  IADD3 R5, PT, PT, R0, 0xc0, RZ ;  /* 0x000000c000057810 */ /* 0x000fca0007ffe0ff */
[----:B------:R-:W3:Y:S01]  /*7e40*/  @!P0 LDG.E R3, desc[UR8][R16.64+0x80] ;  /* 0x0000800810038981 */ /* 0x000ee2000c1e1900 */
[----:B------:R-:W-:Y:S01]  /*7e50*/  ISETP.GE.AND P0, PT, R5, UR10, PT ;  /* 0x0000000a05007c0c */ /* 0x000fe2000bf06270 */
[--C-:B------:R-:W-:Y:S02]  /*7e60*/  IMAD.MOV.U32 R19, RZ, RZ, R2.reuse ;  /* 0x000000ffff137224 */ /* 0x100fe400078e0002 */
[----:B------:R-:W-:Y:S02]  /*7e70*/  VIADD R5, R0, 0xe0 ;  /* 0x000000e000057836 */ /* 0x000fe40000000000 */
[----:B0-----:R-:W0:Y:S02]  /*7e80*/  @!P4 LDC.64 R10, c[0x0][0x388] ;  /* 0x0000e200ff0acb82 */ /* 0x001e240000000a00 */
[----:B------:R1:W4:Y:S01]  /*7e90*/  @!P1 LDG.E R19, desc[UR8][R12.64+0x100] ;  /* 0x000100080c139981 */ /* 0x000322000c1e1900 */
[----:B------:R-:W-:Y:S01]  /*7ea0*/  ISETP.GE.AND P1, PT, R5, UR10, PT ;  /* 0x0000000a05007c0c */ /* 0x000fe2000bf26270 */
[----:B------:R-:W-:-:S02]  /*7eb0*/  IMAD.MOV.U32 R18, RZ, RZ, R2 ;  /* 0x000000ffff127224 */ /* 0x000fc400078e0002 */
[C---:B------:R-:W-:Y:S02]  /*7ec0*/  VIADD R5, R0.reuse, 0x100 ;  /* 0x0000010000057836 */ /* 0x040fe40000000000 */
[----:B------:R-:W5:Y:S01]  /*7ed0*/  @!P0 LDC.64 R24, c[0x0][0x388] ;  /* 0x0000e200ff188b82 */ /* 0x000f620000000a00 */
[C---:B------:R-:W-:Y:S01]  /*7ee0*/  @!P4 IADD3 R8, P5, PT, R0.reuse, UR7, RZ ;  /* 0x000000070008cc10 */ /* 0x040fe2000ffbe0ff */
[----:B------:R0:W4:Y:S01]  /*7ef0*/  @!P2 LDG.E R18, desc[UR8][R14.64+0x180] ;  /* 0x000180080e12a981 */ /* 0x000122000c1e1900 */
[----:B------:R-:W-:Y:S01]  /*7f00*/  ISETP.GE.AND P2, PT, R5, UR10, PT ;  /* 0x0000000a05007c0c */ /* 0x000fe2000bf46270 */
[----:B------:R-:W-:Y:S02]  /*7f10*/  IMAD.MOV.U32 R9, RZ, RZ, R2 ;  /* 0x000000ffff097224 */ /* 0x000fe400078e0002 */
[----:B-1----:R-:W-:Y:S02]  /*7f20*/  @!P4 IMAD.X R12, RZ, RZ, RZ, P5 ;  /* 0x000000ffff0cc224 */ /* 0x002fe400028e06ff */
[----:B------:R-:W1:Y:S01]  /*7f30*/  @!P1 LDC.64 R16, c[0x0][0x388] ;  /* 0x0000e200ff109b82 */ /* 0x000e620000000a00 */
[----:B------:R-:W-:Y:S01]  /*7f40*/  VIADD R5, R0, 0x120 ;  /* 0x0000012000057836 */ /* 0x000fe20000000000 */
[----:B------:R5:W4:Y:S01]  /*7f50*/  @!P3 LDG.E R9, desc[UR8][R6.64+0x200] ;  /* 0x000200080609b981 */ /* 0x000b22000c1e1900 */
[----:B0-----:R-:W-:-:S04]  /*7f60*/  @!P4 LEA R10, P5, R8, R10, 0x2 ;  /* 0x0000000a080ac211 */ /* 0x001fc800078a10ff */
[----:B------:R-:W-:Y:S02]  /*7f70*/  @!P4 LEA.HI.X R11, R8, R11, R12, 0x2, P5 ;  /* 0x0000000b080bc211 */ /* 0x000fe400028f140c */
[----:B------:R-:W-:Y:S01]  /*7f80*/  @!P0 IADD3 R14, P5, PT, R0, UR7, RZ ;  /* 0x00000007000e8c10 */ /* 0x000fe2000ffbe0ff */
[----:B------:R-:W0:Y:S01]  /*7f90*/  @!P2 LDC.64 R12, c[0x0][0x388] ;  /* 0x0000e200ff0cab82 */ /* 0x000e220000000a00 */
[----:B------:R-:W-:Y:S01]  /*7fa0*/  ISETP.GE.AND P3, PT, R5, UR10, PT ;  /* 0x0000000a05007c0c */ /* 0x000fe2000bf66270 */
[----:B------:R-:W-:Y:S02]  /*7fb0*/  IMAD.MOV.U32 R8, RZ, RZ, R2 ;  /* 0x000000ffff087224 */ /* 0x000fe400078e0002 */
[----:B------:R-:W-:Y:S01]  /*7fc0*/  @!P0 IMAD.X R15, RZ, RZ, RZ, P5 ;  /* 0x000000ffff0f8224 */ /* 0x000fe200028e06ff */
[----:B-----5:R-:W-:Y:S01]  /*7fd0*/  @!P0 LEA R24, P5, R14, R24, 0x2 ;  /* 0x000000180e188211 */ /* 0x020fe200078a10ff */
[----:B------:R-:W-:Y:S01]  /*7fe0*/  VIADD R5, R0, 0x140 ;  /* 0x0000014000057836 */ /* 0x000fe20000000000 */
[----:B------:R-:W-:Y:S01]  /*7ff0*/  MOV R7, R2 ;  /* 0x0000000200077202 */ /* 0x000fe20000000f00 */
[----:B------:R5:W4:Y:S01]  /*8000*/  @!P4 LDG.E R8, desc[UR8][R10.64+0x280] ;  /* 0x000280080a08c981 */ /* 0x000b22000c1e1900 */
[----:B------:R-:W-:-:S02]  /*8010*/  @!P0 LEA.HI.X R25, R14, R25, R15, 0x2, P5 ;  /* 0x000000190e198211 */ /* 0x000fc400028f140f */
[C---:B------:R-:W-:Y:S02]  /*8020*/  @!P1 IADD3 R6, P5, PT, R0.reuse, UR7, RZ ;  /* 0x0000000700069c10 */ /* 0x040fe4000ffbe0ff */
[----:B------:R-:W-:Y:S01]  /*8030*/  ISETP.GE.AND P4, PT, R5, UR10, PT ;  /* 0x0000000a05007c0c */ /* 0x000fe2000bf86270 */
[----:B------:R-:W-:Y:S01]  /*8040*/  VIADD R5, R0, 0x160 ;  /* 0x0000016000057836 */ /* 0x000fe20000000000 */
[----:B------:R-:W0:Y:S01]  /*8050*/  @!P3 LDC.64 R14, c[0x0][0x388] ;  /* 0x0000e200ff0ebb82 */ /* 0x000e220000000a00 */
[----:B------:R-:W-:Y:S01]  /*8060*/  @!P1 IMAD.X R20, RZ, RZ, RZ, P5 ;  /* 0x000000ffff149224 */ /* 0x000fe200028e06ff */
[C---:B-1----:R-:W-:Y:S01]  /*8070*/  @!P1 LEA R16, P5, R6.reuse, R16, 0x2 ;  /* 0x0000001006109211 */ /* 0x042fe200078a10ff */
[----:B------:R1:W4:Y:S01]  /*8080*/  @!P0 LDG.E R7, desc[UR8][R24.64+0x300] ;  /* 0x0003000818078981 */ /* 0x000322000c1e1900 */
[----:B------:R-:W-:Y:S02]  /*8090*/  ISETP.GE.AND P0, PT, R5, UR10, PT ;  /* 0x0000000a05007c0c */ /* 0x000fe4000bf06270 */
[----:B------:R-:W-:-:S02]  /*80a0*/  @!P1 LEA.HI.X R17, R6, R17, R20, 0x2, P5 ;  /* 0x0000001106119211 */ /* 0x000fc400028f1414 */
[C---:B------:R-:W-:Y:S01]  /*80b0*/  @!P2 IADD3 R21, P5, PT, R0.reuse, UR7, RZ ;  /* 0x000000070015ac10 */ /* 0x040fe2000ffbe0ff */
[----:B------:R-:W-:Y:S02]  /*80c0*/  IMAD.MOV.U32 R6, RZ, RZ, R2 ;  /* 0x000000ffff067224 */ /* 0x000fe400078e0002 */
[C---:B------:R-:W-:Y:S01]  /*80d0*/  VIADD R5, R0.reuse, 0x180 ;  /* 0x0000018000057836 */ /* 0x040fe20000000000 */
[----:B-----5:R-:W5:Y:S01]  /*80e0*/  @!P4 LDC.64 R10, c[0x0][0x388] ;  /* 0x0000e200ff0acb82 */ /* 0x020f620000000a00 */
[----:B------:R-:W-:Y:S01]  /*80f0*/  @!P2 IMAD.X R26, RZ, RZ, RZ, P5 ;  /* 0x000000ffff1aa224 */ /* 0x000fe200028e06ff */
[----:B0-----:R-:W-:Y:S01]  /*8100*/  @!P2 LEA R20, P5, R21, R12, 0x2 ;  /* 0x0000000c1514a211 */ /* 0x001fe200078a10ff */
[----:B------:R0:W4:Y:S01]  /*8110*/  @!P1 LDG.E R6, desc[UR8][R16.64+0x380] ;  /* 0x0003800810069981 */ /* 0x000122000c1e1900 */
[----:B------:R-:W-:Y:S02]  /*8120*/  ISETP.GE.AND P1, PT, R5, UR10, PT ;  /* 0x0000000a05007c0c */ /* 0x000fe4000bf26270 */
[----:B------:R-:W-:Y:S01]  /*8130*/  @!P2 LEA.HI.X R21, R21, R13, R26, 0x2, P5 ;  /* 0x0000000d1515a211 */ /* 0x000fe200028f141a */
[----:B------:R-:W-:Y:S01]  /*8140*/  IMAD.MOV.U32 R5, RZ, RZ, R2 ;  /* 0x000000ffff057224 */ /* 0x000fe200078e0002 */
[----:B------:R-:W5:Y:S01]  /*8150*/  @!P0 LDC.64 R12, c[0x0][0x388] ;  /* 0x0000e200ff0c8b82 */ /* 0x000f620000000a00 */
[----:B-1----:R-:W-:-:S04]  /*8160*/  @!P3 IADD3 R24, P5, PT, R0, UR7, RZ ;  /* 0x000000070018bc10 */ /* 0x002fc8000ffbe0ff */
[----:B------:R1:W4:Y:S01]  /*8170*/  @!P2 LDG.E R5, desc[UR8][R20.64+0x400] ;  /* 0x000400081405a981 */ /* 0x000322000c1e1900 */
[----:B------:R-:W-:Y:S01]  /*8180*/  @!P3 IMAD.X R25, RZ, RZ, RZ, P5 ;  /* 0x000000ffff19b224 */ /* 0x000fe200028e06ff */
[----:B0-----:R-:W-:Y:S02]  /*8190*/  @!P3 LEA R16, P5, R24, R14, 0x2 ;  /* 0x0000000e1810b211 */ /* 0x001fe400078a10ff */
[----:B------:R-:W-:Y:S01]  /*81a0*/  ISETP.GE.AND P2, PT, R23, UR10, PT ;  /* 0x0000000a17007c0c */ /* 0x000fe2000bf46270 */
[----:B------:R-:W-:Y:S01]  /*81b0*/  VIADD R23, R0, 0x1c0 ;  /* 0x000001c000177836 */ /* 0x000fe20000000000 */
[----:B------:R-:W-:Y:S02]  /*81c0*/  @!P3 LEA.HI.X R17, R24, R15, R25, 0x2, P5 ;  /* 0x0000000f1811b211 */ /* 0x000fe400028f1419 */
[----:B------:R-:W0:Y:S01]  /*81d0*/  @!P1 LDC.64 R14, c[0x0][0x388] ;  /* 0x0000e200ff0e9b82 */ /* 0x000e220000000a00 */
[----:B-1----:R-:W-:Y:S01]  /*81e0*/  IMAD.MOV.U32 R20, RZ, RZ, R2 ;  /* 0x000000ffff147224 */ /* 0x002fe200078e0002 */
[----:B------:R-:W-:-:S05]  /*81f0*/  @!P4 IADD3 R24, P5, PT, R0, UR7, RZ ;  /* 0x000000070018cc10 */ /* 0x000fca000ffbe0ff */
[----:B------:R1:W4:Y:S01]  /*8200*/  @!P3 LDG.E R20, desc[UR8][R16.64+0x480] ;  /* 0x000480081014b981 */ /* 0x000322000c1e1900 */
[----:B------:R-:W-:Y:S01]  /*8210*/  ISETP.GE.AND P3, PT, R23, UR10, PT ;  /* 0x0000000a17007c0c */ /* 0x000fe2000bf66270 */
[----:B------:R-:W-:Y:S01]  /*8220*/  @!P4 IMAD.X R25, RZ, RZ, RZ, P5 ;  /* 0x000000ffff19c224 */ /* 0x000fe200028e06ff */
[----:B------:R-:W-:Y:S02]  /*8230*/  @!P0 IADD3 R23, P6, PT, R0, UR7, RZ ;  /* 0x0000000700178c10 */ /* 0x000fe4000ffde0ff */
[C---:B-----5:R-:W-:Y:S02]  /*8240*/  @!P4 LEA R10, P5, R24.reuse, R10, 0x2 ;  /* 0x0000000a180ac211 */ /* 0x060fe400078a10ff */
[----:B------:R-:W-:Y:S01]  /*8250*/  MOV R21, R2 ;  /* 0x0000000200157202 */ /* 0x000fe20000000f00 */
[----:B------:R-:W-:Y:S01]  /*8260*/  @!P0 IMAD.X R26, RZ, RZ, RZ, P6 ;  /* 0x000000ffff1a8224 */ /* 0x000fe200030e06ff */
[----:B-1----:R-:W1:Y:S01]  /*8270*/  @!P2 LDC.64 R16, c[0x0][0x388] ;  /* 0x0000e200ff10ab82 */ /* 0x002e620000000a00 */
[----:B------:R-:W-:Y:S01]  /*8280*/  @!P4 LEA.HI.X R11, R24, R11, R25, 0x2, P5 ;  /* 0x0000000b180bc211 */ /* 0x000fe200028f1419 */
[----:B------:R-:W-:Y:S01]  /*8290*/  VIADD R24, R0, 0x1e0 ;  /* 0x000001e000187836 */ /* 0x000fe20000000000 */
[----:B------:R-:W-:-:S03]  /*82a0*/  @!P0 LEA R12, P6, R23, R12, 0x2 ;  /* 0x0000000c170c8211 */ /* 0x000fc600078c10ff */
[----:B------:R5:W4:Y:S01]  /*82b0*/  @!P4 LDG.E R21, desc[UR8][R10.64+0x500] ;  /* 0x000500080a15c981 */ /* 0x000b22000c1e1900 */
[----:B------:R-:W-:Y:S01]  /*82c0*/  @!P0 LEA.HI.X R13, R23, R13, R26, 0x2, P6 ;  /* 0x0000000d170d8211 */ /* 0x000fe200030f141a */
[----:B------:R-:W-:Y:S01]  /*82d0*/  IMAD.MOV.U32 R23, RZ, RZ, R2 ;  /* 0x000000ffff177224 */ /* 0x000fe200078e0002 */
[----:B------:R-:W-:Y:S01]  /*82e0*/  ISETP.GE.AND P5, PT, R24, UR10, PT ;  /* 0x0000000a18007c0c */ /* 0x000fe2000bfa6270 */
[C---:B------:R-:W-:Y:S01]  /*82f0*/  VIADD R24, R0.reuse, 0x200 ;  /* 0x0000020000187836 */ /* 0x040fe20000000000 */
[----:B------:R-:W-:-:S03]  /*8300*/  @!P1 IADD3 R25, P4, PT, R0, UR7, RZ ;  /* 0x0000000700199c10 */ /* 0x000fc6000ff9e0ff */
[----:B------:R0:W4:Y:S01]  /*8310*/  @!P0 LDG.E R23, desc[UR8][R12.64+0x580] ;  /* 0x000580080c178981 */ /* 0x000122000c1e1900 */
[----:B-----5:R-:W5:Y:S01]  /*8320*/  @!P3 LDC.64 R10, c[0x0][0x388] ;  /* 0x0000e200ff0abb82 */ /* 0x020f620000000a00 */
[----:B------:R-:W-:Y:S01]  /*8330*/  @!P1 IMAD.X R26, RZ, RZ, RZ, P4 ;  /* 0x000000ffff1a9224 */ /* 0x000fe200020e06ff */
[----:B------:R-:W-:Y:S02]  /*8340*/  ISETP.GE.AND P0, PT, R24, UR10, PT ;  /* 0x0000000a18007c0c */ /* 0x000fe4000bf06270 */
[C---:B0-----:R-:W-:Y:S02]  /*8350*/  @!P1 LEA R14, P4, R25.reuse, R14, 0x2 ;  /* 0x0000000e190e9211 */ /* 0x041fe400078810ff */
[----:B------:R-:W-:Y:S02]  /*8360*/  @!P2 IADD3 R27, P6, PT, R0, UR7, RZ ;  /* 0x00000007001bac10 */ /* 0x000fe4000ffde0ff */
[----:B------:R-:W-:Y:S01]  /*8370*/  @!P1 LEA.HI.X R15, R25, R15, R26, 0x2, P4 ;  /* 0x0000000f190f9211 */ /* 0x000fe200020f141a */
[----:B------:R-:W-:Y:S01]  /*8380*/  IMAD.MOV.U32 R25, RZ, RZ, R2 ;  /* 0x000000ffff197224 */ /* 0x000fe200078e0002 */
[----:B------:R-:W0:Y:S01]  /*8390*/  @!P5 LDC.64 R12, c[0x0][0x388] ;  /* 0x0000e200ff0cdb82 */ /* 0x000e220000000a00 */
[----:B------:R-:W-:Y:S01]  /*83a0*/  @!P2 IMAD.X R24, RZ, RZ, RZ, P6 ;  /* 0x000000ffff18a224 */ /* 0x000fe200030e06ff */
[----:B-1----:R-:W-:-:S03]  /*83b0*/  @!P2 LEA R16, P4, R27, R16, 0x2 ;  /* 0x000000101b10a211 */ /* 0x002fc600078810ff */
[----:B------:R1:W4:Y:S01]  /*83c0*/  @!P1 LDG.E R25, desc[UR8][R14.64+0x600] ;  /* 0x000600080e199981 */ /* 0x000322000c1e1900 */
[----:B------:R-:W-:Y:S01]  /*83d0*/  @!P2 LEA.HI.X R17, R27, R17, R24, 0x2, P4 ;  /* 0x000000111b11a211 */ /* 0x000fe200020f1418 */
[----:B------:R-:W-:Y:S01]  /*83e0*/  IMAD.MOV.U32 R24, RZ, RZ, R2 ;  /* 0x000000ffff187224 */ /* 0x000fe200078e0002 */
[----:B------:R-:W-:Y:S01]  /*83f0*/  @!P3 IADD3 R26, P1, PT, R0, UR7, RZ ;  /* 0x00000007001abc10 */ /* 0x000fe2000ff3e0ff */
[----:B-1----:R-:W1:Y:S04]  /*8400*/  @!P0 LDC.64 R14, c[0x0][0x388] ;  /* 0x0000e200ff0e8b82 */ /* 0x002e680000000a00 */
[----:B------:R5:W4:Y:S02]  /*8410*/  @!P2 LDG.E R24, desc[UR8][R16.64+0x680] ;  /* 0x000680081018a981 */ /* 0x000b24000c1e1900 */
[----:B-----5:R-:W-:-:S02]  /*8420*/  @!P3 LEA R10, P2, R26, R10, 0x2 ;  /* 0x0000000a1a0ab211 */ /* 0x020fc400078410ff */
[----:B------:R-:W-:-:S04]  /*8430*/  @!P3 IADD3.X R27, PT, PT, RZ, RZ, RZ, P1, !PT ;  /* 0x000000ffff1bb210 */ /* 0x000fc80000ffe4ff */
[----:B------:R-:W-:Y:S02]  /*8440*/  @!P3 LEA.HI.X R11, R26, R11, R27, 0x2, P2 ;  /* 0x0000000b1a0bb211 */ /* 0x000fe400010f141b */
[C---:B------:R-:W-:Y:S02]  /*8450*/  @!P5 IADD3 R27, P1, PT, R0.reuse, UR7, RZ ;  /* 0x00000007001bdc10 */ /* 0x040fe4000ff3e0ff */
[----:B------:R-:W-:-:S03]  /*8460*/  @!P0 IADD3 R16, P2, PT, R0, UR7, RZ ;  /* 0x0000000700108c10 */ /* 0x000fc6000ff5e0ff */
[----:B------:R-:W-:Y:S01]  /*8470*/  @!P5 IMAD.X R28, RZ, RZ, RZ, P1 ;  /* 0x000000ffff1cd224 */ /* 0x000fe200008e06ff */
[----:B0-----:R-:W-:Y:S01]  /*8480*/  @!P5 LEA R12, P1, R27, R12, 0x2 ;  /* 0x0000000c1b0cd211 */ /* 0x001fe200078210ff */
[----:B------:R-:W-:-:S03]  /*8490*/  @!P0 IMAD.X R17, RZ, RZ, RZ, P2 ;  /* 0x000000ffff118224 */ /* 0x000fc600010e06ff */
[----:B------:R-:W-:Y:S02]  /*84a0*/  @!P5 LEA.HI.X R13, R27, R13, R28, 0x2, P1 ;  /* 0x0000000d1b0dd211 */ /* 0x000fe400008f141c */
[----:B-1----:R-:W-:Y:S01]  /*84b0*/  @!P0 LEA R14, P1, R16, R14, 0x2 ;  /* 0x0000000e100e8211 */ /* 0x002fe200078210ff */
[----:B------:R-:W-:-:S03]  /*84c0*/  IMAD.MOV.U32 R26, RZ, RZ, R2 ;  /* 0x000000ffff1a7224 */ /* 0x000fc600078e0002 */
[----:B------:R-:W-:Y:S01]  /*84d0*/  @!P0 LEA.HI.X R15, R16, R15, R17, 0x2, P1 ;  /* 0x0000000f100f8211 */ /* 0x000fe200008f1411 */
[----:B------:R-:W-:Y:S02]  /*84e0*/  IMAD.MOV.U32 R16, RZ, RZ, R2 ;  /* 0x000000ffff107224 */ /* 0x000fe400078e0002 */
[----:B------:R0:W5:Y:S04]  /*84f0*/  @!P3 LDG.E R26, desc[UR8][R10.64+0x700] ;  /* 0x000700080a1ab981 */ /* 0x000168000c1e1900 */
[----:B------:R-:W5:Y:S04]  /*8500*/  @!P5 LDG.E R16, desc[UR8][R12.64+0x780] ;  /* 0x000780080c10d981 */ /* 0x000f68000c1e1900 */
[----:B------:R-:W5:Y:S01]  /*8510*/  @!P0 LDG.E R2, desc[UR8][R14.64+0x800] ;  /* 0x000800080e028981 */ /* 0x000f62000c1e1900 */
[----:B0-----:R-:W0:Y:S01]  /*8520*/  S2R R10, SR_LANEID ;  /* 0x00000000000a7919 */ /* 0x001e220000000000 */
        /* <DEDUP_REMOVED lines=8> */
[----:B---3--:R-:W-:Y:S04]  /*85b0*/  STS [R17+0x80], R3 ;  /* 0x0000800311007388 */ /* 0x008fe80000000800 */
[----:B----4-:R-:W-:Y:S04]  /*85c0*/  STS [R17+0x100], R19 ;  /* 0x0001001311007388 */ /* 0x010fe80000000800 */
        /* <DEDUP_REMOVED lines=8> */
[----:B------:R0:W-:Y:S02]  /*8650*/  STS [R17+0x580], R23 ;  /* 0x0005801711007388 */ /* 0x0001e40000000800 */
[----:B0-----:R-:W-:-:S02]  /*8660*/  LEA R23, R10, UR4, 0x2 ;  /* 0x000000040a177c11 */ /* 0x001fc4000f8e10ff */
[----:B------:R-:W-:Y:S04]  /*8670*/  STS [R17+0x600], R25 ;  /* 0x0006001911007388 */ /* 0x000fe80000000800 */
[----:B------:R-:W-:Y:S04]  /*8680*/  STS [R17+0x680], R24 ;  /* 0x0006801811007388 */ /* 0x000fe80000000800 */
[----:B-----5:R-:W-:Y:S04]  /*8690*/  STS [R17+0x700], R26 ;  /* 0x0007001a11007388 */ /* 0x020fe80000000800 */
[----:B------:R0:W-:Y:S04]  /*86a0*/  STS [R17+0x780], R16 ;  /* 0x0007801011007388 */ /* 0x0001e80000000800 */
[----:B------:R1:W-:Y:S01]  /*86b0*/  STS [R17+0x800], R2 ;  /* 0x0008000211007388 */ /* 0x0003e20000000800 */
[----:B------:R-:W-:-:S03]  /*86c0*/  NOP ;  /* 0x0000000000007918 */ /* 0x000fc60000000000 */
[----:B------:R-:W2:Y:S04]  /*86d0*/  LDS R20, [R23] ;  /* 0x0000000017147984 */ /* 0x000ea80000000800 */
        /* <DEDUP_REMOVED lines=17> */
[----:B0-----:R-:W-:-:S07]  /*87f0*/  IMAD R16, R22, 0x11, RZ ;  /* 0x0000001116107824 */ /* 0x001fce00078e02ff */
[----:B------:R-:W-:Y:S01]  /*8800*/  PREEXIT ;  /* 0x000000000000782d */ /* 0x000fe20000000000 */
[----:B-1----:R-:W-:-:S05]  /*8810*/  VIADD R2, R16, 0x1 ;  /* 0x0000000110027836 */ /* 0x002fca0000000000 */
[----:B------:R-:W-:-:S13]  /*8820*/  ISETP.GE.U32.AND P0, PT, R2, UR10, PT ;  /* 0x0000000a02007c0c */ /* 0x000fda000bf06070 */
[----:B------:R-:W2:Y:S08]  /*8830*/  @!P0 LDC R13, c[0x0][0x3c0] ;  /* 0x0000f000ff0d8b82 */ /* 0x000eb00000000800 */
[----:B------:R-:W0:Y:S01]  /*8840*/  @!P0 LDC.64 R2, c[0x0][0x3c8] ;  /* 0x0000f200ff028b82 */ /* 0x000e220000000a00 */
[----:B--2---:R-:W-:Y:S01]  /*8850*/  @!P0 IADD3 R5, PT, PT, R20, R13, RZ ;  /* 0x0000000d14058210 */ /* 0x004fe20007ffe0ff */
[----:B---3--:R-:W-:-:S04]  /*8860*/  @!P0 IMAD.IADD R13, R19, 0x1, R13 ;  /* 0x00000001130d8824 */ /* 0x008fc800078e020d */
[----:B0-----:R-:W-:-:S04]  /*8870*/  @!P0 IMAD.WIDE R4, R5, 0x4, R2 ;  /* 0x0000000405048825 */ /* 0x001fc800078e0202 */
[----:B------:R-:W-:Y:S02]  /*8880*/  @!P0 IMAD.WIDE R2, R13, 0x4, R2 ;  /* 0x000000040d028825 */ /* 0x000fe400078e0202 */
[----:B------:R-:W2:Y:S04]  /*8890*/  @!P0 LDG.E R4, desc[UR8][R4.64] ;  /* 0x0000000804048981 */ /* 0x000ea8000c1e1900 */
[----:B------:R-:W2:Y:S01]  /*88a0*/  @!P0 LDG.E R3, desc[UR8][R2.64] ;  /* 0x0000000802038981 */ /* 0x000ea2000c1e1900 */
[----:B------:R-:W-:Y:S02]  /*88b0*/  VIADD R13, R16, 0x2 ;  /* 0x00000002100d7836 */ /* 0x000fe40000000000 */
[--C-:B------:R-:W-:Y:S02]  /*88c0*/  IMAD.MOV.U32 R21, RZ, RZ, R20.reuse ;  /* 0x000000ffff157224 */ /* 0x100fe400078e0014 */
[----:B------:R-:W-:Y:S01]  /*88d0*/  @!P0 IMAD.MOV.U32 R21, RZ, RZ, R19 ;  /* 0x000000ffff158224 */ /* 0x000fe200078e0013 */
[----:B------:R-:W-:Y:S01]  /*88e0*/  ISETP.GE.U32.AND P2, PT, R13, UR10, PT ;  /* 0x0000000a0d007c0c */ /* 0x000fe2000bf46070 */
[----:B------:R-:W-:-:S12]  /*88f0*/  IMAD.MOV.U32 R13, RZ, RZ, R20 ;  /* 0x000000ffff0d7224 */ /* 0x000fd800078e0014 */
[----:B------:R-:W4:Y:S01]  /*8900*/  @!P2 LDC R29, c[0x0][0x3c0] ;  /* 0x0000f000ff1dab82 */ /* 0x000f220000000800 */
[----:B--2---:R-:W-:-:S07]  /*8910*/  @!P0 ISETP.GE.AND P1, PT, R4, R3, PT ;  /* 0x000000030400820c */ /* 0x004fce0003f26270 */
[----:B------:R-:W0:Y:S01]  /*8920*/  @!P2 LDC.64 R2, c[0x0][0x3c8] ;  /* 0x0000f200ff02ab82 */ /* 0x000e220000000a00 */
[----:B------:R-:W-:Y:S02]  /*8930*/  @!P0 SEL R13, R19, R20, !P1 ;  /* 0x00000014130d8207 */ /* 0x000fe40004800000 */
[----:B----4-:R-:W-:-:S03]  /*8940*/  @!P2 IADD3 R19, PT, PT, R11, R29, RZ ;  /* 0x0000001d0b13a210 */ /* 0x010fc60007ffe0ff */
[----:B------:R-:W-:-:S04]  /*8950*/  @!P2 IMAD.IADD R5, R13, 0x1, R29 ;  /* 0x000000010d05a824 */ /* 0x000fc800078e021d */
[----:B0-----:R-:W-:-:S04]  /*8960*/  @!P2 IMAD.WIDE R4, R5, 0x4, R2 ;  /* 0x000000040504a825 */ /* 0x001fc800078e0202 */
[----:B------:R-:W-:Y:S02]  /*8970*/  @!P2 IMAD.WIDE R2, R19, 0x4, R2 ;  /* 0x000000041302a825 */ /* 0x000fe400078e0202 */
[----:B------:R-:W2:Y:S04]  /*8980*/  @!P2 LDG.E R4, desc[UR8][R4.64] ;  /* 0x000000080404a981 */ /* 0x000ea8000c1e1900 */
[----:B------:R-:W2:Y:S01]  /*8990*/  @!P2 LDG.E R3, desc[UR8][R2.64] ;  /* 0x000000080203a981 */ /* 0x000ea2000c1e1900 */
[----:B------:R-:W-:-:S05]  /*89a0*/  VIADD R19, R16, 0x3 ;  /* 0x0000000310137836 */ /* 0x000fca0000000000 */
[----:B------:R-:W-:Y:S01]  /*89b0*/  ISETP.GE.U32.AND P1, PT, R19, UR10, PT ;  /* 0x0000000a13007c0c */ /* 0x000fe2000bf26070 */
[----:B------:R-:W-:-:S12]  /*89c0*/  IMAD.MOV.U32 R19, RZ, RZ, R13 ;  /* 0x000000ffff137224 */ /* 0x000fd800078e000d */
[----:B------:R-:W5:Y:S01]  /*89d0*/  @!P1 LDC R29, c[0x0][0x3c0] ;  /* 0x0000f000ff1d9b82 */ /* 0x000f620000000800 */
[----:B--2---:R-:W-:-:S07]  /*89e0*/  @!P2 ISETP.GE.AND P0, PT, R4, R3, PT ;  /* 0x000000030400a20c */ /* 0x004fce0003f06270 */
[----:B------:R-:W0:Y:S01]  /*89f0*/  @!P1 LDC.64 R2, c[0x0][0x3c8] ;  /* 0x0000f200ff029b82 */ /* 0x000e220000000a00 */
[----:B------:R-:W-:Y:S01]  /*8a00*/  @!P2 SEL R19, R11, R13, !P0 ;  /* 0x0000000d0b13a207 */ /* 0x000fe20004000000 */
[----:B------:R-:W-:Y:S02]  /*8a10*/  @!P2 IMAD.MOV.U32 R13, RZ, RZ, R11 ;  /* 0x000000ffff0da224 */ /* 0x000fe400078e000b */
[--C-:B-----5:R-:W-:Y:S02]  /*8a20*/  @!P1 IMAD.IADD R11, R12, 0x1, R29.reuse ;  /* 0x000000010c0b9824 */ /* 0x120fe400078e021d */
[----:B------:R-:W-:-:S04]  /*8a30*/  @!P1 IMAD.IADD R5, R19, 0x1, R29 ;  /* 0x0000000113059824 */ /* 0x000fc800078e021d */
[----:B0-----:R-:W-:-:S04]  /*8a40*/  @!P1 IMAD.WIDE R4, R5, 0x4, R2 ;  /* 0x0000000405049825 */ /* 0x001fc800078e0202 */
[----:B------:R-:W-:Y:S02]  /*8a50*/  @!P1 IMAD.WIDE R2, R11, 0x4, R2 ;  /* 0x000000040b029825 */ /* 0x000fe400078e0202 */
[----:B------:R-:W2:Y:S04]  /*8a60*/  @!P1 LDG.E R4, desc[UR8][R4.64] ;  /* 0x0000000804049981 */ /* 0x000ea8000c1e1900 */
[----:B------:R-:W2:Y:S01]  /*8a70*/  @!P1 LDG.E R3, desc[UR8][R2.64] ;  /* 0x0000000802039981 */ /* 0x000ea2000c1e1900 */
[----:B------:R-:W-:-:S05]  /*8a80*/  VIADD R11, R16, 0x4 ;  /* 0x00000004100b7836 */ /* 0x000fca0000000000 */
[----:B------:R-:W-:Y:S02]  /*8a90*/  ISETP.GE.U32.AND P2, PT, R11, UR10, PT ;  /* 0x0000000a0b007c0c */ /* 0x000fe4000bf46070 */
[----:B------:R-:W-:-:S11]  /*8aa0*/  MOV R11, R19 ;  /* 0x00000013000b7202 */ /* 0x000fd60000000f00 */
[----:B------:R-:W0:Y:S01]  /*8ab0*/  @!P2 LDC R29, c[0x0][0x3c0] ;  /* 0x0000f000ff1dab82 */ /* 0x000e220000000800 */
[----:B--2---:R-:W-:-:S07]  /*8ac0*/  @!P1 ISETP.GE.AND P0, PT, R4, R3, PT ;  /* 0x000000030400920c */ /* 0x004fce0003f06270 */
[----:B------:R-:W1:Y:S01]  /*8ad0*/  @!P2 LDC.64 R2, c[0x0][0x3c8] ;  /* 0x0000f200ff02ab82 */ /* 0x000e620000000a00 */
[----:B------:R-:W-:Y:S01]  /*8ae0*/  @!P1 SEL R11, R12, R19, !P0 ;  /* 0x000000130c0b9207 */ /* 0x000fe20004000000 */
[----:B------:R-:W-:-:S04]  /*8af0*/  @!P1 IMAD.MOV.U32 R19, RZ, RZ, R12 ;  /* 0x000000ffff139224 */ /* 0x000fc800078e000c */
[--C-:B0-----:R-:W-:Y:S02]  /*8b00*/  @!P2 IMAD.IADD R5, R11, 0x1, R29.reuse ;  /* 0x000000010b05a824 */ /* 0x101fe400078e021d */
[----:B------:R-:W-:Y:S02]  /*8b10*/  @!P2 IMAD.IADD R29, R8, 0x1, R29 ;  /* 0x00000001081da824 */ /* 0x000fe400078e021d */
[----:B-1----:R-:W-:-:S04]  /*8b20*/  @!P2 IMAD.WIDE R4, R5, 0x4, R2 ;  /* 0x000000040504a825 */ /* 0x002fc800078e0202 */
[----:B------:R-:W-:Y:S02]  /*8b30*/  @!P2 IMAD.WIDE R2, R29, 0x4, R2 ;  /* 0x000000041d02a825 */ /* 0x000fe400078e0202 */
[----:B------:R-:W2:Y:S04]  /*8b40*/  @!P2 LDG.E R4, desc[UR8][R4.64] ;  /* 0x000000080404a981 */ /* 0x000ea8000c1e1900 */
[----:B------:R-:W2:Y:S01]  /*8b50*/  @!P2 LDG.E R3, desc[UR8][R2.64] ;  /* 0x000000080203a981 */ /* 0x000ea2000c1e1900 */
[----:B------:R-:W-:-:S05]  /*8b60*/  VIADD R12, R16, 0x5 ;  /* 0x00000005100c7836 */ /* 0x000fca0000000000 */
[----:B------:R-:W-:Y:S01]  /*8b70*/  ISETP.GE.U32.AND P1, PT, R12, UR10, PT ;  /* 0x0000000a0c007c0c */ /* 0x000fe2000bf26070 */
[----:B------:R-:W-:-:S12]  /*8b80*/  IMAD.MOV.U32 R12, RZ, RZ, R11 ;  /* 0x000000ffff0c7224 */ /* 0x000fd800078e000b */
[----:B------:R-:W0:Y:S01]  /*8b90*/  @!P1 LDC R29, c[0x0][0x3c0] ;  /* 0x0000f000ff1d9b82 */ /* 0x000e220000000800 */
[----:B--2---:R-:W-:-:S07]  /*8ba0*/  @!P2 ISETP.GE.AND P0, PT, R4, R3, PT ;  /* 0x000000030400a20c */ /* 0x004fce0003f06270 */
[----:B------:R-:W1:Y:S01]  /*8bb0*/  @!P1 LDC.64 R2, c[0x0][0x3c8] ;  /* 0x0000f200ff029b82 */ /* 0x000e620000000a00 */
[----:B------:R-:W-:Y:S01]  /*8bc0*/  @!P2 SEL R12, R8, R11, !P0 ;  /* 0x0000000b080ca207 */ /* 0x000fe20004000000 */
[----:B------:R-:W-:-:S03]  /*8bd0*/  @!P2 IMAD.MOV.U32 R11, RZ, RZ, R8 ;  /* 0x000000ffff0ba224 */ /* 0x000fc600078e0008 */
[----:B0-----:R-:W-:Y:S01]  /*8be0*/  @!P1 IADD3 R5, PT, PT, R12, R29, RZ ;  /* 0x0000001d0c059210 */ /* 0x001fe20007ffe0ff */
[----:B------:R-:W-:-:S04]  /*8bf0*/  @!P1 IMAD.IADD R29, R10, 0x1, R29 ;  /* 0x000000010a1d9824 */ /* 0x000fc800078e021d */
        /* <DEDUP_REMOVED lines=18> */
[----:B------:R-:W-:-:S04]  /*8d20*/  IADD3 R10, PT, PT, R16, 0x7, RZ ;  /* 0x00000007100a7810 */ /* 0x000fc80007ffe0ff */
        /* <DEDUP_REMOVED lines=19> */
[----:B------:R-:W-:Y:S02]  /*8e60*/  @!P1 SEL R6, R7, R10, !P0 ;  /* 0x0000000a07069207 */ /* 0x000fe40004000000 */
[----:B------:R-:W-:Y:S01]  /*8e70*/  @!P1 MOV R10, R7 ;  /* 0x00000007000a9202 */ /* 0x000fe20000000f00 */
[--C-:B0-----:R-:W-:Y:S02]  /*8e80*/  @!P2 IMAD.IADD R7, R15, 0x1, R29.reuse ;  /* 0x000000010f07a824 */ /* 0x101fe400078e021d */
        /* <DEDUP_REMOVED lines=12> */
[----:B------:R-:W-:Y:S01]  /*8f50*/  @!P2 IMAD.MOV.U32 R6, RZ, RZ, R15 ;  /* 0x000000ffff06a224 */ /* 0x000fe200078e000f */
[----:B0-----:R-:W-:-:S03]  /*8f60*/  @!P1 IADD3 R15, PT, PT, R14, R29, RZ ;  /* 0x0000001d0e0f9210 */ /* 0x001fc60007ffe0ff */
[----:B------:R-:W-:-:S04]  /*8f70*/  @!P1 IMAD.IADD R5, R7, 0x1, R29 ;  /* 0x0000000107059824 */ /* 0x000fc800078e021d */
[----:B-1----:R-:W-:-:S04]  /*8f80*/  @!P1 IMAD.WIDE R4, R5, 0x4, R2 ;  /* 0x0000000405049825 */ /* 0x002fc800078e0202 */
[----:B------:R-:W-:Y:S02]  /*8f90*/  @!P1 IMAD.WIDE R2, R15, 0x4, R2 ;  /* 0x000000040f029825 */ /* 0x000fe400078e0202 */
[----:B------:R0:W2:Y:S04]  /*8fa0*/  @!P1 LDG.E R4, desc[UR8][R4.64] ;  /* 0x0000000804049981 */ /* 0x0000a8000c1e1900 */
[----:B------:R-:W2:Y:S01]  /*8fb0*/  @!P1 LDG.E R3, desc[UR8][R2.64] ;  /* 0x0000000802039981 */ /* 0x000ea2000c1e1900 */
[----:B------:R-:W-:-:S05]  /*8fc0*/  VIADD R15, R16, 0xa ;  /* 0x0000000a100f7836 */ /* 0x000fca0000000000 */
[----:B------:R-:W-:-:S13]  /*8fd0*/  ISETP.GE.U32.AND P2, PT, R15, UR10, PT ;  /* 0x0000000a0f007c0c */ /* 0x000fda000bf46070 */
[----:B------:R-:W0:Y:S02]  /*8fe0*/  @!P2 LDC R29, c[0x0][0x3c0] ;  /* 0x0000f000ff1dab82 */ /* 0x000e240000000800 */
[----:B0-----:R-:W-:Y:S01]  /*8ff0*/  @!P2 IMAD.IADD R5, R27, 0x1, R29 ;  /* 0x000000011b05a824 */ /* 0x001fe200078e021d */
[----:B--2---:R-:W-:Y:S01]  /*9000*/  @!P1 ISETP.GE.AND P0, PT, R4, R3, PT ;  /* 0x000000030400920c */ /* 0x004fe20003f06270 */
[----:B------:R-:W-:-:S04]  /*9010*/  IMAD.MOV.U32 R4, RZ, RZ, R7 ;  /* 0x000000ffff047224 */ /* 0x000fc800078e0007 */
[----:B------:R-:W0:Y:S01]  /*9020*/  @!P2 LDC.64 R2, c[0x0][0x3c8] ;  /* 0x0000f200ff02ab82 */ /* 0x000e220000000a00 */
[----:B------:R-:W-:Y:S01]  /*9030*/  @!P1 SEL R4, R14, R7, !P0 ;  /* 0x000000070e049207 */ /* 0x000fe20004000000 */
[----:B------:R-:W-:-:S04]  /*9040*/  @!P1 IMAD.MOV.U32 R7, RZ, RZ, R14 ;  /* 0x000000ffff079224 */ /* 0x000fc800078e000e */
        /* <DEDUP_REMOVED lines=12> */
[----:B------:R-:W-:Y:S02]  /*9110*/  @!P2 IMAD.MOV.U32 R4, RZ, RZ, R27 ;  /* 0x000000ffff04a224 */ /* 0x000fe400078e001b */
[--C-:B0-----:R-:W-:Y:S02]  /*9120*/  @!P1 IMAD.IADD R27, R26, 0x1, R29.reuse ;  /* 0x000000011a1b9824 */ /* 0x101fe400078e021d */
[----:B------:R-:W-:-:S04]  /*9130*/  @!P1 IMAD.IADD R15, R5, 0x1, R29 ;  /* 0x00000001050f9824 */ /* 0x000fc800078e021d */
[----:B-1----:R-:W-:-:S04]  /*9140*/  @!P1 IMAD.WIDE R14, R15, 0x4, R2 ;  /* 0x000000040f0e9825 */ /* 0x002fc800078e0202 */
[----:B------:R-:W-:Y:S02]  /*9150*/  @!P1 IMAD.WIDE R2, R27, 0x4, R2 ;  /* 0x000000041b029825 */ /* 0x000fe400078e0202 */
[----:B------:R-:W2:Y:S04]  /*9160*/  @!P1 LDG.E R14, desc[UR8][R14.64] ;  /* 0x000000080e0e9981 */ /* 0x000ea8000c1e1900 */
[----:B------:R0:W2:Y:S01]  /*9170*/  @!P1 LDG.E R3, desc[UR8][R2.64] ;  /* 0x0000000802039981 */ /* 0x0000a2000c1e1900 */
[----:B------:R-:W-:-:S05]  /*9180*/  VIADD R27, R16, 0xc ;  /* 0x0000000c101b7836 */ /* 0x000fca0000000000 */
[----:B------:R-:W-:Y:S01]  /*9190*/  ISETP.GE.U32.AND P2, PT, R27, UR10, PT ;  /* 0x0000000a1b007c0c */ /* 0x000fe2000bf46070 */
[----:B0-----:R-:W-:-:S12]  /*91a0*/  IMAD.MOV.U32 R2, RZ, RZ, R5 ;  /* 0x000000ffff027224 */ /* 0x001fd800078e0005 */
        /* <DEDUP_REMOVED lines=26> */
[----:B------:R-:W-:-:S13]  /*9350*/  ISETP.GE.U32.AND P2, PT, R28, UR10, PT ;  /* 0x0000000a1c007c0c */ /* 0x000fda000bf46070 */
[----:B------:R-:W0:Y:S01]  /*9360*/  @!P2 LDC R28, c[0x0][0x3c0] ;  /* 0x0000f000ff1cab82 */ /* 0x000e220000000800 */
[----:B--2---:R-:W-:Y:S01]  /*9370*/  @!P1 ISETP.GE.AND P0, PT, R26, R15, PT ;  /* 0x0000000f1a00920c */ /* 0x004fe20003f06270 */
[----:B------:R-:W-:-:S06]  /*9380*/  IMAD.MOV.U32 R26, RZ, RZ, R3 ;  /* 0x000000ffff1a7224 */ /* 0x000fcc00078e0003 */
        /* <DEDUP_REMOVED lines=16> */
[----:B------:R-:W-:Y:S02]  /*9490*/  ISETP.GE.U32.AND P3, PT, R16, UR10, PT ;  /* 0x0000000a10007c0c */ /* 0x000fe4000bf66070 */
[----:B------:R-:W-:Y:S01]  /*94a0*/  @!P2 MOV R26, R18 ;  /* 0x00000012001aa202 */ /* 0x000fe20000000f00 */
[--C-:B0-----:R-:W-:Y:S02]  /*94b0*/  @!P1 IMAD.IADD R29, R25, 0x1, R27.reuse ;  /* 0x00000001191d9824 */ /* 0x101fe400078e021b */
[----:B------:R-:W-:Y:S02]  /*94c0*/  @!P1 IMAD.IADD R27, R9, 0x1, R27 ;  /* 0x00000001091b9824 */ /* 0x000fe400078e021b */
[----:B-1----:R-:W-:-:S04]  /*94d0*/  @!P1 IMAD.WIDE R28, R29, 0x4, R14 ;  /* 0x000000041d1c9825 */ /* 0x002fc800078e020e */
[----:B------:R-:W-:Y:S02]  /*94e0*/  @!P1 IMAD.WIDE R14, R27, 0x4, R14 ;  /* 0x000000041b0e9825 */ /* 0x000fe400078e020e */
[----:B------:R-:W2:Y:S04]  /*94f0*/  @!P1 LDG.E R28, desc[UR8][R28.64] ;  /* 0x000000081c1c9981 */ /* 0x000ea8000c1e1900 */
[----:B------:R-:W2:Y:S01]  /*9500*/  @!P1 LDG.E R15, desc[UR8][R14.64] ;  /* 0x000000080e0f9981 */ /* 0x000ea2000c1e1900 */
[----:B------:R-:W-:Y:S01]  /*9510*/  VIADD R16, R16, 0x10 ;  /* 0x0000001010107836 */ /* 0x000fe20000000000 */
[----:B------:R-:W-:Y:S01]  /*9520*/  BSSY.RECONVERGENT B0, `(.L_x_368) ;  /* 0x00004d8000007945 */ /* 0x000fe20003800200 */
[----:B------:R-:W-:-:S03]  /*9530*/  IMAD.MOV.U32 R27, RZ, RZ, R25 ;  /* 0x000000ffff1b7224 */ /* 0x000fc600078e0019 */
[----:B------:R-:W-:Y:S02]  /*9540*/  ISETP.GE.U32.AND P2, PT, R16, UR10, PT ;  /* 0x0000000a10007c0c */ /* 0x000fe4000bf46070 */
[----:B--2---:R-:W-:-:S04]  /*9550*/  @!P1 ISETP.GE.AND P0, PT, R28, R15, PT ;  /* 0x0000000f1c00920c */ /* 0x004fc80003f06270 */
[----:B------:R-:W-:Y:S01]  /*9560*/  @!P1 SEL R27, R9, R25, !P0 ;  /* 0x00000019091b9207 */ /* 0x000fe20004000000 */
[----:B------:R-:W-:-:S03]  /*9570*/  @!P1 IMAD.MOV.U32 R25, RZ, RZ, R9 ;  /* 0x000000ffff199224 */ /* 0x000fc600078e0009 */
[----:B------:R-:W-:Y:S01]  /*9580*/  SEL R24, R24, R27, !P2 ;  /* 0x0000001b18187207 */ /* 0x000fe20005000000 */
[----:B------:R-:W-:Y:S06]  /*9590*/  @P3 BRA `(.L_x_369) ;  /* 0x0000004c00403947 */ /* 0x000fec0003800000 */
[----:B------:R-:W0:Y:S01]  /*95a0*/  LDC.64 R14, c[0x0][0x3c8] ;  /* 0x0000f200ff0e7b82 */ /* 0x000e220000000a00 */
[----:B------:R-:W1:Y:S01]  /*95b0*/  LDCU UR4, c[0x0][0x3c0] ;  /* 0x00007800ff0477ac */ /* 0x000e620008000800 */
[----:B------:R-:W-:Y:S04]  /*95c0*/  STL.64 [R1+0x10], R24 ;  /* 0x0000101801007387 */ /* 0x000fe80000100a00 */
[----:B------:R2:W-:Y:S01]  /*95d0*/  STL.64 [R1], R22 ;  /* 0x0000001601007387 */ /* 0x0005e20000100a00 */
[----:B-1----:R-:W-:Y:S01]  /*95e0*/  VIADD R29, R21, UR4 ;  /* 0x00000004151d7c36 */ /* 0x002fe20008000000 */
[----:B------:R-:W-:-:S03]  /*95f0*/  IADD3 R27, PT, PT, R20, UR4, RZ ;  /* 0x00000004141b7c10 */ /* 0x000fc6000fffe0ff */
[----:B0-----:R-:W-:-:S05]  /*9600*/  IMAD.WIDE R28, R29, 0x4, R14 ;  /* 0x000000041d1c7825 */ /* 0x001fca00078e020e */
[----:B------:R0:W3:Y:S02]  /*9610*/  LDG.E R9, desc[UR8][R28.64] ;  /* 0x000000081c097981 */ /* 0x0000e4000c1e1900 */
[----:B0-----:R-:W-:-:S05]  /*9620*/  IMAD.WIDE R28, R27, 0x4, R14 ;  /* 0x000000041b1c7825 */ /* 0x001fca00078e020e */
[----:B------:R0:W3:Y:S01]  /*9630*/  LDG.E R16, desc[UR8][R28.64] ;  /* 0x000000081c107981 */ /* 0x0000e2000c1e1900 */
[----:B------:R-:W-:-:S04]  /*9640*/  VIADD R27, R19, UR4 ;  /* 0x00000004131b7c36 */ /* 0x000fc80008000000 */
[----:B0-----:R-:W-:Y:S01]  /*9650*/  IMAD.WIDE R28, R27, 0x4, R14 ;  /* 0x000000041b1c7825 */ /* 0x001fe200078e020e */
[----:B---3--:R-:W-:-:S04]  /*9660*/  ISETP.GE.AND P0, PT, R9, R16, PT ;  /* 0x000000100900720c */ /* 0x008fc80003f06270 */
[----:B------:R0:W3:Y:S01]  /*9670*/  LDG.E R16, desc[UR8][R28.64] ;  /* 0x000000081c107981 */ /* 0x0000e2000c1e1900 */
[----:B------:R-:W-:Y:S02]  /*9680*/  SEL R9, R20, R21, !P0 ;  /* 0x0000001514097207 */ /* 0x000fe40004000000 */
[----:B------:R-:W-:Y:S01]  /*9690*/  SEL R20, R21, R20, !P0 ;  /* 0x0000001415147207 */ /* 0x000fe20004000000 */
[----:B------:R-:W-:-:S04]  /*96a0*/  VIADD R21, R13, UR4 ;  /* 0x000000040d157c36 */ /* 0x000fc80008000000 */
[----:B0-----:R-:W-:-:S05]  /*96b0*/  IMAD.WIDE R28, R21, 0x4, R14 ;  /* 0x00000004151c7825 */ /* 0x001fca00078e020e */
[----:B------:R-:W3:Y:S02]  /*96c0*/  LDG.E R21, desc[UR8][R28.64] ;  /* 0x000000081c157981 */ /* 0x000ee4000c1e1900 */
[----:B---3--:R-:W-:Y:S01]  /*96d0*/  ISETP.GE.AND P0, PT, R16, R21, PT ;  /* 0x000000151000720c */ /* 0x008fe20003f06270 */
[----:B------:R-:W-:-:S03]  /*96e0*/  VIADD R21, R12, UR4 ;  /* 0x000000040c157c36 */ /* 0x000fc60008000000 */
[----:B------:R-:W-:Y:S01]  /*96f0*/  SEL R18, R13, R19, !P0 ;  /* 0x000000130d127207 */ /* 0x000fe20004000000 */
[----:B------:R-:W-:Y:S01]  /*9700*/  IMAD.WIDE R28, R21, 0x4, R14 ;  /* 0x00000004151c7825 */ /* 0x000fe200078e020e */
[----:B------:R-:W-:-:S03]  /*9710*/  SEL R13, R19, R13, !P0 ;  /* 0x0000000d130d7207 */ /* 0x000fc60004000000 */
[----:B------:R-:W-:Y:S01]  /*9720*/  VIADD R19, R11, UR4 ;  /* 0x000000040b137c36 */ /* 0x000fe20008000000 */
[----:B------:R0:W3:Y:S03]  /*9730*/  LDG.E R16, desc[UR8][R28.64] ;  /* 0x000000081c107981 */ /* 0x0000e6000c1e1900 */
[----:B0-----:R-:W-:-:S05]  /*9740*/  IMAD.WIDE R28, R19, 0x4, R14 ;  /* 0x00000004131c7825 */ /* 0x001fca00078e020e */
[----:B------:R-:W3:Y:S02]  /*9750*/  LDG.E R19, desc[UR8][R28.64] ;  /* 0x000000081c137981 */ /* 0x000ee4000c1e1900 */
[----:B---3--:R-:W-:Y:S01]  /*9760*/  ISETP.GE.AND P0, PT, R16, R19, PT ;  /* 0x000000131000720c */ /* 0x008fe20003f06270 */
[----:B------:R-:W-:-:S04]  /*9770*/  VIADD R19, R10, UR4 ;  /* 0x000000040a137c36 */ /* 0x000fc80008000000 */
[----:B------:R-:W-:Y:S01]  /*9780*/  IMAD.WIDE R28, R19, 0x4, R14 ;  /* 0x00000004131c7825 */ /* 0x000fe200078e020e */
[----:B--2---:R-:W-:-:S03]  /*9790*/  SEL R23, R11, R12, !P0 ;  /* 0x0000000c0b177207 */ /* 0x004fc60004000000 */
[----:B------:R-:W-:Y:S01]  /*97a0*/  VIADD R19, R8, UR4 ;  /* 0x0000000408137c36 */ /* 0x000fe20008000000 */
[----:B------:R-:W-:Y:S02]  /*97b0*/  SEL R11, R12, R11, !P0 ;  /* 0x0000000b0c0b7207 */ /* 0x000fe40004000000 */
[----:B------:R0:W2:Y:S02]  /*97c0*/  LDG.E R12, desc[UR8][R28.64] ;  /* 0x000000081c0c7981 */ /* 0x0000a4000c1e1900 */
[----:B0-----:R-:W-:-:S05]  /*97d0*/  IMAD.WIDE R28, R19, 0x4, R14 ;  /* 0x00000004131c7825 */ /* 0x001fca00078e020e */
[----:B------:R-:W2:Y:S02]  /*97e0*/  LDG.E R19, desc[UR8][R28.64] ;  /* 0x000000081c137981 */ /* 0x000ea4000c1e1900 */
[----:B--2---:R-:W-:Y:S02]  /*97f0*/  ISETP.GE.AND P0, PT, R12, R19, PT ;  /* 0x000000130c00720c */ /* 0x004fe40003f06270 */
[----:B------:R-:W-:-:S05]  /*9800*/  IADD3 R19, PT, PT, R7, UR4, RZ ;  /* 0x0000000407137c10 */ /* 0x000fca000fffe0ff */
[----:B------:R-:W-:Y:S01]  /*9810*/  IMAD.WIDE R24, R19, 0x4, R14 ;  /* 0x0000000413187825 */ /* 0x000fe200078e020e */
[----:B------:R-:W-:-:S03]  /*9820*/  SEL R29, R8, R10, !P0 ;  /* 0x0000000a081d7207 */ /* 0x000fc60004000000 */
[----:B------:R-:W-:Y:S01]  /*9830*/  VIADD R19, R6, UR4 ;  /* 0x0000000406137c36 */ /* 0x000fe20008000000 */
[----:B------:R-:W-:Y:S02]  /*9840*/  SEL R12, R10, R8, !P0 ;  /* 0x000000080a0c7207 */ /* 0x000fe40004000000 */
[----:B------:R0:W2:Y:S02]  /*9850*/  LDG.E R8, desc[UR8][R24.64] ;  /* 0x0000000818087981 */ /* 0x0000a4000c1e1900 */
[----:B0-----:R-:W-:-:S05]  /*9860*/  IMAD.WIDE R24, R19, 0x4, R14 ;  /* 0x0000000413187825 */ /* 0x001fca00078e020e */
[----:B------:R-:W2:Y:S04]  /*9870*/  LDG.E R19, desc[UR8][R24.64] ;  /* 0x0000000818137981 */ /* 0x000ea8000c1e1900 */
[----:B------:R-:W3:Y:S01]  /*9880*/  LDL.LU.64 R24, [R1+0x10] ;  /* 0x0000100001187983 */ /* 0x000ee20000300a00 */
[----:B--2---:R-:W-:Y:S01]  /*9890*/  ISETP.GE.AND P0, PT, R8, R19, PT ;  /* 0x000000130800720c */ /* 0x004fe20003f06270 */
[----:B------:R-:W-:-:S03]  /*98a0*/  VIADD R19, R5, UR4 ;  /* 0x0000000405137c36 */ /* 0x000fc60008000000 */
[----:B------:R-:W-:Y:S02]  /*98b0*/  SEL R16, R6, R7, !P0 ;  /* 0x0000000706107207 */ /* 0x000fe40004000000 */
[----:B------:R-:W-:Y:S01]  /*98c0*/  SEL R10, R7, R6, !P0 ;  /* 0x00000006070a7207 */ /* 0x000fe20004000000 */
[----:B------:R-:W-:-:S04]  /*98d0*/  IMAD.WIDE R6, R19, 0x4, R14 ;  /* 0x0000000413067825 */ /* 0x000fc800078e020e */
[----:B------:R-:W-:Y:S01]  /*98e0*/  VIADD R19, R4, UR4 ;  /* 0x0000000404137c36 */ /* 0x000fe20008000000 */
[----:B------:R0:W2:Y:S03]  /*98f0*/  LDG.E R8, desc[UR8][R6.64] ;  /* 0x0000000806087981 */ /* 0x0000a6000c1e1900 */
[----:B0-----:R-:W-:-:S05]  /*9900*/  IMAD.WIDE R6, R19, 0x4, R14 ;  /* 0x0000000413067825 */ /* 0x001fca00078e020e */
[----:B------:R-:W2:Y:S02]  /*9910*/  LDG.E R19, desc[UR8][R6.64] ;  /* 0x0000000806137981 */ /* 0x000ea4000c1e1900 */
        /* <DEDUP_REMOVED lines=10> */
[----:B---3--:R-:W-:-:S03]  /*99c0*/  VIADD R19, R25, UR4 ;  /* 0x0000000419137c36 */ /* 0x008fc60008000000 */
[----:B------:R-:W-:Y:S02]  /*99d0*/  SEL R27, R2, R3, !P0 ;  /* 0x00000003021b7207 */ /* 0x000fe40004000000 */
[----:B------:R-:W-:Y:S01]  /*99e0*/  SEL R5, R3, R2, !P0 ;  /* 0x0000000203057207 */ /* 0x000fe20004000000 */
[----:B------:R-:W-:Y:S01]  /*99f0*/  IMAD.WIDE R2, R19, 0x4, R14 ;  /* 0x0000000413027825 */ /* 0x000fe200078e020e */
[----:B------:R-:W-:-:S04]  /*9a00*/  IADD3 R19, PT, PT, R26, UR4, RZ ;  /* 0x000000041a137c10 */ /* 0x000fc8000fffe0ff */
[----:B------:R0:W2:Y:S02]  /*9a10*/  LDG.E R6, desc[UR8][R2.64] ;  /* 0x0000000802067981 */ /* 0x0000a4000c1e1900 */
[----:B0-----:R-:W-:-:S05]  /*9a20*/  IMAD.WIDE R2, R19, 0x4, R14 ;  /* 0x0000000413027825 */ /* 0x001fca00078e020e */
[----:B------:R-:W2:Y:S04]  /*9a30*/  LDG.E R19, desc[UR8][R2.64] ;  /* 0x0000000802137981 */ /* 0x000ea8000c1e1900 */
[----:B------:R0:W-:Y:S01]  /*9a40*/  STL.64 [R1+0x8], R16 ;  /* 0x0000081001007387 */ /* 0x0001e20000100a00 */
[----:B--2---:R-:W-:Y:S01]  /*9a50*/  ISETP.GE.AND P0, PT, R6, R19, PT ;  /* 0x000000130600720c */ /* 0x004fe20003f06270 */
[----:B------:R-:W-:-:S04]  /*9a60*/  VIADD R19, R13, UR4 ;  /* 0x000000040d137c36 */ /* 0x000fc80008000000 */
[----:B0-----:R-:W-:-:S04]  /*9a70*/  IMAD.WIDE R16, R19, 0x4, R14 ;  /* 0x0000000413107825 */ /* 0x001fc800078e020e */
[----:B------:R-:W-:Y:S01]  /*9a80*/  VIADD R19, R9, UR4 ;  /* 0x0000000409137c36 */ /* 0x000fe20008000000 */
[----:B------:R0:W2:Y:S03]  /*9a90*/  LDG.E R4, desc[UR8][R16.64] ;  /* 0x0000000810047981 */ /* 0x0000a6000c1e1900 */
[----:B0-----:R-:W-:-:S05]  /*9aa0*/  IMAD.WIDE R16, R19, 0x4, R14 ;  /* 0x0000000413107825 */ /* 0x001fca00078e020e */
[----:B------:R-:W2:Y:S01]  /*9ab0*/  LDG.E R19, desc[UR8][R16.64] ;  /* 0x0000000810137981 */ /* 0x000ea2000c1e1900 */
[----:B------:R-:W-:Y:S02]  /*9ac0*/  SEL R28, R26, R25, !P0 ;  /* 0x000000191a1c7207 */ /* 0x000fe40004000000 */
[----:B------:R-:W-:Y:S01]  /*9ad0*/  SEL R3, R25, R26, !P0 ;  /* 0x0000001a19037207 */ /* 0x000fe20004000000 */
[----:B------:R-:W-:Y:S01]  /*9ae0*/  VIADD R8, R11, UR4 ;  /* 0x000000040b087c36 */ /* 0x000fe20008000000 */
[----:B--2---:R-:W-:-:S04]  /*9af0*/  ISETP.GE.AND P0, PT, R4, R19, PT ;  /* 0x000000130400720c */ /* 0x004fc80003f06270 */
        /* <DEDUP_REMOVED lines=9> */
[----:B------:R-:W-:Y:S01]  /*9b90*/  SEL R9, R18, R11, !P0 ;  /* 0x0000000b12097207 */ /* 0x000fe20004000000 */
[----:B------:R-:W-:Y:S01]  /*9ba0*/  IMAD.WIDE R16, R13, 0x4, R14 ;  /* 0x000000040d107825 */ /* 0x000fe200078e020e */
[----:B------:R-:W-:-:S03]  /*9bb0*/  SEL R18, R11, R18, !P0 ;  /* 0x000000120b127207 */ /* 0x000fc60004000000 */
[----:B------:R-:W-:Y:S01]  /*9bc0*/  VIADD R11, R23, UR4 ;  /* 0x00000004170b7c36 */ /* 0x000fe20008000000 */
[----:B------:R0:W2:Y:S03]  /*9bd0*/  LDG.E R2, desc[UR8][R16.64] ;  /* 0x0000000810027981 */ /* 0x0000a6000c1e1900 */
[----:B0-----:R-:W-:-:S05]  /*9be0*/  IMAD.WIDE R16, R11, 0x4, R14 ;  /* 0x000000040b107825 */ /* 0x001fca00078e020e */
[----:B------:R-:W2:Y:S04]  /*9bf0*/  LDG.E R11, desc[UR8][R16.64] ;  /* 0x00000008100b7981 */ /* 0x000ea8000c1e1900 */
[----:B------:R-:W3:Y:S01]  /*9c00*/  LDL.LU.64 R16, [R1+0x8] ;  /* 0x0000080001107983 */ /* 0x000ee20000300a00 */
[----:B--2---:R-:W-:Y:S02]  /*9c10*/  ISETP.GE.AND P0, PT, R2, R11, PT ;  /* 0x0000000b0200720c */ /* 0x004fe40003f06270 */
[----:B------:R-:W-:Y:S02]  /*9c20*/  IADD3 R11, PT, PT, R10, UR4, RZ ;  /* 0x000000040a0b7c10 */ /* 0x000fe4000fffe0ff */
        /* <DEDUP_REMOVED lines=12> */
[----:B---3--:R-:W-:Y:S01]  /*9cf0*/  VIADD R29, R16, UR4 ;  /* 0x00000004101d7c36 */ /* 0x008fe20008000000 */
[----:B------:R0:W2:Y:S03]  /*9d00*/  LDG.E R2, desc[UR8][R22.64] ;  /* 0x0000000816027981 */ /* 0x0000a6000c1e1900 */
[----:B0-----:R-:W-:-:S05]  /*9d10*/  IMAD.WIDE R22, R29, 0x4, R14 ;  /* 0x000000041d167825 */ /* 0x001fca00078e020e */
[----:B------:R-:W2:Y:S02]  /*9d20*/  LDG.E R29, desc[UR8][R22.64] ;  /* 0x00000008161d7981 */ /* 0x000ea4000c1e1900 */
[----:B--2---:R-:W-:Y:S01]  /*9d30*/  ISETP.GE.AND P0, PT, R2, R29, PT ;  /* 0x0000001d0200720c */ /* 0x004fe20003f06270 */
[----:B------:R-:W-:-:S04]  /*9d40*/  VIADD R29, R5, UR4 ;  /* 0x00000004051d7c36 */ /* 0x000fc80008000000 */
[----:B------:R-:W-:-:S04]  /*9d50*/  IMAD.WIDE R22, R29, 0x4, R14 ;  /* 0x000000041d167825 */ /* 0x000fc800078e020e */
[----:B------:R-:W-:Y:S01]  /*9d60*/  VIADD R29, R21, UR4 ;  /* 0x00000004151d7c36 */ /* 0x000fe20008000000 */
[----:B------:R0:W2:Y:S03]  /*9d70*/  LDG.E R2, desc[UR8][R22.64] ;  /* 0x0000000816027981 */ /* 0x0000a6000c1e1900 */
[----:B0-----:R-:W-:-:S05]  /*9d80*/  IMAD.WIDE R22, R29, 0x4, R14 ;  /* 0x000000041d167825 */ /* 0x001fca00078e020e */
[----:B------:R-:W2:Y:S01]  /*9d90*/  LDG.E R29, desc[UR8][R22.64] ;  /* 0x00000008161d7981 */ /* 0x000ea2000c1e1900 */
[----:B------:R-:W-:Y:S02]  /*9da0*/  SEL R8, R16, R7, !P0 ;  /* 0x0000000710087207 */ /* 0x000fe40004000000 */
[----:B------:R-:W-:Y:S02]  /*9db0*/  SEL R7, R7, R16, !P0 ;  /* 0x0000001007077207 */ /* 0x000fe40004000000 */
[----:B--2---:R-:W-:Y:S01]  /*9dc0*/  ISETP.GE.AND P0, PT, R2, R29, PT ;  /* 0x0000001d0200720c */ /* 0x004fe20003f06270 */
[----:B------:R-:W-:-:S03]  /*9dd0*/  VIADD R29, R3, UR4 ;  /* 0x00000004031d7c36 */ /* 0x000fc60008000000 */
[----:B------:R-:W-:Y:S01]  /*9de0*/  SEL R6, R21, R5, !P0 ;  /* 0x0000000515067207 */ /* 0x000fe20004000000 */
[--C-:B------:R-:W-:Y:S01]  /*9df0*/  IMAD.WIDE R22, R29, 0x4, R14.reuse ;  /* 0x000000041d167825 */ /* 0x100fe200078e020e */
[----:B------:R-:W-:Y:S02]  /*9e00*/  SEL R5, R5, R21, !P0 ;  /* 0x0000001505057207 */ /* 0x000fe40004000000 */
[----:B------:R-:W-:Y:S02]  /*9e10*/  IADD3 R21, PT, PT, R27, UR4, RZ ;  /* 0x000000041b157c10 */ /* 0x000fe4000fffe0ff */
[----:B------:R0:W2:Y:S03]  /*9e20*/  LDG.E R2, desc[UR8][R22.64] ;  /* 0x0000000816027981 */ /* 0x0000a6000c1e1900 */
[----:B0-----:R-:W-:-:S05]  /*9e30*/  IMAD.WIDE R22, R21, 0x4, R14 ;  /* 0x0000000415167825 */ /* 0x001fca00078e020e */
[----:B------:R-:W2:Y:S01]  /*9e40*/  LDG.E R21, desc[UR8][R22.64] ;  /* 0x0000000816157981 */ /* 0x000ea2000c1e1900 */
[----:B------:R-:W-:-:S03]  /*9e50*/  VIADD R29, R25, UR4 ;  /* 0x00000004191d7c36 */ /* 0x000fc60008000000 */
[----:B------:R-:W5:Y:S01]  /*9e60*/  LDL.LU.64 R22, [R1] ;  /* 0x0000000001167983 */ /* 0x000f620000300a00 */
        /* <DEDUP_REMOVED lines=8> */
[----:B------:R0:W2:Y:S02]  /*9ef0*/  LDG.E R21, desc[UR8][R26.64] ;  /* 0x000000081a157981 */ /* 0x0000a4000c1e1900 */
[----:B0-----:R-:W-:-:S04]  /*9f00*/  IMAD.WIDE R26, R29, 0x4, R14 ;  /* 0x000000041d1a7825 */ /* 0x001fc800078e020e */
[----:B------:R-:W-:Y:S01]  /*9f10*/  VIADD R29, R20, UR4 ;  /* 0x00000004141d7c36 */ /* 0x000fe20008000000 */
[----:B------:R0:W3:Y:S03]  /*9f20*/  LDG.E R16, desc[UR8][R26.64] ;  /* 0x000000081a107981 */ /* 0x0000e6000c1e1900 */
[----:B0-----:R-:W-:-:S05]  /*9f30*/  IMAD.WIDE R26, R29, 0x4, R14 ;  /* 0x000000041d1a7825 */ /* 0x001fca00078e020e */
[----:B------:R-:W3:Y:S01]  /*9f40*/  LDG.E R29, desc[UR8][R26.64] ;  /* 0x000000081a1d7981 */ /* 0x000ee2000c1e1900 */
[----:B--2---:R-:W-:-:S04]  /*9f50*/  ISETP.GE.AND P0, PT, R2, R21, PT ;  /* 0x000000150200720c */ /* 0x004fc80003f06270 */
[----:B------:R-:W-:Y:S02]  /*9f60*/  SEL R2, R28, R24, !P0 ;  /* 0x000000181c027207 */ /* 0x000fe40004000000 */
[----:B------:R-:W-:Y:S02]  /*9f70*/  SEL R21, R24, R28, !P0 ;  /* 0x0000001c18157207 */ /* 0x000fe40004000000 */
[----:B---3--:R-:W-:Y:S01]  /*9f80*/  ISETP.GE.AND P0, PT, R16, R29, PT ;  /* 0x0000001d1000720c */ /* 0x008fe20003f06270 */
[----:B------:R-:W-:-:S03]  /*9f90*/  VIADD R29, R18, UR4 ;  /* 0x00000004121d7c36 */ /* 0x000fc60008000000 */
[----:B------:R-:W-:Y:S02]  /*9fa0*/  SEL R16, R20, R25, !P0 ;  /* 0x0000001914107207 */ /* 0x000fe40004000000 */
[----:B------:R-:W-:Y:S01]  /*9fb0*/  SEL R20, R25, R20, !P0 ;  /* 0x0000001419147207 */ /* 0x000fe20004000000 */
[----:B------:R-:W-:-:S04]  /*9fc0*/  IMAD.WIDE R24, R29, 0x4, R14 ;  /* 0x000000041d187825 */ /* 0x000fc800078e020e */
[----:B------:R-:W-:Y:S01]  /*9fd0*/  VIADD R29, R19, UR4 ;  /* 0x00000004131d7c36 */ /* 0x000fe20008000000 */
[----:B------:R0:W2:Y:S03]  /*9fe0*/  LDG.E R28, desc[UR8][R24.64] ;  /* 0x00000008181c7981 */ /* 0x0000a6000c1e1900 */
[----:B0-----:R-:W-:-:S05]  /*9ff0*/  IMAD.WIDE R24, R29, 0x4, R14 ;  /* 0x000000041d187825 */ /* 0x001fca00078e020e */
[----:B------:R-:W2:Y:S01]  /*a000*/  LDG.E R29, desc[UR8][R24.64] ;  /* 0x00000008181d7981 */ /* 0x000ea2000c1e1900 */
[----:B------:R-:W-:-:S05]  /*a010*/  IADD3 R27, PT, PT, R12, UR4, RZ ;  /* 0x000000040c1b7c10 */ /* 0x000fca000fffe0ff */
[----:B------:R-:W-:Y:S01]  /*a020*/  IMAD.WIDE R26, R27, 0x4, R14 ;  /* 0x000000041b1a7825 */ /* 0x000fe200078e020e */
[----:B--2---:R-:W-:-:S03]  /*a030*/  ISETP.GE.AND P0, PT, R28, R29, PT ;  /* 0x0000001d1c00720c */ /* 0x004fc60003f06270 */
[----:B------:R-:W-:Y:S01]  /*a040*/  VIADD R29, R9, UR4 ;  /* 0x00000004091d7c36 */ /* 0x000fe20008000000 */
[----:B------:R-:W-:Y:S02]  /*a050*/  SEL R24, R19, R18, !P0 ;  /* 0x0000001213187207 */ /* 0x000fe40004000000 */
[----:B------:R-:W-:Y:S02]  /*a060*/  SEL R19, R18, R19, !P0 ;  /* 0x0000001312137207 */ /* 0x000fe40004000000 */
[----:B------:R0:W2:Y:S02]  /*a070*/  LDG.E R18, desc[UR8][R26.64] ;  /* 0x000000081a127981 */ /* 0x0000a4000c1e1900 */
[----:B0-----:R-:W-:-:S05]  /*a080*/  IMAD.WIDE R26, R29, 0x4, R14 ;  /* 0x000000041d1a7825 */ /* 0x001fca00078e020e */
[----:B------:R0:W2:Y:S01]  /*a090*/  LDG.E R29, desc[UR8][R26.64] ;  /* 0x000000081a1d7981 */ /* 0x0000a2000c1e1900 */
[----:B------:R-:W-:-:S04]  /*a0a0*/  VIADD R25, R10, UR4 ;  /* 0x000000040a197c36 */ /* 0x000fc80008000000 */
[----:B0-----:R-:W-:-:S04]  /*a0b0*/  IMAD.WIDE R26, R25, 0x4, R14 ;  /* 0x00000004191a7825 */ /* 0x001fc800078e020e */
[----:B------:R-:W-:Y:S01]  /*a0c0*/  VIADD R25, R13, UR4 ;  /* 0x000000040d197c36 */ /* 0x000fe20008000000 */
[----:B--2---:R-:W-:-:S04]  /*a0d0*/  ISETP.GE.AND P0, PT, R18, R29, PT ;  /* 0x0000001d1200720c */ /* 0x004fc80003f06270 */
[----:B------:R-:W-:Y:S02]  /*a0e0*/  SEL R18, R9, R12, !P0 ;  /* 0x0000000c09127207 */ /* 0x000fe40004000000 */
[----:B------:R-:W-:Y:S02]  /*a0f0*/  SEL R9, R12, R9, !P0 ;  /* 0x000000090c097207 */ /* 0x000fe40004000000 */
[----:B------:R0:W2:Y:S02]  /*a100*/  LDG.E R12, desc[UR8][R26.64] ;  /* 0x000000081a0c7981 */ /* 0x0000a4000c1e1900 */
[----:B0-----:R-:W-:-:S05]  /*a110*/  IMAD.WIDE R26, R25, 0x4, R14 ;  /* 0x00000004191a7825 */ /* 0x001fca00078e020e */
[----:B------:R-:W2:Y:S02]  /*a120*/  LDG.E R25, desc[UR8][R26.64] ;  /* 0x000000081a197981 */ /* 0x000ea4000c1e1900 */
[----:B--2---:R-:W-:Y:S01]  /*a130*/  ISETP.GE.AND P0, PT, R12, R25, PT ;  /* 0x000000190c00720c */ /* 0x004fe20003f06270 */
[----:B------:R-:W-:-:S04]  /*a140*/  VIADD R25, R7, UR4 ;  /* 0x0000000407197c36 */ /* 0x000fc80008000000 */
[----:B------:R-:W-:Y:S01]  /*a150*/  IMAD.WIDE R26, R25, 0x4, R14 ;  /* 0x00000004191a7825 */ /* 0x000fe200078e020e */
[----:B------:R-:W-:-:S03]  /*a160*/  SEL R12, R13, R10, !P0 ;  /* 0x0000000a0d0c7207 */ /* 0x000fc60004000000 */
[----:B------:R-:W-:Y:S01]  /*a170*/  VIADD R25, R11, UR4 ;  /* 0x000000040b197c36 */ /* 0x000fe20008000000 */
[----:B------:R-:W-:Y:S02]  /*a180*/  SEL R13, R10, R13, !P0 ;  /* 0x0000000d0a0d7207 */ /* 0x000fe40004000000 */
[----:B------:R0:W2:Y:S02]  /*a190*/  LDG.E R10, desc[UR8][R26.64] ;  /* 0x000000081a0a7981 */ /* 0x0000a4000c1e1900 */
[----:B0-----:R-:W-:-:S05]  /*a1a0*/  IMAD.WIDE R26, R25, 0x4, R14 ;  /* 0x00000004191a7825 */ /* 0x001fca00078e020e */
[----:B------:R-:W2:Y:S02]  /*a1b0*/  LDG.E R25, desc[UR8][R26.64] ;  /* 0x000000081a197981 */ /* 0x000ea4000c1e1900 */
[----:B--2---:R-:W-:Y:S01]  /*a1c0*/  ISETP.GE.AND P0, PT, R10, R25, PT ;  /* 0x000000190a00720c */ /* 0x004fe20003f06270 */
[----:B------:R-:W-:-:S04]  /*a1d0*/  VIADD R25, R5, UR4 ;  /* 0x0000000405197c36 */ /* 0x000fc80008000000 */
[--C-:B------:R-:W-:Y:S01]  /*a1e0*/  IMAD.WIDE R26, R25, 0x4, R14.reuse ;  /* 0x00000004191a7825 */ /* 0x100fe200078e020e */
[----:B------:R-:W-:Y:S02]  /*a1f0*/  IADD3 R25, PT, PT, R8, UR4, RZ ;  /* 0x0000000408197c10 */ /* 0x000fe4000fffe0ff */
        /* <DEDUP_REMOVED lines=32> */
[----:B------:R-:W-:-:S05]  /*a400*/  IADD3 R25, PT, PT, R9, UR4, RZ ;  /* 0x0000000409197c10 */ /* 0x000fca000fffe0ff */
        /* <DEDUP_REMOVED lines=27> */
[----:B0-----:R-:W-:Y:S01]  /*a5c0*/  IMAD.WIDE R26, R25, 0x4, R14 ;  /* 0x00000004191a7825 */ /* 0x001fe200078e020e */
[----:B------:R-:W-:Y:S02]  /*a5d0*/  IADD3 R25, PT, PT, R10, UR4, RZ ;  /* 0x000000040a197c10 */ /* 0x000fe4000fffe0ff */
        /* <DEDUP_REMOVED lines=33> */
[----:B--2---:R-:W-:Y:S02]  /*a7f0*/  ISETP.GE.AND P0, PT, R4, R25, PT ;  /* 0x000000190400720c */ /* 0x004fe40003f06270 */
[----:B------:R-:W-:Y:S02]  /*a800*/  IADD3 R25, PT, PT, R16, UR4, RZ ;  /* 0x0000000410197c10 */ /* 0x000fe4000fffe0ff */
[----:B------:R-:W-:-:S03]  /*a810*/  SEL R4, R3, R2, !P0 ;  /* 0x0000000203047207 */ /* 0x000fc60004000000 */
[----:B------:R-:W-:Y:S01]  /*a820*/  IMAD.WIDE R26, R25, 0x4, R14 ;  /* 0x00000004191a7825 */ /* 0x000fe200078e020e */
[----:B------:R-:W-:-:S03]  /*a830*/  SEL R2, R2, R3, !P0 ;  /* 0x0000000302027207 */ /* 0x000fc60004000000 */
[----:B------:R-:W-:Y:S01]  /*a840*/  VIADD R25, R20, UR4 ;  /* 0x0000000414197c36 */ /* 0x000fe20008000000 */
[----:B------:R0:W2:Y:S03]  /*a850*/  LDG.E R3, desc[UR8][R26.64] ;  /* 0x000000081a037981 */ /* 0x0000a6000c1e1900 */
        /* <DEDUP_REMOVED lines=10> */
[----:B------:R-:W2:Y:S01]  /*a900*/  LDG.E R25, desc[UR8][R26.64] ;  /* 0x000000081a197981 */ /* 0x000ea2000c1e1900 */
[----:B------:R-:W-:Y:S01]  /*a910*/  VIADD R29, R19, UR4 ;  /* 0x00000004131d7c36 */ /* 0x000fe20008000000 */
[----:B--2---:R-:W-:Y:S01]  /*a920*/  ISETP.GE.AND P0, PT, R16, R25, PT ;  /* 0x000000191000720c */ /* 0x004fe20003f06270 */
[----:B------:R-:W-:-:S03]  /*a930*/  VIADD R25, R18, UR4 ;  /* 0x0000000412197c36 */ /* 0x000fc60008000000 */
[----:B------:R-:W-:Y:S02]  /*a940*/  SEL R16, R21, R24, !P0 ;  /* 0x0000001815107207 */ /* 0x000fe40004000000 */
[----:B------:R-:W-:Y:S01]  /*a950*/  SEL R21, R24, R21, !P0 ;  /* 0x0000001518157207 */ /* 0x000fe20004000000 */
[----:B------:R-:W-:-:S05]  /*a960*/  IMAD.WIDE R24, R25, 0x4, R14 ;  /* 0x0000000419187825 */ /* 0x000fca00078e020e */
[----:B------:R0:W2:Y:S02]  /*a970*/  LDG.E R28, desc[UR8][R24.64] ;  /* 0x00000008181c7981 */ /* 0x0000a4000c1e1900 */
[----:B0-----:R-:W-:-:S05]  /*a980*/  IMAD.WIDE R24, R29, 0x4, R14 ;  /* 0x000000041d187825 */ /* 0x001fca00078e020e */
[----:B------:R-:W2:Y:S01]  /*a990*/  LDG.E R29, desc[UR8][R24.64] ;  /* 0x00000008181d7981 */ /* 0x000ea2000c1e1900 */
[----:B------:R-:W-:-:S04]  /*a9a0*/  VIADD R27, R12, UR4 ;  /* 0x000000040c1b7c36 */ /* 0x000fc80008000000 */
[--C-:B------:R-:W-:Y:S01]  /*a9b0*/  IMAD.WIDE R26, R27, 0x4, R14.reuse ;  /* 0x000000041b1a7825 */ /* 0x100fe200078e020e */
[----:B--2---:R-:W-:Y:S02]  /*a9c0*/  ISETP.GE.AND P0, PT, R28, R29, PT ;  /* 0x0000001d1c00720c */ /* 0x004fe40003f06270 */
        /* <DEDUP_REMOVED lines=601> */
[----:B--2---:R-:W-:Y:S02]  /*cf60*/  ISETP.GE.AND P0, PT, R16, R25, PT ;  /* 0x000000191000720c */ /* 0x004fe40003f06270 */
[----:B------:R-:W-:Y:S02]  /*cf70*/  IADD3 R25, PT, PT, R18, UR4, RZ ;  /* 0x0000000412197c10 */ /* 0x000fe4000fffe0ff */
        /* <DEDUP_REMOVED lines=150> */
[----:B------:R-:W-:Y:S02]  /*d8e0*/  IADD3 R29, PT, PT, R19, UR4, RZ ;  /* 0x00000004131d7c10 */ /* 0x000fe4000fffe0ff */
        /* <DEDUP_REMOVED lines=70> */
[----:B------:R-:W2:Y:S01]  /*dd50*/  LDG.E R28, desc[UR8][R26.64] ;  /* 0x000000081a1c7981 */ /* 0x000ea2000c1e1900 */
[----:B------:R-:W-:Y:S01]  /*dd60*/  VIADD R29, R18, UR4 ;  /* 0x00000004121d7c36 */ /* 0x000fe20008000000 */
[----:B--2---:R-:W-:-:S03]  /*dd70*/  ISETP.GE.AND P0, PT, R21, R28, PT ;  /* 0x0000001c1500720c */ /* 0x004fc60003f06270 */
[----:B------:R-:W-:Y:S01]  /*dd80*/  IMAD.WIDE R28, R29, 0x4, R14 ;  /* 0x000000041d1c7825 */ /* 0x000fe200078e020e */
[----:B------:R-:W-:-:S03]  /*dd90*/  SEL R26, R16, R19, !P0 ;  /* 0x00000013101a7207 */ /* 0x000fc60004000000 */
[----:B------:R-:W-:Y:S01]  /*dda0*/  VIADD R21, R20, UR4 ;  /* 0x0000000414157c36 */ /* 0x000fe20008000000 */
        /* <DEDUP_REMOVED lines=65> */
[----:B0-----:R-:W-:-:S04]  /*e1c0*/  IMAD.WIDE R28, R25, 0x4, R14 ;  /* 0x00000004191c7825 */ /* 0x001fc800078e020e */
[----:B------:R-:W-:Y:S01]  /*e1d0*/  VIADD R25, R24, UR4 ;  /* 0x0000000418197c36 */ /* 0x000fe20008000000 */
[----:B------:R0:W3:Y:S03]  /*e1e0*/  LDG.E R18, desc[UR8][R28.64] ;  /* 0x000000081c127981 */ /* 0x0000e6000c1e1900 */
[----:B0-----:R-:W-:-:S05]  /*e1f0*/  IMAD.WIDE R28, R25, 0x4, R14 ;  /* 0x00000004191c7825 */ /* 0x001fca00078e020e */
[----:B------:R-:W3:Y:S02]  /*e200*/  LDG.E R25, desc[UR8][R28.64] ;  /* 0x000000081c197981 */ /* 0x000ee4000c1e1900 */
[----:B---3--:R-:W-:-:S04]  /*e210*/  ISETP.GE.AND P0, PT, R18, R25, PT ;  /* 0x000000191200720c */ /* 0x008fc80003f06270 */
[----:B------:R-:W-:-:S05]  /*e220*/  SEL R27, R9, R24, !P0 ;  /* 0x00000018091b7207 */ /* 0x000fca0004000000 */
[----:B------:R-:W-:-:S04]  /*e230*/  VIADD R25, R27, UR4 ;  /* 0x000000041b197c36 */ /* 0x000fc80008000000 */
[----:B------:R-:W-:-:S06]  /*e240*/  IMAD.WIDE R14, R25, 0x4, R14 ;  /* 0x00000004190e7825 */ /* 0x000fcc00078e020e */
[----:B------:R-:W2:Y:S01]  /*e250*/  LDG.E R15, desc[UR8][R14.64] ;  /* 0x000000080e0f7981 */ /* 0x000ea2000c1e1900 */
[----:B------:R-:W-:Y:S02]  /*e260*/  SEL R24, R24, R9, !P0 ;  /* 0x0000000918187207 */ /* 0x000fe40004000000 */
[----:B--2---:R-:W-:-:S04]  /*e270*/  ISETP.GE.AND P1, PT, R15, R16, PT ;  /* 0x000000100f00720c */ /* 0x004fc80003f26270 */
[----:B------:R-:W-:Y:S02]  /*e280*/  SEL R25, R26, R27, !P1 ;  /* 0x0000001b1a197207 */ /* 0x000fe40004800000 */
[----:B------:R-:W-:-:S07]  /*e290*/  SEL R26, R27, R26, !P1 ;  /* 0x0000001a1b1a7207 */ /* 0x000fce0004800000 */
.L_x_369:
[----:B------:R-:W-:Y:S05]  /*e2a0*/  BSYNC.RECONVERGENT B0 ;  /* 0x0000000000007941 */ /* 0x000fea0003800200 */
.L_x_368:
[----:B------:R-:W-:-:S05]  /*e2b0*/  UMOV UR4, 0x2 ;  /* 0x0000000200047882 */ /* 0x000fca0000000000 */
.L_x_407:
[----:B------:R-:W0:Y:S01]  /*e2c0*/  S2UR UR6, SR_CgaCtaId ;  /* 0x00000000000679c3 */ /* 0x000e220000008800 */
[----:B------:R-:W-:-:S07]  /*e2d0*/  UIADD3 UR5, UPT, UPT, -UR4, URZ, URZ ;  /* 0x000000ff04057290 */ /* 0x000fce000fffe1ff */
[----:B------:R-:W-:Y:S01]  /*e2e0*/  BAR.SYNC.DEFER_BLOCKING 0x0 ;  /* 0x0000000000007b1d */ /* 0x000fe20000010000 */
[----:B------:R-:W-:Y:S01]  /*e2f0*/  USHF.R.U32.HI UR11, URZ, 0x1, UR4 ;  /* 0x00000001ff0b7899 */ /* 0x000fe20008011604 */
[----:B------:R-:W-:Y:S01]  /*e300*/  IMAD.MOV.U32 R15, RZ, RZ, 0x44 ;  /* 0x00000044ff0f7424 */ /* 0x000fe200078e00ff */
[----:B-----5:R-:W-:-:S03]  /*e310*/  LOP3.LUT R9, R22, UR5, RZ, 0xc0, !PT ;  /* 0x0000000516097c12 */ /* 0x020fc6000f8ec0ff */
[----:B------:R-:W-:Y:S01]  /*e320*/  UMOV UR5, 0x400 ;  /* 0x0000040000057882 */ /* 0x000fe20000000000 */
[----:B--2---:R-:W-:Y:S01]  /*e330*/  IMAD.U32 R27, RZ, RZ, UR11 ;  /* 0x0000000bff1b7e24 */ /* 0x004fe2000f8e00ff */
[----:B------:R-:W-:Y:S01]  /*e340*/  MOV R18, UR11 ;  /* 0x0000000b00127c02 */ /* 0x000fe20008000f00 */
[----:B------:R-:W-:Y:S01]  /*e350*/  BSSY.RECONVERGENT B0, `(.L_x_370) ;  /* 0x000003f000007945 */ /* 0x000fe20003800200 */
[----:B------:R-:W-:-:S05]  /*e360*/  IMAD R9, R9, 0x11, RZ ;  /* 0x0000001109097824 */ /* 0x000fca00078e02ff */
[----:B------:R-:W-:-:S05]  /*e370*/  VIMNMX R14, PT, PT, R9, UR10, PT ;  /* 0x0000000a090e7c48 */ /* 0x000fca000bfe0100 */
[----:B------:R-:W-:Y:S01]  /*e380*/  IMAD R9, R27, 0x11, R14 ;  /* 0x000000111b097824 */ /* 0x000fe200078e020e */
[----:B0-----:R-:W-:Y:S02]  /*e390*/  ULEA UR6, UR6, UR5, 0x18 ;  /* 0x0000000506067291 */ /* 0x001fe4000f8ec0ff */
[----:B------:R-:W-:Y:S02]  /*e3a0*/  UIADD3 UR5, UPT, UPT, UR4, -0x1, URZ ;  /* 0xffffffff04057890 */ /* 0x000fe4000fffe0ff */
[----:B------:R-:W-:Y:S02]  /*e3b0*/  VIMNMX R9, PT, PT, R9, UR10, PT ;  /* 0x0000000a09097c48 */ /* 0x000fe4000bfe0100 */
[C---:B------:R-:W-:Y:S02]  /*e3c0*/  IMAD R15, R22.reuse, R15, UR6 ;  /* 0x00000006160f7e24 */ /* 0x040fe4000f8e020f */
[----:B------:R-:W-:Y:S01]  /*e3d0*/  LOP3.LUT R16, R22, UR5, RZ, 0xc0, !PT ;  /* 0x0000000516107c12 */ /* 0x000fe2000f8ec0ff */
[----:B------:R-:W-:-:S02]  /*e3e0*/  IMAD R27, R18, 0x11, R9 ;  /* 0x00000011121b7824 */ /* 0x000fc400078e0209 */
[----:B------:R0:W-:Y:S02]  /*e3f0*/  STS [R15], R20 ;  /* 0x000000140f007388 */ /* 0x0001e40000000800 */
[----:B------:R-:W-:Y:S01]  /*e400*/  IMAD R18, R16, 0x11, RZ ;  /* 0x0000001110127824 */ /* 0x000fe200078e02ff */
[----:B------:R-:W-:Y:S01]  /*e410*/  VIMNMX R16, PT, PT, R27, UR10, PT ;  /* 0x0000000a1b107c48 */ /* 0x000fe2000bfe0100 */
[----:B------:R1:W-:Y:S01]  /*e420*/  STS [R15+0x8], R13 ;  /* 0x0000080d0f007388 */ /* 0x0003e20000000800 */
[----:B------:R-:W2:Y:S02]  /*e430*/  LDCU UR5, c[0x0][0x3c0] ;  /* 0x00007800ff0577ac */ /* 0x000ea40008000800 */
[----:B------:R-:W-:Y:S01]  /*e440*/  VIMNMX R18, PT, PT, R18, UR10, PT ;  /* 0x0000000a12127c48 */ /* 0x000fe2000bfe0100 */
[----:B------:R-:W-:Y:S01]  /*e450*/  IMAD.IADD R27, R16, 0x1, -R9 ;  /* 0x00000001101b7824 */ /* 0x000fe200078e0a09 */
[----:B------:R3:W-:Y:S02]  /*e460*/  STS [R15+0x4], R21 ;  /* 0x000004150f007388 */ /* 0x0007e40000000800 */
[----:B0-----:R-:W-:-:S02]  /*e470*/  VIADDMNMX R20, R9, -R14, R18, PT ;  /* 0x8000000e09147246 */ /* 0x001fc40003800112 */
        /* <DEDUP_REMOVED lines=20> */
[----:B---3--:R-:W0:Y:S01]  /*e5c0*/  LDC.64 R2, c[0x0][0x3c8] ;  /* 0x0000f200ff027b82 */ /* 0x008e220000000a00 */
[----:B------:R-:W-:Y:S02]  /*e5d0*/  IMAD.MOV.U32 R10, RZ, RZ, R20 ;  /* 0x000000ffff0a7224 */ /* 0x000fe400078e0014 */
[----:B------:R-:W-:-:S07]  /*e5e0*/  IMAD.IADD R8, R18, 0x1, R9 ;  /* 0x0000000112087824 */ /* 0x000fce00078e0209 */
.L_x_372:
[----:B------:R-:W-:-:S05]  /*e5f0*/  IMAD.IADD R4, R10, 0x1, -R13 ;  /* 0x000000010a047824 */ /* 0x000fca00078e0a0d */
[----:B------:R-:W-:-:S04]  /*e600*/  LEA.HI R4, R4, R4, RZ, 0x1 ;  /* 0x0000000404047211 */ /* 0x000fc800078f08ff */
[----:B------:R-:W-:-:S04]  /*e610*/  LEA.HI.SX32 R11, R4, R13, 0x1f ;  /* 0x0000000d040b7211 */ /* 0x000fc800078ffaff */
[----:B------:R-:W-:Y:S01]  /*e620*/  LOP3.LUT R5, RZ, R11, RZ, 0x33, !PT ;  /* 0x0000000bff057212 */ /* 0x000fe200078e33ff */
[----:B------:R-:W-:-:S03]  /*e630*/  IMAD.IADD R4, R14, 0x1, R11 ;  /* 0x000000010e047824 */ /* 0x000fc600078e020b */
[----:B------:R-:W-:Y:S02]  /*e640*/  IADD3 R5, PT, PT, R5, R8, RZ ;  /* 0x0000000805057210 */ /* 0x000fe40007ffe0ff */
[----:B------:R-:W-:Y:S02]  /*e650*/  LEA R12, R4, UR6, 0x2 ;  /* 0x00000006040c7c11 */ /* 0x000fe4000f8e10ff */
[----:B------:R-:W-:-:S04]  /*e660*/  LEA R15, R5, UR6, 0x2 ;  /* 0x00000006050f7c11 */ /* 0x000fc8000f8e10ff */
        /* <DEDUP_REMOVED lines=13> */
.L_x_371:
[----:B------:R-:W-:Y:S05]  /*e740*/  BSYNC.RECONVERGENT B0 ;  /* 0x0000000000007941 */ /* 0x000fea0003800200 */
.L_x_370:
[----:B------:R-:W-:Y:S01]  /*e750*/  IMAD.IADD R14, R14, 0x1, R13 ;  /* 0x000000010e0e7824 */ /* 0x000fe200078e020d */
[----:B------:R-:W-:Y:S01]  /*e760*/  IADD3 R13, PT, PT, -R13, R9, R18 ;  /* 0x000000090d0d7210 */ /* 0x000fe20007ffe112 */
[----:B------:R-:W-:Y:S01]  /*e770*/  BSSY.RECONVERGENT B0, `(.L_x_373) ;  /* 0x0000016000007945 */ /* 0x000fe20003800200 */
[----:B------:R-:W-:Y:S01]  /*e780*/  PLOP3.LUT P0, PT, PT, PT, PT, 0x8, 0x80 ;  /* 0x000000000080781c */ /* 0x000fe20003f0e170 */
[C---:B---3--:R-:W-:Y:S01]  /*e790*/  VIADD R6, R14.reuse, 0x1 ;  /* 0x000000010e067836 */ /* 0x048fe20000000000 */
[----:B------:R-:W-:Y:S01]  /*e7a0*/  LEA R18, R14, UR6, 0x2 ;  /* 0x000000060e127c11 */ /* 0x000fe2000f8e10ff */
[C---:B------:R-:W-:Y:S01]  /*e7b0*/  VIADD R7, R13.reuse, 0x1 ;  /* 0x000000010d077836 */ /* 0x040fe20000000000 */
[C---:B------:R-:W-:Y:S02]  /*e7c0*/  LEA R27, R13.reuse, UR6, 0x2 ;  /* 0x000000060d1b7c11 */ /* 0x040fe4000f8e10ff */
[----:B------:R-:W-:Y:S02]  /*e7d0*/  ISETP.GE.AND P1, PT, R13, R16, PT ;  /* 0x000000100d00720c */ /* 0x000fe40003f26270 */
[----:B------:R-:W0:Y:S04]  /*e7e0*/  LDS R18, [R18] ;  /* 0x0000000012127984 */ /* 0x000e280000000800 */
[----:B------:R-:W1:Y:S07]  /*e7f0*/  LDS R27, [R27] ;  /* 0x000000001b1b7984 */ /* 0x000e6e0000000800 */
[----:B------:R-:W-:Y:S05]  /*e800*/  @P1 BRA `(.L_x_374) ;  /* 0x0000000000301947 */ /* 0x000fea0003800000 */
[----:B------:R-:W-:Y:S02]  /*e810*/  ISETP.GE.AND P1, PT, R14, R9, PT ;  /* 0x000000090e00720c */ /* 0x000fe40003f26270 */
[----:B------:R-:W-:-:S11]  /*e820*/  PLOP3.LUT P0, PT, PT, PT, PT, 0x80, 0x8 ;  /* 0x000000000008781c */ /* 0x000fd60003f0f070 */
[----:B------:R-:W-:Y:S05]  /*e830*/  @P1 BRA `(.L_x_374) ;  /* 0x0000000000241947 */ /* 0x000fea0003800000 */
[----:B------:R-:W2:Y:S01]  /*e840*/  LDC.64 R2, c[0x0][0x3c8] ;  /* 0x0000f200ff027b82 */ /* 0x000ea20000000a00 */
[----:B------:R-:W1:Y:S02]  /*e850*/  LDCU UR5, c[0x0][0x3c0] ;  /* 0x00007800ff0577ac */ /* 0x000e640008000800 */
[----:B-1----:R-:W-:Y:S01]  /*e860*/  IADD3 R5, PT, PT, R27, UR5, RZ ;  /* 0x000000051b057c10 */ /* 0x002fe2000fffe0ff */
[----:B0-----:R-:W-:-:S04]  /*e870*/  VIADD R11, R18, UR5 ;  /* 0x00000005120b7c36 */ /* 0x001fc80008000000 */
[----:B--2---:R-:W-:-:S04]  /*e880*/  IMAD.WIDE R4, R5, 0x4, R2 ;  /* 0x0000000405047825 */ /* 0x004fc800078e0202 */
[----:B------:R-:W-:Y:S02]  /*e890*/  IMAD.WIDE R2, R11, 0x4, R2 ;  /* 0x000000040b027825 */ /* 0x000fe400078e0202 */
[----:B------:R-:W2:Y:S04]  /*e8a0*/  LDG.E R4, desc[UR8][R4.64] ;  /* 0x0000000804047981 */ /* 0x000ea8000c1e1900 */
[----:B------:R-:W2:Y:S02]  /*e8b0*/  LDG.E R3, desc[UR8][R2.64] ;  /* 0x0000000802037981 */ /* 0x000ea4000c1e1900 */
[----:B--2---:R-:W-:-:S13]  /*e8c0*/  ISETP.LT.AND P0, PT, R4, R3, PT ;  /* 0x000000030400720c */ /* 0x004fda0003f01270 */
.L_x_374:
[----:B------:R-:W-:Y:S05]  /*e8d0*/  BSYNC.RECONVERGENT B0 ;  /* 0x0000000000007941 */ /* 0x000fea0003800200 */
.L_x_373:
        /* <DEDUP_REMOVED lines=18> */
[----:B01----:R-:W-:Y:S01]  /*ea00*/  VIADD R3, R27, UR5 ;  /* 0x000000051b037c36 */ /* 0x003fe20008000000 */
[----:B--2---:R-:W-:-:S03]  /*ea10*/  IADD3 R13, PT, PT, R18, UR5, RZ ;  /* 0x00000005120d7c10 */ /* 0x004fc6000fffe0ff */
[----:B---3--:R-:W-:-:S04]  /*ea20*/  IMAD.WIDE R2, R3, 0x4, R4 ;  /* 0x0000000403027825 */ /* 0x008fc800078e0204 */
[----:B------:R-:W-:Y:S02]  /*ea30*/  IMAD.WIDE R4, R13, 0x4, R4 ;  /* 0x000000040d047825 */ /* 0x000fe400078e0204 */
[----:B------:R-:W2:Y:S04]  /*ea40*/  LDG.E R2, desc[UR8][R2.64] ;  /* 0x0000000802027981 */ /* 0x000ea8000c1e1900 */
[----:B------:R-:W2:Y:S02]  /*ea50*/  LDG.E R5, desc[UR8][R4.64] ;  /* 0x0000000804057981 */ /* 0x000ea4000c1e1900 */
[----:B--2---:R-:W-:-:S13]  /*ea60*/  ISETP.LT.AND P0, PT, R2, R5, PT ;  /* 0x000000050200720c */ /* 0x004fda0003f01270 */
.L_x_376:
[----:B------:R-:W-:Y:S05]  /*ea70*/  BSYNC.RECONVERGENT B0 ;  /* 0x0000000000007941 */ /* 0x000fea0003800200 */
.L_x_375:
        /* <DEDUP_REMOVED lines=25> */
.L_x_378:
[----:B------:R-:W-:Y:S05]  /*ec10*/  BSYNC.RECONVERGENT B0 ;  /* 0x0000000000007941 */ /* 0x000fea0003800200 */
.L_x_377:
        /* <DEDUP_REMOVED lines=25> */
.L_x_380:
[----:B------:R-:W-:Y:S05]  /*edb0*/  BSYNC.RECONVERGENT B0 ;  /* 0x0000000000007941 */ /* 0x000fea0003800200 */
.L_x_379:
        /* <DEDUP_REMOVED lines=25> */
.L_x_382:
[----:B------:R-:W-:Y:S05]  /*ef50*/  BSYNC.RECONVERGENT B0 ;  /* 0x0000000000007941 */ /* 0x000fea0003800200 */
.L_x_381:
        /* <DEDUP_REMOVED lines=25> */
.L_x_384:
[----:B------:R-:W-:Y:S05]  /*f0f0*/  BSYNC.RECONVERGENT B0 ;  /* 0x0000000000007941 */ /* 0x000fea0003800200 */
.L_x_383:
[----:B------:R-:W-:Y:S01]  /*f100*/  @!P0 IMAD.MOV R6, RZ, RZ, R7 ;  /* 0x000000ffff068224 */ /* 0x000fe200078e0207 */
[----:B------:R-:W-:Y:S01]  /*f110*/  BSSY.RECONVERGENT B0, `(.L_x_385) ;  /* 0x0000018000007945 */ /* 0x000fe20003800200 */
[----:B------:R-:W-:Y:S01]  /*f120*/  @P0 IMAD.MOV R8, RZ, RZ, R10 ;  /* 0x000000ffff080224 */ /* 0x000fe200078e020a */
[----:B-12---:R-:W-:Y:S01]  /*f130*/  SEL R12, R27, R18, P0 ;  /* 0x000000121b0c7207 */ /* 0x006fe20000000000 */
[C---:B------:R-:W-:Y:S01]  /*f140*/  VIADD R7, R6.reuse, 0x1 ;  /* 0x0000000106077836 */ /* 0x040fe20000000000 */
        /* <DEDUP_REMOVED lines=20> */
.L_x_386:
[----:B------:R-:W-:Y:S05]  /*f290*/  BSYNC.RECONVERGENT B0 ;  /* 0x0000000000007941 */ /* 0x000fea0003800200 */
.L_x_385:
        /* <DEDUP_REMOVED lines=24> */
.L_x_388:
[----:B------:R-:W-:Y:S05]  /*f420*/  BSYNC.RECONVERGENT B0 ;  /* 0x0000000000007941 */ /* 0x000fea0003800200 */
.L_x_387:
[----:B------:R-:W-:Y:S01]  /*f430*/  VIADD R15, R7, 0x1 ;  /* 0x00000001070f7836 */ /* 0x000fe20000000000 */
[----:B------:R-:W-:Y:S01]  /*f440*/  BSSY.RECONVERGENT B0, `(.L_x_389) ;  /* 0x0000017000007945 */ /* 0x000fe20003800200 */
[----:B------:R-:W-:Y:S02]  /*f450*/  @!P0 IMAD.MOV R15, RZ, RZ, R7 ;  /* 0x000000ffff0f8224 */ /* 0x000fe400078e0207 */
        /* <DEDUP_REMOVED lines=21> */
.L_x_390:
[----:B------:R-:W-:Y:S05]  /*f5b0*/  BSYNC.RECONVERGENT B0 ;  /* 0x0000000000007941 */ /* 0x000fea0003800200 */
.L_x_389:
        /* <DEDUP_REMOVED lines=25> */
.L_x_392:
[----:B------:R-:W-:Y:S05]  /*f750*/  BSYNC.RECONVERGENT B0 ;  /* 0x0000000000007941 */ /* 0x000fea0003800200 */
.L_x_391:
[----:B------:R-:W-:Y:S01]  /*f760*/  VIADD R15, R7, 0x1 ;  /* 0x00000001070f7836 */ /* 0x000fe20000000000 */
[----:B------:R-:W-:Y:S01]  /*f770*/  BSSY.RECONVERGENT B0, `(.L_x_393) ;  /* 0x0000018000007945 */ /* 0x000fe20003800200 */
[----:B------:R-:W-:Y:S01]  /*f780*/  @!P0 IMAD.MOV R15, RZ, RZ, R7 ;  /* 0x000000ffff0f8224 */ /* 0x000fe200078e0207 */
[----:B-12---:R-:W-:Y:S01]  /*f790*/  SEL R7, R27, R18, P0 ;  /* 0x000000121b077207 */ /* 0x006fe20000000000 */
[C---:B------:R-:W-:Y:S01]  /*f7a0*/  VIADD R14, R24.reuse, 0x1 ;  /* 0x00000001180e7836 */ /* 0x040fe20000000000 */
[----:B------:R-:W-:Y:S02]  /*f7b0*/  @P0 IADD3 R14, PT, PT, R24, RZ, RZ ;  /* 0x000000ff180e0210 */ /* 0x000fe40007ffe0ff */
        /* <DEDUP_REMOVED lines=19> */
.L_x_394:
[----:B------:R-:W-:Y:S05]  /*f8f0*/  BSYNC.RECONVERGENT B0 ;  /* 0x0000000000007941 */ /* 0x000fea0003800200 */
.L_x_393:
[C---:B------:R-:W-:Y:S01]  /*f900*/  VIADD R5, R15.reuse, 0x1 ;  /* 0x000000010f057836 */ /* 0x040fe20000000000 */
[----:B------:R-:W-:Y:S01]  /*f910*/  @!P0 IADD3 R5, PT, PT, R15, RZ, RZ ;  /* 0x000000ff0f058210 */ /* 0x000fe20007ffe0ff */
[----:B------:R-:W-:Y:S01]  /*f920*/  VIADD R26, R14, 0x1 ;  /* 0x000000010e1a7836 */ /* 0x000fe20000000000 */
[----:B------:R-:W-:Y:S01]  /*f930*/  BSSY.RECONVERGENT B0, `(.L_x_395) ;  /* 0x0000016000007945 */ /* 0x000fe20003800200 */
[----:B------:R-:W-:Y:S01]  /*f940*/  @P0 IMAD.MOV R26, RZ, RZ, R14 ;  /* 0x000000ffff1a0224 */ /* 0x000fe200078e020e */
[C---:B------:R-:W-:Y:S02]  /*f950*/  ISETP.GE.AND P1, PT, R5.reuse, R16, PT ;  /* 0x000000100500720c */ /* 0x040fe40003f26270 */
[----:B0-----:R-:W-:Y:S02]  /*f960*/  @P0 LEA R3, R5, UR6, 0x2 ;  /* 0x0000000605030c11 */ /* 0x001fe4000f8e10ff */
[----:B------:R-:W-:Y:S02]  /*f970*/  @!P0 LEA R2, R26, UR6, 0x2 ;  /* 0x000000061a028c11 */ /* 0x000fe4000f8e10ff */
        /* <DEDUP_REMOVED lines=17> */
.L_x_396:
[----:B------:R-:W-:Y:S05]  /*fa90*/  BSYNC.RECONVERGENT B0 ;  /* 0x0000000000007941 */ /* 0x000fea0003800200 */
.L_x_395:
        /* <DEDUP_REMOVED lines=18> */
[----:B01----:R-:W-:Y:S01]  /*fbc0*/  IADD3 R3, PT, PT, R27, UR5, RZ ;  /* 0x000000051b037c10 */ /* 0x003fe2000fffe0ff */
[----:B--2---:R-:W-:-:S04]  /*fbd0*/  VIADD R29, R18, UR5 ;  /* 0x00000005121d7c36 */ /* 0x004fc80008000000 */
[----:B---3--:R-:W-:-:S04]  /*fbe0*/  IMAD.WIDE R2, R3, 0x4, R14 ;  /* 0x0000000403027825 */ /* 0x008fc800078e020e */
[----:B------:R-:W-:Y:S02]  /*fbf0*/  IMAD.WIDE R14, R29, 0x4, R14 ;  /* 0x000000041d0e7825 */ /* 0x000fe400078e020e */
[----:B------:R-:W2:Y:S04]  /*fc00*/  LDG.E R2, desc[UR8][R2.64] ;  /* 0x0000000802027981 */ /* 0x000ea8000c1e1900 */
[----:B------:R-:W2:Y:S02]  /*fc10*/  LDG.E R15, desc[UR8][R14.64] ;  /* 0x000000080e0f7981 */ /* 0x000ea4000c1e1900 */
[----:B--2---:R-:W-:-:S13]  /*fc20*/  ISETP.LT.AND P0, PT, R2, R15, PT ;  /* 0x0000000f0200720c */ /* 0x004fda0003f01270 */
.L_x_398:
[----:B------:R-:W-:Y:S05]  /*fc30*/  BSYNC.RECONVERGENT B0 ;  /* 0x0000000000007941 */ /* 0x000fea0003800200 */
.L_x_397:
[----:B------:R-:W-:Y:S01]  /*fc40*/  VIADD R29, R25, 0x1 ;  /* 0x00000001191d7836 */ /* 0x000fe20000000000 */
[----:B------:R-:W-:Y:S01]  /*fc50*/  BSSY.RECONVERGENT B0, `(.L_x_399) ;  /* 0x0000018000007945 */ /* 0x000fe20003800200 */
[----:B------:R-:W-:Y:S01]  /*fc60*/  @!P0 IMAD.MOV R29, RZ, RZ, R25 ;  /* 0x000000ffff1d8224 */ /* 0x000fe200078e0219 */
[----:B012---:R-:W-:Y:S01]  /*fc70*/  SEL R2, R27, R18, P0 ;  /* 0x000000121b027207 */ /* 0x007fe20000000000 */
[----:B------:R-:W-:Y:S02]  /*fc80*/  VIADD R3, R24, 0x1 ;  /* 0x0000000118037836 */ /* 0x000fe40000000000 */
[----:B------:R-:W-:Y:S01]  /*fc90*/  @P0 IMAD.MOV R3, RZ, RZ, R24 ;  /* 0x000000ffff030224 */ /* 0x000fe200078e0218 */
[C---:B------:R-:W-:Y:S02]  /*fca0*/  ISETP.GE.AND P1, PT, R29.reuse, R16, PT ;  /* 0x000000101d00720c */ /* 0x040fe40003f26270 */
        /* <DEDUP_REMOVED lines=18> */
.L_x_400:
[----:B------:R-:W-:Y:S05]  /*fdd0*/  BSYNC.RECONVERGENT B0 ;  /* 0x0000000000007941 */ /* 0x000fea0003800200 */
.L_x_399:
        /* <DEDUP_REMOVED lines=25> */
.L_x_402:
[----:B------:R-:W-:Y:S05]  /*ff70*/  BSYNC.RECONVERGENT B0 ;  /* 0x0000000000007941 */ /* 0x000fea0003800200 */
.L_x_401:
        /* <DEDUP_REMOVED lines=18> */
[----:B--2---:R-:W-:-:S04]  /*100a0*/  VIADD R29, R27, UR5 ;  /* 0x000000051b1d7c36 */ /* 0x004fc80008000000 */
[----:B0-----:R-:W-:-:S06]  /*100b0*/  IMAD.WIDE R28, R29, 0x4, R14 ;  /* 0x000000041d1c7825 */ /* 0x001fcc00078e020e */
[----:B------:R1:W2:Y:S02]  /*100c0*/  LDG.E R28, desc[UR8][R28.64] ;  /* 0x000000081c1c7981 */ /* 0x0002a4000c1e1900 */
[----:B-1----:R-:W-:-:S04]  /*100d0*/  VIADD R29, R18, UR5 ;  /* 0x00000005121d7c36 */ /* 0x002fc80008000000 */
[----:B------:R-:W-:-:S06]  /*100e0*/  IMAD.WIDE R14, R29, 0x4, R14 ;  /* 0x000000041d0e7825 */ /* 0x000fcc00078e020e */
[----:B------:R-:W2:Y:S02]  /*100f0*/  LDG.E R15, desc[UR8][R14.64] ;  /* 0x000000080e0f7981 */ /* 0x000ea4000c1e1900 */
[----:B--2---:R-:W-:-:S13]  /*10100*/  ISETP.LT.AND P0, PT, R28, R15, PT ;  /* 0x0000000f1c00720c */ /* 0x004fda0003f01270 */
.L_x_404:
[----:B------:R-:W-:Y:S05]  /*10110*/  BSYNC.RECONVERGENT B0 ;  /* 0x0000000000007941 */ /* 0x000fea0003800200 */
.L_x_403:
[----:B0-----:R-:W-:Y:S01]  /*10120*/  VIADD R14, R24, 0x1 ;  /* 0x00000001180e7836 */ /* 0x001fe20000000000 */
[----:B------:R-:W-:Y:S01]  /*10130*/  BSSY.RECONVERGENT B0, `(.L_x_405) ;  /* 0x0000019000007945 */ /* 0x000fe20003800200 */
[----:B------:R-:W-:Y:S02]  /*10140*/  @P0 IMAD.MOV R14, RZ, RZ, R24 ;  /* 0x000000ffff0e0224 */ /* 0x000fe400078e0218 */
[C---:B------:R-:W-:Y:S01]  /*10150*/  VIADD R15, R25.reuse, 0x1 ;  /* 0x00000001190f7836 */ /* 0x040fe20000000000 */
[----:B------:R-:W-:Y:S02]  /*10160*/  @!P0 IADD3 R15, PT, PT, R25, RZ, RZ ;  /* 0x000000ff190f8210 */ /* 0x000fe40007ffe0ff */
[----:B------:R-:W-:Y:S02]  /*10170*/  @!P0 LEA R28, R14, UR6, 0x2 ;  /* 0x000000060e1c8c11 */ /* 0x000fe4000f8e10ff */
[----:B-12---:R-:W-:Y:S02]  /*10180*/  SEL R25, R27, R18, P0 ;  /* 0x000000121b197207 */ /* 0x006fe40000000000 */
        /* <DEDUP_REMOVED lines=19> */
.L_x_406:
[----:B------:R-:W-:Y:S05]  /*102c0*/  BSYNC.RECONVERGENT B0 ;  /* 0x0000000000007941 */ /* 0x000fea0003800200 */
.L_x_405:
[----:B------:R-:W-:Y:S02]  /*102d0*/  UISETP.GE.U32.AND UP0, UPT, UR4, 0x81, UPT ;  /* 0x000000810400788c */ /* 0x000fe4000bf06070 */
[----:B------:R-:W-:-:S07]  /*102e0*/  USHF.L.U32 UR5, UR4, 0x1, URZ ;  /* 0x0000000104057899 */ /* 0x000fce00080006ff */
[----:B------:R-:W-:Y:S01]  /*102f0*/  UMOV UR4, UR5 ;  /* 0x0000000500047c82 */ /* 0x000fe20008000000 */
[----:B------:R-:W-:Y:S05]  /*10300*/  BRA.U !UP0, `(.L_x_407) ;  /* 0xffffffdd08ec7547 */ /* 0x000fea000b83ffff */
[----:B------:R-:W0:Y:S01]  /*10310*/  LDCU.U8 UR4, c[0x0][0x380] ;  /* 0x00007000ff0477ac */ /* 0x000e220008000000 */
[C---:B--2---:R-:W-:Y:S01]  /*10320*/  IADD3 R27, PT, PT, R0.reuse, 0x1c0, RZ ;  /* 0x000001c0001b7810 */ /* 0x044fe20007ffe0ff */
[C---:B------:R-:W-:Y:S02]  /*10330*/  VIADD R18, R0.reuse, 0x1e0 ;  /* 0x000001e000127836 */ /* 0x040fe40000000000 */
        /* <DEDUP_REMOVED lines=46> */
[----:B------:R-:W-:Y:S01]  /*10620*/  @!P0 STS [UR6+0x4400], R28 ;  /* 0x0044001cff008988 */ /* 0x000fe20008000806 */
[----:B------:R-:W-:Y:S06]  /*10630*/  BAR.SYNC.DEFER_BLOCKING 0x0 ;  /* 0x0000000000007b1d */ /* 0x000fec0000010000 */
[----:B-1----:R-:W1:Y:S01]  /*10640*/  S2R R2, SR_TID.X ;  /* 0x0000000000027919 */ /* 0x002e620000002100 */
[----:B------:R-:W2:Y:S02]  /*10650*/  LDS R26, [UR6+0x4400] ;  /* 0x00440006ff1a7984 */ /* 0x000ea40008000800 */
[----:B--2---:R-:W-:-:S02]  /*10660*/  ISETP.GE.AND P2, PT, R0, R26, PT ;  /* 0x0000001a0000720c */ /* 0x004fc40003f46270 */
[C---:B-1----:R-:W-:Y:S02]  /*10670*/  LOP3.LUT R0, R2.reuse, 0x3e0, RZ, 0xc0, !PT ;  /* 0x000003e002007812 */ /* 0x042fe400078ec0ff */
[----:B------:R-:W-:Y:S02]  /*10680*/  LOP3.LUT R2, R2, 0x1f, RZ, 0xc0, !PT ;  /* 0x0000001f02027812 */ /* 0x000fe400078ec0ff */
[-C--:B------:R-:W-:Y:S01]  /*10690*/  ISETP.GE.AND P1, PT, R16, R26.reuse, PT ;  /* 0x0000001a1000720c */ /* 0x080fe20003f26270 */
[----:B------:R-:W-:Y:S01]  /*106a0*/  IMAD R3, R0, 0x11, RZ ;  /* 0x0000001100037824 */ /* 0x000fe200078e02ff */
[----:B------:R-:W-:Y:S02]  /*106b0*/  IADD3 R0, PT, PT, R2, UR7, RZ ;  /* 0x0000000702007c10 */ /* 0x000fe4000fffe0ff */
[----:B------:R-:W1:Y:S01]  /*106c0*/  S2R R2, SR_TID.X ;  /* 0x0000000000027919 */ /* 0x000e620000002100 */
[----:B------:R-:W-:Y:S02]  /*106d0*/  ISETP.GE.AND P0, PT, R15, R26, PT ;  /* 0x0000001a0f00720c */ /* 0x000fe40003f06270 */
[----:B------:R-:W-:-:S02]  /*106e0*/  IADD3 R0, P3, PT, R3, R0, RZ ;  /* 0x0000000003007210 */ /* 0x000fc40007f7e0ff */
[-C--:B------:R-:W-:Y:S02]  /*106f0*/  ISETP.GE.AND P6, PT, R9, R26.reuse, PT ;  /* 0x0000001a0900720c */ /* 0x080fe40003fc6270 */
[----:B------:R-:W-:Y:S02]  /*10700*/  ISETP.GE.AND P4, PT, R14, R26, PT ;  /* 0x0000001a0e00720c */ /* 0x000fe40003f86270 */
[C---:B-1----:R-:W-:Y:S02]  /*10710*/  LOP3.LUT R15, R2.reuse, 0x1f, RZ, 0xc0, !PT ;  /* 0x0000001f020f7812 */ /* 0x042fe400078ec0ff */
[C---:B------:R-:W-:Y:S02]  /*10720*/  LOP3.LUT R16, R2.reuse, 0x3e0, RZ, 0xc0, !PT ;  /* 0x000003e002107812 */ /* 0x040fe400078ec0ff */
[----:B------:R-:W-:-:S03]  /*10730*/  LOP3.LUT R3, R2, 0x3e0, RZ, 0xc0, !PT ;  /* 0x000003e002037812 */ /* 0x000fc600078ec0ff */
[----:B------:R-:W-:Y:S01]  /*10740*/  IMAD R15, R16, 0x11, R15 ;  /* 0x00000011100f7824 */ /* 0x000fe200078e020f */
[----:B------:R-:W-:-:S03]  /*10750*/  LOP3.LUT R16, R2, 0x1f, RZ, 0xc0, !PT ;  /* 0x0000001f02107812 */ /* 0x000fc600078ec0ff */
[----:B------:R-:W-:Y:S02]  /*10760*/  VIADD R15, R15, 0x20 ;  /* 0x000000200f0f7836 */ /* 0x000fe40000000000 */
[----:B------:R-:W-:Y:S02]  /*10770*/  IMAD R16, R3, 0x11, R16 ;  /* 0x0000001103107824 */ /* 0x000fe400078e0210 */
[----:B------:R-:W-:Y:S01]  /*10780*/  IMAD.X R3, RZ, RZ, RZ, P3 ;  /* 0x000000ffff037224 */ /* 0x000fe200018e06ff */
[----:B0-----:R-:W-:Y:S01]  /*10790*/  LEA R2, P3, R0, UR4, 0x2 ;  /* 0x0000000400027c11 */ /* 0x001fe2000f8610ff */
[C---:B------:R-:W-:Y:S01]  /*107a0*/  VIADD R9, R16.reuse, 0xc0 ;  /* 0x000000c010097836 */ /* 0x040fe20000000000 */
[-C--:B------:R-:W-:Y:S01]  /*107b0*/  ISETP.GE.AND P5, PT, R15, R26.reuse, PT ;  /* 0x0000001a0f00720c */ /* 0x080fe20003fa6270 */
[----:B------:R-:W-:Y:S01]  /*107c0*/  VIADD R15, R16, 0x100 ;  /* 0x00000100100f7836 */ /* 0x000fe20000000000 */
[----:B------:R-:W-:Y:S02]  /*107d0*/  LEA.HI.X R3, R0, UR5, R3, 0x2, P3 ;  /* 0x0000000500037c11 */ /* 0x000fe400098f1403 */
[----:B------:R-:W-:Y:S01]  /*107e0*/  ISETP.GE.AND P3, PT, R9, R26, PT ;  /* 0x0000001a0900720c */ /* 0x000fe20003f66270 */
[----:B------:R-:W-:-:S02]  /*107f0*/  VIADD R9, R16, 0xe0 ;  /* 0x000000e010097836 */ /* 0x000fc40000000000 */
[----:B------:R0:W-:Y:S03]  /*10800*/  @!P2 STG.E desc[UR8][R2.64], R8 ;  /* 0x000000080200a986 */ /* 0x0001e6000c101908 */
[-C--:B------:R-:W-:Y:S01]  /*10810*/  ISETP.GE.AND P2, PT, R9, R26.reuse, PT ;  /* 0x0000001a0900720c */ /* 0x080fe20003f46270 */
[C---:B------:R-:W-:Y:S01]  /*10820*/  VIADD R9, R16.reuse, 0x120 ;  /* 0x0000012010097836 */ /* 0x040fe20000000000 */
[----:B------:R0:W-:Y:S04]  /*10830*/  @!P0 STG.E desc[UR8][R2.64+0x180], R20 ;  /* 0x0001801402008986 */ /* 0x0001e8000c101908 */
[-C--:B------:R-:W-:Y:S01]  /*10840*/  ISETP.GE.AND P0, PT, R9, R26.reuse, PT ;  /* 0x0000001a0900720c */ /* 0x080fe20003f06270 */
[----:B------:R-:W-:Y:S01]  /*10850*/  VIADD R9, R16, 0x160 ;  /* 0x0000016010097836 */ /* 0x000fe20000000000 */
[----:B------:R0:W-:Y:S01]  /*10860*/  @!P1 STG.E desc[UR8][R2.64+0x100], R22 ;  /* 0x0001001602009986 */ /* 0x0001e2000c101908 */
[----:B------:R-:W-:-:S02]  /*10870*/  ISETP.GE.AND P1, PT, R15, R26, PT ;  /* 0x0000001a0f00720c */ /* 0x000fc40003f26270 */
[C---:B------:R-:W-:Y:S01]  /*10880*/  IADD3 R15, PT, PT, R16.reuse, 0x140, RZ ;  /* 0x00000140100f7810 */ /* 0x040fe20007ffe0ff */
        /* <DEDUP_REMOVED lines=26> */
.L_x_408:
[----:B------:R-:W-:Y:S01]  /*10a30*/  ISETP.NE.AND P0, PT, R22, RZ, PT ;  /* 0x000000ff1600720c */ /* 0x000fe20003f05270 */
[----:B------:R0:W-:Y:S04]  /*10a40*/  STS [R23+0x18], R8 ;  /* 0x0000180817007388 */ /* 0x0001e80000000800 */
[----:B------:R-:W-:Y:S04]  /*10a50*/  STS [R23], R20 ;  /* 0x0000001417007388 */ /* 0x000fe80000000800 */
[----:B------:R-:W-:Y:S01]  /*10a60*/  STS [R23+0x4], R21 ;  /* 0x0000041517007388 */ /* 0x000fe20000000800 */
[----:B0-----:R-:W-:-:S03]  /*10a70*/  IMAD.U32 R8, RZ, RZ, UR10 ;  /* 0x0000000aff087e24 */ /* 0x001fc6000f8e00ff */
        /* <DEDUP_REMOVED lines=34> */
[----:B0-----:R-:W0:Y:S01]  /*10ca0*/  S2R R17, SR_TID.X ;  /* 0x0000000000117919 */ /* 0x001e220000002100 */
[----:B------:R-:W1:Y:S02]  /*10cb0*/  LDS R8, [UR6+0x4400] ;  /* 0x00440006ff087984 */ /* 0x000e640008000800 */
[----:B-1----:R-:W-:-:S13]  /*10cc0*/  ISETP.GE.AND P0, PT, R0, R8, PT ;  /* 0x000000080000720c */ /* 0x002fda0003f06270 */
[----:B------:R-:W1:Y:S01]  /*10cd0*/  @!P0 LDC.64 R10, c[0x0][0x3b0] ;  /* 0x0000ec00ff0a8b82 */ /* 0x000e620000000a00 */
[----:B------:R-:W-:-:S05]  /*10ce0*/  @!P0 IADD3 R28, P2, PT, R0, UR7, RZ ;  /* 0x00000007001c8c10 */ /* 0x000fca000ff5e0ff */
[----:B------:R-:W-:Y:S01]  /*10cf0*/  @!P0 IMAD.X R29, RZ, RZ, RZ, P2 ;  /* 0x000000ffff1d8224 */ /* 0x000fe200010e06ff */
[----:B------:R-:W-:Y:S02]  /*10d00*/  ISETP.GE.AND P2, PT, R16, R8, PT ;  /* 0x000000081000720c */ /* 0x000fe40003f46270 */
[----:B-1----:R-:W-:-:S04]  /*10d10*/  @!P0 LEA R10, P1, R28, R10, 0x2 ;  /* 0x0000000a1c0a8211 */ /* 0x002fc800078210ff */
[----:B------:R-:W-:Y:S02]  /*10d20*/  @!P0 LEA.HI.X R11, R28, R11, R29, 0x2, P1 ;  /* 0x0000000b1c0b8211 */ /* 0x000fe400008f141d */
[C---:B0-----:R-:W-:Y:S02]  /*10d30*/  LOP3.LUT R28, R17.reuse, 0x1f, RZ, 0xc0, !PT ;  /* 0x0000001f111c7812 */ /* 0x041fe400078ec0ff */
[----:B------:R-:W-:Y:S01]  /*10d40*/  LOP3.LUT R17, R17, 0x3e0, RZ, 0xc0, !PT ;  /* 0x000003e011117812 */ /* 0x000fe200078ec0ff */
[----:B------:R0:W-:Y:S04]  /*10d50*/  @!P0 STG.E desc[UR8][R10.64], R27 ;  /* 0x0000001b0a008986 */ /* 0x0001e8000c101908 */
[----:B------:R-:W-:-:S05]  /*10d60*/  IMAD R17, R17, 0x11, R28 ;  /* 0x0000001111117824 */ /* 0x000fca00078e021c */
[----:B------:R-:W-:-:S04]  /*10d70*/  IADD3 R17, PT, PT, R17, 0x20, RZ ;  /* 0x0000002011117810 */ /* 0x000fc80007ffe0ff */
[----:B------:R-:W-:-:S13]  /*10d80*/  ISETP.GE.AND P1, PT, R17, R8, PT ;  /* 0x000000081100720c */ /* 0x000fda0003f26270 */
[----:B0-----:R-:W0:Y:S01]  /*10d90*/  @!P1 LDC.64 R10, c[0x0][0x3b0] ;  /* 0x0000ec00ff0a9b82 */ /* 0x001e220000000a00 */
[----:B------:R-:W-:-:S04]  /*10da0*/  @!P1 IADD3 R17, P0, PT, R0, UR7, RZ ;  /* 0x0000000700119c10 */ /* 0x000fc8000ff1e0ff */
[----:B0-----:R-:W-:Y:S01]  /*10db0*/  @!P1 LEA R16, P3, R17, R10, 0x2 ;  /* 0x0000000a11109211 */ /* 0x001fe200078610ff */
[----:B------:R-:W-:Y:S01]  /*10dc0*/  @!P1 IMAD.X R10, RZ, RZ, RZ, P0 ;  /* 0x000000ffff0a9224 */ /* 0x000fe200000e06ff */
[----:B------:R-:W-:-:S04]  /*10dd0*/  ISETP.GE.AND P0, PT, R15, R8, PT ;  /* 0x000000080f00720c */ /* 0x000fc80003f06270 */
[----:B------:R-:W-:Y:S02]  /*10de0*/  @!P1 LEA.HI.X R17, R17, R11, R10, 0x2, P3 ;  /* 0x0000000b11119211 */ /* 0x000fe400018f140a */
[----:B------:R-:W0:Y:S01]  /*10df0*/  @!P2 LDC.64 R10, c[0x0][0x3b0] ;  /* 0x0000ec00ff0aab82 */ /* 0x000e220000000a00 */
[----:B------:R-:W-:Y:S02]  /*10e00*/  @!P2 IADD3 R27, P3, PT, R0, UR7, RZ ;  /* 0x00000007001bac10 */ /* 0x000fe4000ff7e0ff */
[----:B------:R1:W-:Y:S01]  /*10e10*/  @!P1 STG.E desc[UR8][R16.64+0x80], R26 ;  /* 0x0000801a10009986 */ /* 0x0003e2000c101908 */
[----:B------:R-:W-:-:S04]  /*10e20*/  ISETP.GE.AND P1, PT, R14, R8, PT ;  /* 0x000000080e00720c */ /* 0x000fc80003f26270 */
[----:B------:R-:W2:Y:S01]  /*10e30*/  @!P0 LDC.64 R14, c[0x0][0x3b0] ;  /* 0x0000ec00ff0e8b82 */ /* 0x000ea20000000a00 */
[----:B-1----:R-:W1:Y:S01]  /*10e40*/  S2R R16, SR_TID.X ;  /* 0x0000000000107919 */ /* 0x002e620000002100 */
[----:B0-----:R-:W-:Y:S01]  /*10e50*/  @!P2 LEA R26, P4, R27, R10, 0x2 ;  /* 0x0000000a1b1aa211 */ /* 0x001fe200078810ff */
[----:B------:R-:W-:-:S05]  /*10e60*/  @!P2 IMAD.X R10, RZ, RZ, RZ, P3 ;  /* 0x000000ffff0aa224 */ /* 0x000fca00018e06ff */
[----:B------:R-:W-:Y:S02]  /*10e70*/  @!P2 LEA.HI.X R27, R27, R11, R10, 0x2, P4 ;  /* 0x0000000b1b1ba211 */ /* 0x000fe400020f140a */
[----:B------:R-:W0:Y:S03]  /*10e80*/  @!P1 LDC.64 R10, c[0x0][0x3b0] ;  /* 0x0000ec00ff0a9b82 */ /* 0x000e260000000a00 */
[----:B------:R3:W-:Y:S01]  /*10e90*/  @!P2 STG.E desc[UR8][R26.64+0x100], R25 ;  /* 0x000100191a00a986 */ /* 0x0007e2000c101908 */
[----:B------:R-:W-:-:S04]  /*10ea0*/  @!P0 IADD3 R28, P2, PT, R0, UR7, RZ ;  /* 0x00000007001c8c10 */ /* 0x000fc8000ff5e0ff */
[----:B--2---:R-:W-:Y:S01]  /*10eb0*/  @!P0 LEA R14, P3, R28, R14, 0x2 ;  /* 0x0000000e1c0e8211 */ /* 0x004fe200078610ff */
[----:B------:R-:W-:Y:S01]  /*10ec0*/  @!P0 IMAD.X R17, RZ, RZ, RZ, P2 ;  /* 0x000000ffff118224 */ /* 0x000fe200010e06ff */
[----:B------:R-:W-:-:S04]  /*10ed0*/  ISETP.GE.AND P2, PT, R9, R8, PT ;  /* 0x000000080900720c */ /* 0x000fc80003f46270 */
[----:B------:R-:W-:Y:S02]  /*10ee0*/  @!P0 LEA.HI.X R15, R28, R15, R17, 0x2, P3 ;  /* 0x0000000f1c0f8211 */ /* 0x000fe400018f1411 */
[C---:B-1----:R-:W-:Y:S02]  /*10ef0*/  LOP3.LUT R9, R16.reuse, 0x1f, RZ, 0xc0, !PT ;  /* 0x0000001f10097812 */ /* 0x042fe400078ec0ff */
[----:B------:R-:W-:Y:S01]  /*10f00*/  LOP3.LUT R16, R16, 0x3e0, RZ, 0xc0, !PT ;  /* 0x000003e010107812 */ /* 0x000fe200078ec0ff */
[----:B------:R1:W-:Y:S01]  /*10f10*/  @!P0 STG.E desc[UR8][R14.64+0x180], R24 ;  /* 0x000180180e008986 */ /* 0x0003e2000c101908 */
[----:B------:R-:W-:-:S03]  /*10f20*/  @!P1 IADD3 R17, P3, PT, R0, UR7, RZ ;  /* 0x0000000700119c10 */ /* 0x000fc6000ff7e0ff */
[----:B------:R-:W-:Y:S02]  /*10f30*/  IMAD R9, R16, 0x11, R9 ;  /* 0x0000001110097824 */ /* 0x000fe400078e0209 */
[----:B------:R-:W-:Y:S01]  /*10f40*/  @!P1 IMAD.X R28, RZ, RZ, RZ, P3 ;  /* 0x000000ffff1c9224 */ /* 0x000fe200018e06ff */
[----:B0-----:R-:W-:Y:S01]  /*10f50*/  @!P1 LEA R16, P3, R17, R10, 0x2 ;  /* 0x0000000a11109211 */ /* 0x001fe200078610ff */
[C---:B---3--:R-:W-:Y:S02]  /*10f60*/  VIADD R25, R9.reuse, 0xc0 ;  /* 0x000000c009197836 */ /* 0x048fe40000000000 */
[----:B------:R-:W-:Y:S01]  /*10f70*/  VIADD R27, R9, 0xe0 ;  /* 0x000000e0091b7836 */ /* 0x000fe20000000000 */
[----:B------:R-:W-:Y:S02]  /*10f80*/  @!P1 LEA.HI.X R17, R17, R11, R28, 0x2, P3 ;  /* 0x0000000b11119211 */ /* 0x000fe400018f141c */
[----:B------:R-:W0:Y:S01]  /*10f90*/  @!P2 LDC.64 R10, c[0x0][0x3b0] ;  /* 0x0000ec00ff0aab82 */ /* 0x000e220000000a00 */
[----:B------:R-:W-:-:S02]  /*10fa0*/  ISETP.GE.AND P4, PT, R25, R8, PT ;  /* 0x000000081900720c */ /* 0x000fc40003f86270 */
[----:B------:R-:W-:Y:S01]  /*10fb0*/  ISETP.GE.AND P5, PT, R27, R8, PT ;  /* 0x000000081b00720c */ /* 0x000fe20003fa6270 */
[----:B------:R2:W-:Y:S01]  /*10fc0*/  @!P1 STG.E desc[UR8][R16.64+0x200], R23 ;  /* 0x0002001710009986 */ /* 0x0005e2000c101908 */
[----:B------:R-:W-:Y:S02]  /*10fd0*/  @!P2 IADD3 R25, P0, PT, R0, UR7, RZ ;  /* 0x000000070019ac10 */ /* 0x000fe4000ff1e0ff */
[----:B------:R-:W-:-:S03]  /*10fe0*/  IADD3 R27, PT, PT, R9, 0x100, RZ ;  /* 0x00000100091b7810 */ /* 0x000fc60007ffe0ff */
[----:B------:R-:W-:Y:S01]  /*10ff0*/  @!P2 IMAD.X R26, RZ, RZ, RZ, P0 ;  /* 0x000000ffff1aa224 */ /* 0x000fe200000e06ff */
[----:B------:R-:W-:Y:S02]  /*11000*/  ISETP.GE.AND P0, PT, R27, R8, PT ;  /* 0x000000081b00720c */ /* 0x000fe40003f06270 */
[----:B------:R-:W-:Y:S01]  /*11010*/  IADD3 R27, PT, PT, R9, 0x1a0, RZ ;  /* 0x000001a0091b7810 */ /* 0x000fe20007ffe0ff */
[----:B-1----:R-:W1:Y:S01]  /*11020*/  @!P4 LDC.64 R14, c[0x0][0x3b0] ;  /* 0x0000ec00ff0ecb82 */ /* 0x002e620000000a00 */
[----:B--2---:R-:W-:-:S05]  /*11030*/  @!P4 IADD3 R23, P3, PT, R0, UR7, RZ ;  /* 0x000000070017cc10 */ /* 0x004fca000ff7e0ff */
[----:B------:R-:W-:Y:S02]  /*11040*/  @!P4 IMAD.X R24, RZ, RZ, RZ, P3 ;  /* 0x000000ffff18c224 */ /* 0x000fe400018e06ff */
[----:B------:R-:W2:Y:S01]  /*11050*/  @!P5 LDC.64 R16, c[0x0][0x3b0] ;  /* 0x0000ec00ff10db82 */ /* 0x000ea20000000a00 */
[----:B0-----:R-:W-:-:S04]  /*11060*/  @!P2 LEA R10, P1, R25, R10, 0x2 ;  /* 0x0000000a190aa211 */ /* 0x001fc800078210ff */
[----:B------:R-:W-:Y:S01]  /*11070*/  @!P2 LEA.HI.X R11, R25, R11, R26, 0x2, P1 ;  /* 0x0000000b190ba211 */ /* 0x000fe200008f141a */
[----:B------:R-:W-:-:S04]  /*11080*/  VIADD R25, R9, 0x120 ;  /* 0x0000012009197836 */ /* 0x000fc80000000000 */
[----:B------:R1:W-:Y:S01]  /*11090*/  @!P2 STG.E desc[UR8][R10.64+0x280], R22 ;  /* 0x000280160a00a986 */ /* 0x0003e2000c101908 */
[----:B------:R-:W-:Y:S02]  /*110a0*/  ISETP.GE.AND P1, PT, R25, R8, PT ;  /* 0x000000081900720c */ /* 0x000fe40003f26270 */
[----:B------:R-:W-:Y:S02]  /*110b0*/  @!P5 IADD3 R25, P2, PT, R0, UR7, RZ ;  /* 0x000000070019dc10 */ /* 0x000fe4000ff5e0ff */
[----:B-1----:R-:W-:-:S03]  /*110c0*/  @!P4 LEA R22, P3, R23, R14, 0x2 ;  /* 0x0000000e1716c211 */ /* 0x002fc600078610ff */
[----:B------:R-:W-:Y:S01]  /*110d0*/  @!P5 IMAD.X R14, RZ, RZ, RZ, P2 ;  /* 0x000000ffff0ed224 */ /* 0x000fe200010e06ff */
[----:B--2---:R-:W-:Y:S01]  /*110e0*/  @!P5 LEA R16, P6, R25, R16, 0x2 ;  /* 0x000000101910d211 */ /* 0x004fe200078c10ff */
[----:B------:R-:W0:Y:S01]  /*110f0*/  @!P0 LDC.64 R10, c[0x0][0x3b0] ;  /* 0x0000ec00ff0a8b82 */ /* 0x000e220000000a00 */
[----:B------:R-:W-:Y:S02]  /*11100*/  @!P4 LEA.HI.X R23, R23, R15, R24, 0x2, P3 ;  /* 0x0000000f1717c211 */ /* 0x000fe400018f1418 */
[----:B------:R-:W-:Y:S01]  /*11110*/  @!P5 LEA.HI.X R17, R25, R17, R14, 0x2, P6 ;  /* 0x000000111911d211 */ /* 0x000fe200030f140e */
[----:B------:R-:W-:Y:S01]  /*11120*/  VIADD R25, R9, 0x140 ;  /* 0x0000014009197836 */ /* 0x000fe20000000000 */
[----:B------:R-:W-:Y:S01]  /*11130*/  @!P1 IADD3 R24, P6, PT, R0, UR7, RZ ;  /* 0x0000000700189c10 */ /* 0x000fe2000ffde0ff */
[----:B------:R1:W-:Y:S02]  /*11140*/  @!P4 STG.E desc[UR8][R22.64+0x300], R21 ;  /* 0x000300151600c986 */ /* 0x0003e4000c101908 */
[----:B------:R-:W2:Y:S01]  /*11150*/  @!P1 LDC.64 R14, c[0x0][0x3b0] ;  /* 0x0000ec00ff0e9b82 */ /* 0x000ea20000000a00 */
[-C--:B------:R-:W-:Y:S01]  /*11160*/  ISETP.GE.AND P2, PT, R25, R8.reuse, PT ;  /* 0x000000081900720c */ /* 0x080fe20003f46270 */
[----:B------:R-:W-:Y:S01]  /*11170*/  VIADD R25, R9, 0x160 ;  /* 0x0000016009197836 */ /* 0x000fe20000000000 */
[----:B------:R3:W-:Y:S04]  /*11180*/  @!P5 STG.E desc[UR8][R16.64+0x380], R19 ;  /* 0x000380131000d986 */ /* 0x0007e8000c101908 */
[----:B------:R-:W-:-:S02]  /*11190*/  ISETP.GE.AND P3, PT, R25, R8, PT ;  /* 0x000000081900720c */ /* 0x000fc40003f66270 */
[----:B------:R-:W-:Y:S01]  /*111a0*/  @!P0 IADD3 R25, P4, PT, R0, UR7, RZ ;  /* 0x0000000700198c10 */ /* 0x000fe2000ff9e0ff */
[----:B-1----:R-:W-:-:S04]  /*111b0*/  @!P1 IMAD.X R21, RZ, RZ, RZ, P6 ;  /* 0x000000ffff159224 */ /* 0x002fc800030e06ff */
[----:B------:R-:W-:Y:S01]  /*111c0*/  @!P0 IMAD.X R26, RZ, RZ, RZ, P4 ;  /* 0x000000ffff1a8224 */ /* 0x000fe200020e06ff */
[----:B---3--:R-:W1:Y:S01]  /*111d0*/  @!P2 LDC.64 R16, c[0x0][0x3b0] ;  /* 0x0000ec00ff10ab82 */ /* 0x008e620000000a00 */
[----:B------:R-:W-:Y:S01]  /*111e0*/  ISETP.GE.AND P4, PT, R27, R8, PT ;  /* 0x000000081b00720c */ /* 0x000fe20003f86270 */
[----:B------:R-:W-:Y:S01]  /*111f0*/  VIADD R27, R9, 0x180 ;  /* 0x00000180091b7836 */ /* 0x000fe20000000000 */
[----:B0-----:R-:W-:Y:S01]  /*11200*/  @!P0 LEA R22, P5, R25, R10, 0x2 ;  /* 0x0000000a19168211 */ /* 0x001fe200078a10ff */
[C---:B------:R-:W-:Y:S02]  /*11210*/  VIADD R19, R9.reuse, 0x1c0 ;  /* 0x000001c009137836 */ /* 0x040fe40000000000 */
[----:B------:R-:W-:Y:S01]  /*11220*/  VIADD R9, R9, 0x200 ;  /* 0x0000020009097836 */ /* 0x000fe20000000000 */
[----:B------:R-:W-:Y:S02]  /*11230*/  @!P0 LEA.HI.X R23, R25, R11, R26, 0x2, P5 ;  /* 0x0000000b19178211 */ /* 0x000fe400028f141a */
[C---:B--2---:R-:W-:Y:S01]  /*11240*/  @!P1 LEA R14, P6, R24.reuse, R14, 0x2 ;  /* 0x0000000e180e9211 */ /* 0x044fe200078c10ff */
[----:B------:R-:W0:Y:S01]  /*11250*/  @!P3 LDC.64 R10, c[0x0][0x3b0] ;  /* 0x0000ec00ff0abb82 */ /* 0x000e220000000a00 */
[----:B------:R-:W-:Y:S01]  /*11260*/  ISETP.GE.AND P5, PT, R27, R8, PT ;  /* 0x000000081b00720c */ /* 0x000fe20003fa6270 */
[----:B------:R1:W-:Y:S01]  /*11270*/  @!P0 STG.E desc[UR8][R22.64+0x400], R12 ;  /* 0x0004000c16008986 */ /* 0x0003e2000c101908 */
[----:B------:R-:W-:-:S02]  /*11280*/  @!P1 LEA.HI.X R15, R24, R15, R21, 0x2, P6 ;  /* 0x0000000f180f9211 */ /* 0x000fc400030f1415 */
[-C--:B------:R-:W-:Y:S02]  /*11290*/  ISETP.GE.AND P6, PT, R19, R8.reuse, PT ;  /* 0x000000081300720c */ /* 0x080fe40003fc6270 */
[----:B------:R-:W-:Y:S01]  /*112a0*/  ISETP.GE.AND P0, PT, R18, R8, PT ;  /* 0x000000081200720c */ /* 0x000fe20003f06270 */
[----:B------:R2:W-:Y:S01]  /*112b0*/  @!P1 STG.E desc[UR8][R14.64+0x480], R13 ;  /* 0x0004800d0e009986 */ /* 0x0005e2000c101908 */
[----:B------:R-:W-:-:S05]  /*112c0*/  @!P2 IADD3 R18, P1, PT, R0, UR7, RZ ;  /* 0x000000070012ac10 */ /* 0x000fca000ff3e0ff */
[----:B------:R-:W-:Y:S01]  /*112d0*/  @!P2 IMAD.X R19, RZ, RZ, RZ, P1 ;  /* 0x000000ffff13a224 */ /* 0x000fe200008e06ff */
[----:B-1----:R-:W-:-:S04]  /*112e0*/  @!P2 LEA R22, P1, R18, R16, 0x2 ;  /* 0x000000101216a211 */ /* 0x002fc800078210ff */
[----:B------:R-:W-:Y:S01]  /*112f0*/  @!P2 LEA.HI.X R23, R18, R17, R19, 0x2, P1 ;  /* 0x000000111217a211 */ /* 0x000fe200008f1413 */
[----:B--2---:R-:W1:Y:S01]  /*11300*/  @!P4 LDC.64 R12, c[0x0][0x3b0] ;  /* 0x0000ec00ff0ccb82 */ /* 0x004e620000000a00 */
[----:B------:R-:W-:-:S03]  /*11310*/  @!P3 IADD3 R21, P1, PT, R0, UR7, RZ ;  /* 0x000000070015bc10 */ /* 0x000fc6000ff3e0ff */
[----:B------:R2:W-:Y:S01]  /*11320*/  @!P2 STG.E desc[UR8][R22.64+0x500], R5 ;  /* 0x000500051600a986 */ /* 0x0005e2000c101908 */
[C---:B------:R-:W-:Y:S01]  /*11330*/  @!P4 IADD3 R25, P2, PT, R0.reuse, UR7, RZ ;  /* 0x000000070019cc10 */ /* 0x040fe2000ff5e0ff */
[----:B------:R-:W-:Y:S01]  /*11340*/  @!P3 IMAD.X R24, RZ, RZ, RZ, P1 ;  /* 0x000000ffff18b224 */ /* 0x000fe200008e06ff */
[C---:B0-----:R-:W-:Y:S01]  /*11350*/  @!P3 LEA R10, P1, R21.reuse, R10, 0x2 ;  /* 0x0000000a150ab211 */ /* 0x041fe200078210ff */
[----:B------:R-:W0:Y:S01]  /*11360*/  @!P5 LDC.64 R14, c[0x0][0x3b0] ;  /* 0x0000ec00ff0edb82 */ /* 0x000e220000000a00 */
[----:B------:R-:W-:Y:S02]  /*11370*/  @!P4 IADD3.X R26, PT, PT, RZ, RZ, RZ, P2, !PT ;  /* 0x000000ffff1ac210 */ /* 0x000fe400017fe4ff */
[----:B------:R-:W-:Y:S02]  /*11380*/  @!P3 LEA.HI.X R11, R21, R11, R24, 0x2, P1 ;  /* 0x0000000b150bb211 */ /* 0x000fe400008f1418 */
[----:B------:R-:W-:-:S03]  /*11390*/  @!P5 IADD3 R21, P1, PT, R0, UR7, RZ ;  /* 0x000000070015dc10 */ /* 0x000fc6000ff3e0ff */
[----:B------:R-:W3:Y:S01]  /*113a0*/  @!P6 LDC.64 R16, c[0x0][0x3b0] ;  /* 0x0000ec00ff10eb82 */ /* 0x000ee20000000a00 */
[----:B------:R4:W-:Y:S01]  /*113b0*/  @!P3 STG.E desc[UR8][R10.64+0x580], R20 ;  /* 0x000580140a00b986 */ /* 0x0009e2000c101908 */
[----:B------:R-:W-:Y:S01]  /*113c0*/  @!P5 IMAD.X R24, RZ, RZ, RZ, P1 ;  /* 0x000000ffff18d224 */ /* 0x000fe200008e06ff */
[----:B--2---:R-:W-:-:S05]  /*113d0*/  @!P0 IADD3 R5, P3, PT, R0, UR7, RZ ;  /* 0x0000000700058c10 */ /* 0x004fca000ff7e0ff */
[----:B------:R-:W2:Y:S01]  /*113e0*/  @!P0 LDC.64 R18, c[0x0][0x3b0] ;  /* 0x0000ec00ff128b82 */ /* 0x000ea20000000a00 */
[----:B-1----:R-:W-:-:S04]  /*113f0*/  @!P4 LEA R12, P2, R25, R12, 0x2 ;  /* 0x0000000c190cc211 */ /* 0x002fc800078410ff */
[----:B------:R-:W-:Y:S01]  /*11400*/  @!P4 LEA.HI.X R13, R25, R13, R26, 0x2, P2 ;  /* 0x0000000d190dc211 */ /* 0x000fe200010f141a */
[----:B----4-:R-:W-:Y:S01]  /*11410*/  @!P0 IMAD.X R10, RZ, RZ, RZ, P3 ;  /* 0x000000ffff0a8224 */ /* 0x010fe200018e06ff */
[----:B------:R-:W-:Y:S02]  /*11420*/  @!P6 IADD3 R25, P2, PT, R0, UR7, RZ ;  /* 0x000000070019ec10 */ /* 0x000fe4000ff5e0ff */
[----:B0-----:R-:W-:-:S03]  /*11430*/  @!P5 LEA R14, P1, R21, R14, 0x2 ;  /* 0x0000000e150ed211 */ /* 0x001fc600078210ff */
[----:B------:R-:W-:Y:S01]  /*11440*/  @!P6 IMAD.X R22, RZ, RZ, RZ, P2 ;  /* 0x000000ffff16e224 */ /* 0x000fe200010e06ff */
[----:B------:R-:W-:Y:S02]  /*11450*/  @!P5 LEA.HI.X R15, R21, R15, R24, 0x2, P1 ;  /* 0x0000000f150fd211 */ /* 0x000fe400008f1418 */
[----:B---3--:R-:W-:-:S03]  /*11460*/  @!P6 LEA R16, P1, R25, R16, 0x2 ;  /* 0x000000101910e211 */ /* 0x008fc600078210ff */
[----:B------:R0:W-:Y:S01]  /*11470*/  @!P5 STG.E desc[UR8][R14.64+0x600], R7 ;  /* 0x000600070e00d986 */ /* 0x0001e2000c101908 */
[----:B------:R-:W-:Y:S02]  /*11480*/  @!P6 LEA.HI.X R17, R25, R17, R22, 0x2, P1 ;  /* 0x000000111911e211 */ /* 0x000fe400008f1416 */
[----:B------:R-:W-:Y:S01]  /*11490*/  ISETP.GE.AND P1, PT, R9, R8, PT ;  /* 0x000000080900720c */ /* 0x000fe20003f26270 */
[----:B------:R0:W-:Y:S01]  /*114a0*/  @!P4 STG.E desc[UR8][R12.64+0x680], R6 ;  /* 0x000680060c00c986 */ /* 0x0001e2000c101908 */
[----:B--2---:R-:W-:-:S03]  /*114b0*/  @!P0 LEA R18, P2, R5, R18, 0x2 ;  /* 0x0000001205128211 */ /* 0x004fc600078410ff */
[----:B------:R0:W-:Y:S01]  /*114c0*/  @!P6 STG.E desc[UR8][R16.64+0x700], R4 ;  /* 0x000700041000e986 */ /* 0x0001e2000c101908 */
[----:B------:R-:W-:-:S05]  /*114d0*/  @!P0 LEA.HI.X R19, R5, R19, R10, 0x2, P2 ;  /* 0x0000001305138211 */ /* 0x000fca00010f140a */
[----:B------:R0:W-:Y:S02]  /*114e0*/  @!P0 STG.E desc[UR8][R18.64+0x780], R3 ;  /* 0x0007800312008986 */ /* 0x0001e4000c101908 */
[----:B------:R-:W-:Y:S05]  /*114f0*/  @P1 EXIT ;  /* 0x000000000000194d */ /* 0x000fea0003800000 */
[----:B------:R-:W1:Y:S01]  /*11500*/  LDCU.64 UR4, c[0x0][0x3b0] ;  /* 0x00007600ff0477ac */ /* 0x000e620008000a00 */
[----:B------:R-:W-:-:S05]  /*11510*/  IADD3 R0, P0, PT, R0, UR7, RZ ;  /* 0x0000000700007c10 */ /* 0x000fca000ff1e0ff */
[----:B0-----:R-:W-:Y:S01]  /*11520*/  IMAD.X R3, RZ, RZ, RZ, P0 ;  /* 0x000000ffff037224 */ /* 0x001fe200000e06ff */
[----:B-1----:R-:W-:-:S04]  /*11530*/  LEA R4, P0, R0, UR4, 0x2 ;  /* 0x0000000400047c11 */ /* 0x002fc8000f8010ff */
[----:B------:R-:W-:-:S05]  /*11540*/  LEA.HI.X R5, R0, UR5, R3, 0x2, P0 ;  /* 0x0000000500057c11 */ /* 0x000fca00080f1403 */
[----:B------:R-:W-:Y:S01]  /*11550*/  STG.E desc[UR8][R4.64+0x800], R2 ;  /* 0x0008000204007986 */ /* 0x000fe2000c101908 */
[----:B------:R-:W-:Y:S05]  /*11560*/  EXIT ;  /* 0x000000000000794d */ /* 0x000fea0003800000 */
.L_x_409:
        /* <DEDUP_REMOVED lines=9> */
.L_x_1832:


//--------------------- .text._ZN3cub18CUB_300001_SM_10006detail4scan16DeviceScanKernelINS2_10policy_hubIiiimN4cuda3std3__44plusIvEEE10Policy1000EN6thrust24THRUST_300001_SM_1000_NS10device_ptrIiEESF_NS0_13ScanTileStateIiLb1EEES9_NS1_10InputValueIiPiEEmiLb0EiEEvT0_T1_T2_iT3_T4_T5_ --------------------------
	.section	.text._ZN3cub18CUB_300001_SM_10006detail4scan16DeviceScanKernelINS2_10policy_hubIiiimN4cuda3std3__44plusIvEEE10Policy1000EN6thrust24THRUST_300001_SM_1000_NS10device_ptrIiEESF_NS0_13ScanTileStateIiLb1EEES9_NS1_10InputValueIiPiEEmiLb0EiEEvT0_T1_T2_iT3_T4_T5_,"ax",@progbits
	.align	128
        .global         _ZN3cub18CUB_300001_SM_10006detail4scan16DeviceScanKernelINS2_10policy_hubIiiimN4cuda3std3__44plusIvEEE10Policy1000EN6thrust24THRUST_300001_SM_1000_NS10device_ptrIiEESF_NS0_13ScanTileStateIiLb1EEES9_NS1_10InputValueIiPiEEmiLb0EiEEvT0_T1_T2_iT3_T4_T5_
        .type           _ZN3cub18CUB_300001_SM_10006detail4scan16DeviceScanKernelINS2_10policy_hubIiiimN4cuda3std3__44plusIvEEE10Policy1000EN6thrust24THRUST_300001_SM_1000_NS10device_ptrIiEESF_NS0_13ScanTileStateIiLb1EEES9_NS1_10InputValueIiPiEEmiLb0EiEEvT0_T1_T2_iT3_T4_T5_,@function
        .size           _ZN3cub18CUB_300001_SM_10006detail4scan16DeviceScanKernelINS2_10policy_hubIiiimN4cuda3std3__44plusIvEEE10Policy1000EN6thrust24THRUST_300001_SM_1000_NS10device_ptrIiEESF_NS0_13ScanTileStateIiLb1EEES9_NS1_10InputValueIiPiEEmiLb0EiEEvT0_T1_T2_iT3_T4_T5_,(.L_x_1833 - _ZN3cub18CUB_300001_SM_10006detail4scan16DeviceScanKernelINS2_10policy_hubIiiimN4cuda3std3__44plusIvEEE10Policy1000EN6thrust24THRUST_300001_SM_1000_NS10device_ptrIiEESF_NS0_13ScanTileStateIiLb1EEES9_NS1_10InputValueIiPiEEmiLb0EiEEvT0_T1_T2_iT3_T4_T5_)
        .other          _ZN3cub18CUB_300001_SM_10006detail4scan16DeviceScanKernelINS2_10policy_hubIiiimN4cuda3std3__44plusIvEEE10Policy1000EN6thrust24THRUST_300001_SM_1000_NS10device_ptrIiEESF_NS0_13ScanTileStateIiLb1EEES9_NS1_10InputValueIiPiEEmiLb0EiEEvT0_T1_T2_iT3_T4_T5_,@"STO_CUDA_ENTRY STV_DEFAULT"
_ZN3cub18CUB_300001_SM_10006detail4scan16DeviceScanKernelINS2_10policy_hubIiiimN4cuda3std3__44plusIvEEE10Policy1000EN6thrust24THRUST_300001_SM_1000_NS10device_ptrIiEESF_NS0_13ScanTileStateIiLb1EEES9_NS1_10InputValueIiPiEEmiLb0EiEEvT0_T1_T2_iT3_T4_T5_:
.text._ZN3cub18CUB_300001_SM_10006detail4scan16DeviceScanKernelINS2_10policy_hubIiiimN4cuda3std3__44plusIvEEE10Policy1000EN6thrust24THRUST_300001_SM_1000_NS10device_ptrIiEESF_NS0_13ScanTileStateIiLb1EEES9_NS1_10InputValueIiPiEEmiLb0EiEEvT0_T1_T2_iT3_T4_T5_:
[----:B------:R-:W-:Y:S01]  /*0000*/  LDC R1, c[0x0][0x37c] ;  /* 0x0000df00ff017b82 */ /* 0x000fe20000000800 */
[----:B------:R-:W0:Y:S01]  /*0010*/  LDCU UR4, c[0x0][0x3a0] ;  /* 0x00007400ff0477ac */ /* 0x000e220008000800 */
[----:B------:R-:W1:Y:S06]  /*0020*/  LDCU.64 UR12, c[0x0][0x358] ;  /* 0x00006b00ff0c77ac */ /* 0x000e6c0008000a00 */
[----:B------:R-:W2:Y:S01]  /*0030*/  S2UR UR6, SR_CTAID.X ;  /* 0x00000000000679c3 */ /* 0x000ea20000002500 */
[----:B------:R-:W3:Y:S01]  /*0040*/  LDCU.64 UR8, c[0x0][0x3b0] ;  /* 0x00007600ff0877ac */ /* 0x000ee20008000a00 */
[----:B0-----:R-:W-:-:S06]  /*0050*/  UPRMT UR4, UR4, 0x7770, URZ ;  /* 0x0000777004047896 */ /* 0x001fcc00080000ff */
[----:B------:R-:W-:-:S05]  /*0060*/  ISETP.NE.AND P0, PT, RZ, UR4, PT ;  /* 0x00000004ff007c0c */ /* 0x000fca000bf05270 */
[----:B------:R-:W2:Y:S08]  /*0070*/  LDCU UR4, c[0x0][0x398] ;  /* 0x00007300ff0477ac */ /* 0x000eb00008000800 */
[----:B------:R-:W1:Y:S02]  /*0080*/  @P0 LDC.64 R2, c[0x0][0x3a8] ;  /* 0x0000ea00ff020b82 */ /* 0x000e640000000a00 */
[----:B-1----:R0:W5:Y:S01]  /*0090*/  @P0 LDG.E R39, desc[UR12][R2.64] ;  /* 0x0000000c02270981 */ /* 0x002162000c1e1900 */
[----:B--2---:R-:W-:-:S04]  /*00a0*/  UIADD3 UR6, UPT, UPT, UR6, UR4, URZ ;  /* 0x0000000406067290 */ /* 0x004fc8000fffe0ff */
[----:B------:R-:W-:-:S04]  /*00b0*/  UIMAD.WIDE UR10, UR6, 0x1ee0, URZ ;  /* 0x00001ee0060a78a5 */ /* 0x000fc8000f8e02ff */
[----:B---3--:R-:W-:-:S04]  /*00c0*/  UIADD3 UR7, UP0, UPT, -UR10, UR8, URZ ;  /* 0x000000080a077290 */ /* 0x008fc8000ff1e1ff */
[----:B------:R-:W-:Y:S02]  /*00d0*/  UIADD3.X UR4, UPT, UPT, ~UR11, UR9, URZ, UP0, !UPT ;  /* 0x000000090b047290 */ /* 0x000fe400087fe5ff */
[----:B------:R-:W-:-:S04]  /*00e0*/  UISETP.GE.U32.AND UP0, UPT, UR7, 0x1ee1, UPT ;  /* 0x00001ee10700788c */ /* 0x000fc8000bf06070 */
[----:B------:R-:W-:Y:S01]  /*00f0*/  UISETP.GE.U32.AND.EX UP0, UPT, UR4, URZ, UPT, UP0 ;  /* 0x000000ff0400728c */ /* 0x000fe2000bf06100 */
[----:B------:R-:W1:Y:S08]  /*0100*/  @!P0 LDC R39, c[0x0][0x3a8] ;  /* 0x0000ea00ff278b82 */ /* 0x000e700000000800 */
[----:B0-----:R-:W-:Y:S05]  /*0110*/  BRA.U !UP0, `(.L_x_410) ;  /* 0x0000001908f47547 */ /* 0x001fea000b800000 */
[----:B------:R-:W0:Y:S01]  /*0120*/  S2R R35, SR_TID.X ;  /* 0x0000000000237919 */ /* 0x000e220000002100 */
[----:B------:R-:W2:Y:S01]  /*0130*/  LDCU.64 UR4, c[0x0][0x380] ;  /* 0x00007000ff0477ac */ /* 0x000ea20008000a00 */
[C---:B0-----:R-:W-:Y:S02]  /*0140*/  LOP3.LUT R0, R35.reuse, 0x1f, RZ, 0xc0, !PT ;  /* 0x0000001f23007812 */ /* 0x041fe400078ec0ff */
[----:B------:R-:W-:-:S05]  /*0150*/  LOP3.LUT R3, R35, 0x3e0, RZ, 0xc0, !PT ;  /* 0x000003e023037812 */ /* 0x000fca00078ec0ff */
[----:B------:R-:W-:-:S05]  /*0160*/  IMAD R0, R3, 0x13, R0 ;  /* 0x0000001303007824 */ /* 0x000fca00078e0200 */
[----:B------:R-:W-:-:S05]  /*0170*/  IADD3 R0, P0, PT, R0, UR10, RZ ;  /* 0x0000000a00007c10 */ /* 0x000fca000ff1e0ff */
[----:B------:R-:W-:Y:S02]  /*0180*/  IMAD.X R3, RZ, RZ, UR11, P0 ;  /* 0x0000000bff037e24 */ /* 0x000fe400080e06ff */
[----:B------:R-:W-:-:S03]  /*0190*/  IMAD.SHL.U32 R31, R0, 0x4, RZ ;  /* 0x00000004001f7824 */ /* 0x000fc600078e00ff */
[----:B------:R-:W-:Y:S02]  /*01a0*/  SHF.L.U64.HI R30, R0, 0x2, R3 ;  /* 0x00000002001e7819 */ /* 0x000fe40000010203 */
[----:B--2---:R-:W-:-:S04]  /*01b0*/  IADD3 R2, P0, PT, R31, UR4, RZ ;  /* 0x000000041f027c10 */ /* 0x004fc8000ff1e0ff */
[----:B------:R-:W-:-:S05]  /*01c0*/  IADD3.X R3, PT, PT, R30, UR5, RZ, P0, !PT ;  /* 0x000000051e037c10 */ /* 0x000fca00087fe4ff */
[----:B------:R-:W2:Y:S04]  /*01d0*/  LDG.E R5, desc[UR12][R2.64] ;  /* 0x0000000c02057981 */ /* 0x000ea8000c1e1900 */
[----:B------:R-:W3:Y:S04]  /*01e0*/  LDG.E R7, desc[UR12][R2.64+0x80] ;  /* 0x0000800c02077981 */ /* 0x000ee8000c1e1900 */
[----:B------:R-:W4:Y:S04]  /*01f0*/  LDG.E R9, desc[UR12][R2.64+0x100] ;  /* 0x0001000c02097981 */ /* 0x000f28000c1e1900 */
        /* <DEDUP_REMOVED lines=15> */
[----:B------:R-:W4:Y:S01]  /*02f0*/  LDG.E R8, desc[UR12][R2.64+0x900] ;  /* 0x0009000c02087981 */ /* 0x000f22000c1e1900 */
[----:B------:R-:W0:Y:S01]  /*0300*/  S2UR UR5, SR_CgaCtaId ;  /* 0x00000000000579c3 */ /* 0x000e220000008800 */
[----:B------:R-:W-:Y:S01]  /*0310*/  SHF.R.U32.HI R36, RZ, 0x5, R35 ;  /* 0x00000005ff247819 */ /* 0x000fe20000011623 */
[----:B------:R-:W-:Y:S01]  /*0320*/  UMOV UR4, 0x400 ;  /* 0x0000040000047882 */ /* 0x000fe20000000000 */
[----:B------:R-:W1:Y:S01]  /*0330*/  S2R R37, SR_LANEID ;  /* 0x0000000000257919 */ /* 0x000e620000000000 */
[----:B------:R-:W-:Y:S01]  /*0340*/  UISETP.NE.AND UP0, UPT, UR6, URZ, UPT ;  /* 0x000000ff0600728c */ /* 0x000fe2000bf05270 */
[----:B------:R-:W-:Y:S01]  /*0350*/  BSSY.RECONVERGENT B0, `(.L_x_411) ;  /* 0x0000148000007945 */ /* 0x000fe20003800200 */
[----:B0-----:R-:W-:Y:S01]  /*0360*/  ULEA UR4, UR5, UR4, 0x18 ;  /* 0x0000000405047291 */ /* 0x001fe2000f8ec0ff */
[----:B-1----:R-:W-:-:S05]  /*0370*/  IMAD R34, R36, 0x260, R37 ;  /* 0x0000026024227824 */ /* 0x002fca00078e0225 */
[----:B------:R-:W-:-:S05]  /*0380*/  LEA R34, R34, UR4, 0x2 ;  /* 0x0000000422227c11 */ /* 0x000fca000f8e10ff */
[----:B------:R-:W-:Y:S01]  /*0390*/  IMAD R33, R37, 0x48, R34 ;  /* 0x0000004825217824 */ /* 0x000fe200078e0222 */
[----:B--2---:R0:W-:Y:S04]  /*03a0*/  STS [R34], R5 ;  /* 0x0000000522007388 */ /* 0x0041e80000000800 */
[----:B---3--:R0:W-:Y:S04]  /*03b0*/  STS [R34+0x80], R7 ;  /* 0x0000800722007388 */ /* 0x0081e80000000800 */
[----:B----4-:R0:W-:Y:S04]  /*03c0*/  STS [R34+0x100], R9 ;  /* 0x0001000922007388 */ /* 0x0101e80000000800 */
        /* <DEDUP_REMOVED lines=16> */
[----:B------:R-:W-:-:S03]  /*04d0*/  NOP ;  /* 0x0000000000007918 */ /* 0x000fc60000000000 */
[----:B------:R0:W1:Y:S04]  /*04e0*/  LDS R32, [R33] ;  /* 0x0000000021207984 */ /* 0x0000680000000800 */
[----:B------:R0:W2:Y:S04]  /*04f0*/  LDS R29, [R33+0x4] ;  /* 0x00000400211d7984 */ /* 0x0000a80000000800 */
[----:B------:R0:W3:Y:S04]  /*0500*/  LDS R28, [R33+0x8] ;  /* 0x00000800211c7984 */ /* 0x0000e80000000800 */
[----:B------:R0:W4:Y:S04]  /*0510*/  LDS R27, [R33+0xc] ;  /* 0x00000c00211b7984 */ /* 0x0001280000000800 */
[----:B------:R0:W0:Y:S04]  /*0520*/  LDS R26, [R33+0x10] ;  /* 0x00001000211a7984 */ /* 0x0000280000000800 */
        /* <DEDUP_REMOVED lines=13> */
[----:B------:R0:W0:Y:S01]  /*0600*/  LDS R9, [R33+0x48] ;  /* 0x0000480021097984 */ /* 0x0000220000000800 */
[----:B------:R-:W-:Y:S06]  /*0610*/  BAR.SYNC.DEFER_BLOCKING 0x0 ;  /* 0x0000000000007b1d */ /* 0x000fec0000010000 */
[----:B-1234-:R-:W-:Y:S05]  /*0620*/  BRA.U UP0, `(.L_x_412) ;  /* 0x0000000500247547 */ /* 0x01efea000b800000 */
[----:B0-----:R-:W-:Y:S02]  /*0630*/  IADD3 R8, PT, PT, R28, R29, R32 ;  /* 0x0000001d1c087210 */ /* 0x001fe40007ffe020 */
[C---:B------:R-:W-:Y:S02]  /*0640*/  ISETP.NE.AND P1, PT, R37.reuse, 0x1f, PT ;  /* 0x0000001f2500780c */ /* 0x040fe40003f25270 */
[----:B------:R-:W-:Y:S02]  /*0650*/  IADD3 R8, PT, PT, R26, R27, R8 ;  /* 0x0000001b1a087210 */ /* 0x000fe40007ffe008 */
[----:B------:R-:W-:Y:S02]  /*0660*/  ISETP.NE.AND P2, PT, R37, RZ, PT ;  /* 0x000000ff2500720c */ /* 0x000fe40003f45270 */
[----:B------:R-:W-:-:S04]  /*0670*/  IADD3 R8, PT, PT, R24, R25, R8 ;  /* 0x0000001918087210 */ /* 0x000fc80007ffe008 */
[----:B------:R-:W-:-:S03]  /*0680*/  IADD3 R8, PT, PT, R22, R23, R8 ;  /* 0x0000001716087210 */ /* 0x000fc60007ffe008 */
[----:B------:R-:W-:Y:S02]  /*0690*/  @!P1 LEA R42, R36, UR4, 0x2 ;  /* 0x00000004242a9c11 */ /* 0x000fe4000f8e10ff */
[----:B------:R-:W-:-:S04]  /*06a0*/  IADD3 R8, PT, PT, R20, R21, R8 ;  /* 0x0000001514087210 */ /* 0x000fc80007ffe008 */
[----:B------:R-:W-:-:S04]  /*06b0*/  IADD3 R8, PT, PT, R6, R7, R8 ;  /* 0x0000000706087210 */ /* 0x000fc80007ffe008 */
[----:B------:R-:W-:-:S04]  /*06c0*/  IADD3 R8, PT, PT, R4, R5, R8 ;  /* 0x0000000504087210 */ /* 0x000fc80007ffe008 */
[----:B------:R-:W-:-:S04]  /*06d0*/  IADD3 R8, PT, PT, R2, R3, R8 ;  /* 0x0000000302087210 */ /* 0x000fc80007ffe008 */
[----:B------:R-:W-:-:S05]  /*06e0*/  IADD3 R38, PT, PT, R9, R0, R8 ;  /* 0x0000000009267210 */ /* 0x000fca0007ffe008 */
[----:B------:R-:W0:Y:S02]  /*06f0*/  SHFL.UP P0, R9, R38, 0x1, RZ ;  /* 0x0420000026097989 */ /* 0x000e2400000000ff */
[----:B0-----:R-:W-:-:S05]  /*0700*/  @P0 IMAD.IADD R9, R38, 0x1, R9 ;  /* 0x0000000126090824 */ /* 0x001fca00078e0209 */
[----:B------:R-:W0:Y:S02]  /*0710*/  SHFL.UP P0, R12, R9, 0x2, RZ ;  /* 0x04400000090c7989 */ /* 0x000e2400000000ff */
[----:B0-----:R-:W-:-:S05]  /*0720*/  @P0 IMAD.IADD R12, R9, 0x1, R12 ;  /* 0x00000001090c0824 */ /* 0x001fca00078e020c */
[----:B------:R-:W0:Y:S02]  /*0730*/  SHFL.UP P0, R17, R12, 0x4, RZ ;  /* 0x048000000c117989 */ /* 0x000e2400000000ff */
[----:B0-----:R-:W-:-:S05]  /*0740*/  @P0 IMAD.IADD R17, R12, 0x1, R17 ;  /* 0x000000010c110824 */ /* 0x001fca00078e0211 */
[----:B------:R-:W0:Y:S02]  /*0750*/  SHFL.UP P0, R40, R17, 0x8, RZ ;  /* 0x0500000011287989 */ /* 0x000e2400000000ff */
[----:B0-----:R-:W-:-:S05]  /*0760*/  @P0 IMAD.IADD R40, R17, 0x1, R40 ;  /* 0x0000000111280824 */ /* 0x001fca00078e0228 */
[----:B------:R-:W0:Y:S02]  /*0770*/  SHFL.UP P0, R41, R40, 0x10, RZ ;  /* 0x0600000028297989 */ /* 0x000e2400000000ff */
[----:B0-----:R-:W-:Y:S01]  /*0780*/  @P0 IMAD.IADD R41, R40, 0x1, R41 ;  /* 0x0000000128290824 */ /* 0x001fe200078e0229 */
[----:B------:R-:W-:-:S03]  /*0790*/  ISETP.NE.AND P0, PT, R36, 0x2, PT ;  /* 0x000000022400780c */ /* 0x000fc60003f05270 */
[----:B------:R-:W-:Y:S01]  /*07a0*/  IMAD.IADD R38, R41, 0x1, -R38 ;  /* 0x0000000129267824 */ /* 0x000fe200078e0a26 */
[----:B------:R-:W-:Y:S01]  /*07b0*/  @!P1 STS [R42+0x10], R41 ;  /* 0x000010292a009388 */ /* 0x000fe20000000800 */
[----:B------:R-:W-:Y:S01]  /*07c0*/  BAR.SYNC.DEFER_BLOCKING 0x0 ;  /* 0x0000000000007b1d */ /* 0x000fe20000010000 */
[----:B------:R-:W-:Y:S02]  /*07d0*/  ISETP.NE.AND P1, PT, R36, 0xc, PT ;  /* 0x0000000c2400780c */ /* 0x000fe40003f25270 */
[----:B------:R-:W-:-:S03]  /*07e0*/  SEL R38, R38, RZ, P2 ;  /* 0x000000ff26267207 */ /* 0x000fc60001000000 */
[----:B------:R-:W0:Y:S04]  /*07f0*/  LDS.128 R8, [UR4+0x10] ;  /* 0x00001004ff087984 */ /* 0x000e280008000c00 */
[----:B------:R-:W1:Y:S04]  /*0800*/  LDS.128 R12, [UR4+0x20] ;  /* 0x00002004ff0c7984 */ /* 0x000e680008000c00 */
[----:B------:R-:W2:Y:S01]  /*0810*/  LDS.128 R16, [UR4+0x30] ;  /* 0x00003004ff107984 */ /* 0x000ea20008000c00 */
[----:B0-----:R-:W-:-:S04]  /*0820*/  IMAD.IADD R9, R8, 0x1, R9 ;  /* 0x0000000108097824 */ /* 0x001fc800078e0209 */
[----:B------:R-:W-:Y:S01]  /*0830*/  IMAD.IADD R10, R10, 0x1, R9 ;  /* 0x000000010a0a7824 */ /* 0x000fe200078e0209 */
[----:B------:R-:W-:Y:S02]  /*0840*/  SEL R8, R9, R8, !P0 ;  /* 0x0000000809087207 */ /* 0x000fe40004000000 */
[----:B------:R-:W-:Y:S01]  /*0850*/  ISETP.NE.AND P0, PT, R36, 0x3, PT ;  /* 0x000000032400780c */ /* 0x000fe20003f05270 */
[----:B------:R-:W-:-:S03]  /*0860*/  IMAD.IADD R11, R11, 0x1, R10 ;  /* 0x000000010b0b7824 */ /* 0x000fc600078e020a */
[----:B------:R-:W-:Y:S01]  /*0870*/  SEL R8, R10, R8, !P0 ;  /* 0x000000080a087207 */ /* 0x000fe20004000000 */
[----:B-1----:R-:W-:Y:S01]  /*0880*/  IMAD.IADD R12, R11, 0x1, R12 ;  /* 0x000000010b0c7824 */ /* 0x002fe200078e020c */
[----:B------:R-:W-:-:S03]  /*0890*/  ISETP.NE.AND P0, PT, R36, 0x4, PT ;  /* 0x000000042400780c */ /* 0x000fc60003f05270 */
[----:B------:R-:W-:Y:S01]  /*08a0*/  IMAD.IADD R13, R13, 0x1, R12 ;  /* 0x000000010d0d7824 */ /* 0x000fe200078e020c */
[----:B------:R-:W-:Y:S02]  /*08b0*/  SEL R8, R11, R8, !P0 ;  /* 0x000000080b087207 */ /* 0x000fe40004000000 */
[----:B------:R-:W-:Y:S01]  /*08c0*/  ISETP.NE.AND P0, PT, R36, 0x5, PT ;  /* 0x000000052400780c */ /* 0x000fe20003f05270 */
[----:B------:R-:W-:-:S03]  /*08d0*/  IMAD.IADD R14, R14, 0x1, R13 ;  /* 0x000000010e0e7824 */ /* 0x000fc600078e020d */
[----:B------:R-:W-:Y:S01]  /*08e0*/  SEL R8, R12, R8, !P0 ;  /* 0x000000080c087207 */ /* 0x000fe20004000000 */
[----:B------:R-:W-:Y:S01]  /*08f0*/  IMAD.IADD R15, R15, 0x1, R14 ;  /* 0x000000010f0f7824 */ /* 0x000fe200078e020e */
[----:B------:R-:W-:-:S03]  /*0900*/  ISETP.NE.AND P0, PT, R36, 0x6, PT ;  /* 0x000000062400780c */ /* 0x000fc60003f05270 */
[----:B--2---:R-:W-:Y:S01]  /*0910*/  IMAD.IADD R16, R15, 0x1, R16 ;  /* 0x000000010f107824 */ /* 0x004fe200078e0210 */
[----:B------:R-:W-:Y:S02]  /*0920*/  SEL R9, R13, R8, !P0 ;  /* 0x000000080d097207 */ /* 0x000fe40004000000 */
[----:B------:R-:W-:Y:S01]  /*0930*/  ISETP.NE.AND P0, PT, R36, 0x7, PT ;  /* 0x000000072400780c */ /* 0x000fe20003f05270 */
[----:B------:R-:W0:Y:S01]  /*0940*/  LDS R8, [UR4+0x40] ;  /* 0x00004004ff087984 */ /* 0x000e220008000800 */
[----:B------:R-:W-:Y:S02]  /*0950*/  IMAD.IADD R17, R17, 0x1, R16 ;  /* 0x0000000111117824 */ /* 0x000fe400078e0210 */
[----:B------:R-:W-:Y:S02]  /*0960*/  SEL R9, R14, R9, !P0 ;  /* 0x000000090e097207 */ /* 0x000fe40004000000 */
[----:B------:R-:W-:Y:S01]  /*0970*/  ISETP.NE.AND P0, PT, R36, 0x8, PT ;  /* 0x000000082400780c */ /* 0x000fe20003f05270 */
[----:B------:R-:W-:-:S03]  /*0980*/  IMAD.IADD R18, R18, 0x1, R17 ;  /* 0x0000000112127824 */ /* 0x000fc600078e0211 */
[----:B------:R-:W-:Y:S02]  /*0990*/  SEL R9, R15, R9, !P0 ;  /* 0x000000090f097207 */ /* 0x000fe40004000000 */
[----:B------:R-:W-:-:S04]  /*09a0*/  ISETP.NE.AND P0, PT, R36, 0x9, PT ;  /* 0x000000092400780c */ /* 0x000fc80003f05270 */
[----:B------:R-:W-:Y:S02]  /*09b0*/  SEL R9, R16, R9, !P0 ;  /* 0x0000000910097207 */ /* 0x000fe40004000000 */
[----:B------:R-:W-:-:S04]  /*09c0*/  ISETP.NE.AND P0, PT, R36, 0xa, PT ;  /* 0x0000000a2400780c */ /* 0x000fc80003f05270 */
[----:B------:R-:W-:Y:S02]  /*09d0*/  SEL R9, R17, R9, !P0 ;  /* 0x0000000911097207 */ /* 0x000fe40004000000 */
[----:B------:R-:W-:-:S04]  /*09e0*/  ISETP.NE.AND P0, PT, R36, 0xb, PT ;  /* 0x0000000b2400780c */ /* 0x000fc80003f05270 */
[----:B------:R-:W-:Y:S01]  /*09f0*/  SEL R9, R18, R9, !P0 ;  /* 0x0000000912097207 */ /* 0x000fe20004000000 */
[----:B------:R-:W-:Y:S01]  /*0a00*/  IMAD.IADD R18, R19, 0x1, R18 ;  /* 0x0000000113127824 */ /* 0x000fe200078e0212 */
[----:B------:R-:W-:-:S04]  /*0a10*/  ISETP.GE.U32.AND P0, PT, R35, 0x20, PT ;  /* 0x000000202300780c */ /* 0x000fc80003f06070 */
[C---:B------:R-:W-:Y:S02]  /*0a20*/  SEL R9, R18.reuse, R9, !P1 ;  /* 0x0000000912097207 */ /* 0x040fe40004800000 */
[----:B------:R-:W-:Y:S02]  /*0a30*/  ISETP.NE.AND P1, PT, R35, RZ, PT ;  /* 0x000000ff2300720c */ /* 0x000fe40003f25270 */
[----:B------:R-:W-:Y:S02]  /*0a40*/  SEL R10, R9, RZ, P0 ;  /* 0x000000ff090a7207 */ /* 0x000fe40000000000 */
[--C-:B0----5:R-:W-:Y:S02]  /*0a50*/  IADD3 R9, PT, PT, R18, R8, R39.reuse ;  /* 0x0000000812097210 */ /* 0x121fe40007ffe027 */
[----:B------:R-:W-:-:S07]  /*0a60*/  IADD3 R38, PT, PT, R10, R38, R39 ;  /* 0x000000260a267210 */ /* 0x000fce0007ffe027 */
[----:B------:R-:W-:Y:S05]  /*0a70*/  @P1 BRA `(.L_x_413) ;  /* 0x0000000c00541947 */ /* 0x000fea0003800000 */
[----:B------:R-:W0:Y:S01]  /*0a80*/  LDC.64 R10, c[0x0][0x390] ;  /* 0x0000e400ff0a7b82 */ /* 0x000e220000000a00 */
[----:B------:R-:W-:-:S05]  /*0a90*/  IMAD.MOV.U32 R8, RZ, RZ, 0x65 ;  /* 0x00000065ff087424 */ /* 0x000fca00078e00ff */
[----:B0-----:R0:W-:Y:S01]  /*0aa0*/  ST.E.64.STRONG.GPU desc[UR12][R10.64+0x100], R8 ;  /* 0x000100080a007985 */ /* 0x0011e2000c10fb0c */
[----:B------:R-:W-:Y:S05]  /*0ab0*/  BRA `(.L_x_413) ;  /* 0x0000000c00447947 */ /* 0x000fea0003800000 */
.L_x_412:
        /* <DEDUP_REMOVED lines=20> */
[----:B-----5:R-:W0:Y:S02]  /*0c00*/  SHFL.UP P0, R39, R40, 0x10, RZ ;  /* 0x0600000028277989 */ /* 0x020e2400000000ff */
[----:B0-----:R-:W-:Y:S01]  /*0c10*/  @P0 IMAD.IADD R39, R40, 0x1, R39 ;  /* 0x0000000128270824 */ /* 0x001fe200078e0227 */
[----:B------:R-:W-:-:S04]  /*0c20*/  ISETP.NE.AND P0, PT, R36, 0x2, PT ;  /* 0x000000022400780c */ /* 0x000fc80003f05270 */
[----:B------:R-:W-:Y:S01]  /*0c30*/  @!P1 STS [R42+0x10], R39 ;  /* 0x000010272a009388 */ /* 0x000fe20000000800 */
[----:B------:R-:W-:Y:S01]  /*0c40*/  BAR.SYNC.DEFER_BLOCKING 0x0 ;  /* 0x0000000000007b1d */ /* 0x000fe20000010000 */
[----:B------:R-:W-:-:S05]  /*0c50*/  ISETP.NE.AND P1, PT, R36, 0xc, PT ;  /* 0x0000000c2400780c */ /* 0x000fca0003f25270 */
[----:B------:R-:W0:Y:S04]  /*0c60*/  LDS.128 R8, [UR4+0x10] ;  /* 0x00001004ff087984 */ /* 0x000e280008000c00 */
[----:B------:R-:W1:Y:S04]  /*0c70*/  LDS.128 R12, [UR4+0x20] ;  /* 0x00002004ff0c7984 */ /* 0x000e680008000c00 */
[----:B------:R-:W2:Y:S01]  /*0c80*/  LDS.128 R16, [UR4+0x30] ;  /* 0x00003004ff107984 */ /* 0x000ea20008000c00 */
[----:B0-----:R-:W-:-:S04]  /*0c90*/  IMAD.IADD R9, R8, 0x1, R9 ;  /* 0x0000000108097824 */ /* 0x001fc800078e0209 */
[----:B------:R-:W-:Y:S01]  /*0ca0*/  IMAD.IADD R10, R10, 0x1, R9 ;  /* 0x000000010a0a7824 */ /* 0x000fe200078e0209 */
[----:B------:R-:W-:Y:S02]  /*0cb0*/  SEL R8, R9, R8, !P0 ;  /* 0x0000000809087207 */ /* 0x000fe40004000000 */
[----:B------:R-:W-:Y:S01]  /*0cc0*/  ISETP.NE.AND P0, PT, R36, 0x3, PT ;  /* 0x000000032400780c */ /* 0x000fe20003f05270 */
[----:B------:R-:W-:Y:S01]  /*0cd0*/  IMAD.IADD R11, R11, 0x1, R10 ;  /* 0x000000010b0b7824 */ /* 0x000fe200078e020a */
[----:B------:R-:W0:Y:S02]  /*0ce0*/  LDS R9, [UR4+0x40] ;  /* 0x00004004ff097984 */ /* 0x000e240008000800 */
        /* <DEDUP_REMOVED lines=13> */
[----:B------:R-:W-:-:S03]  /*0dc0*/  IMAD.IADD R17, R17, 0x1, R16 ;  /* 0x0000000111117824 */ /* 0x000fc600078e0210 */
[----:B------:R-:W-:Y:S01]  /*0dd0*/  SEL R8, R14, R8, !P0 ;  /* 0x000000080e087207 */ /* 0x000fe20004000000 */
[----:B------:R-:W-:Y:S01]  /*0de0*/  IMAD.IADD R18, R18, 0x1, R17 ;  /* 0x0000000112127824 */ /* 0x000fe200078e0211 */
[----:B------:R-:W-:-:S03]  /*0df0*/  ISETP.NE.AND P0, PT, R36, 0x8, PT ;  /* 0x000000082400780c */ /* 0x000fc60003f05270 */
[----:B------:R-:W-:Y:S01]  /*0e00*/  IMAD.IADD R19, R19, 0x1, R18 ;  /* 0x0000000113137824 */ /* 0x000fe200078e0212 */
[----:B------:R-:W-:Y:S02]  /*0e10*/  SEL R8, R15, R8, !P0 ;  /* 0x000000080f087207 */ /* 0x000fe40004000000 */
[----:B------:R-:W-:-:S04]  /*0e20*/  ISETP.NE.AND P0, PT, R36, 0x9, PT ;  /* 0x000000092400780c */ /* 0x000fc80003f05270 */
[----:B------:R-:W-:Y:S02]  /*0e30*/  SEL R8, R16, R8, !P0 ;  /* 0x0000000810087207 */ /* 0x000fe40004000000 */
[----:B------:R-:W-:Y:S01]  /*0e40*/  ISETP.NE.AND P0, PT, R36, 0xa, PT ;  /* 0x0000000a2400780c */ /* 0x000fe20003f05270 */
[----:B0-----:R-:W-:-:S03]  /*0e50*/  IMAD.IADD R9, R19, 0x1, R9 ;  /* 0x0000000113097824 */ /* 0x001fc600078e0209 */
[----:B------:R-:W-:Y:S01]  /*0e60*/  SEL R8, R17, R8, !P0 ;  /* 0x0000000811087207 */ /* 0x000fe20004000000 */
[----:B------:R-:W-:Y:S01]  /*0e70*/  IMAD.IADD R17, R39, 0x1, -R38 ;  /* 0x0000000127117824 */ /* 0x000fe200078e0a26 */
[----:B------:R-:W-:-:S04]  /*0e80*/  ISETP.NE.AND P0, PT, R36, 0xb, PT ;  /* 0x0000000b2400780c */ /* 0x000fc80003f05270 */
[----:B------:R-:W-:Y:S02]  /*0e90*/  SEL R8, R18, R8, !P0 ;  /* 0x0000000812087207 */ /* 0x000fe40004000000 */
[----:B------:R-:W-:Y:S02]  /*0ea0*/  ISETP.GT.U32.AND P0, PT, R35, 0x1f, PT ;  /* 0x0000001f2300780c */ /* 0x000fe40003f04070 */
[----:B------:R-:W-:Y:S02]  /*0eb0*/  SEL R11, R17, RZ, P2 ;  /* 0x000000ff110b7207 */ /* 0x000fe40001000000 */
[----:B------:R-:W-:Y:S02]  /*0ec0*/  SEL R8, R19, R8, !P1 ;  /* 0x0000000813087207 */ /* 0x000fe40004800000 */
[----:B------:R-:W-:-:S03]  /*0ed0*/  ISETP.GE.U32.AND P1, PT, R35, 0x20, PT ;  /* 0x000000202300780c */ /* 0x000fc60003f26070 */
[----:B------:R-:W-:-:S05]  /*0ee0*/  IMAD.IADD R38, R8, 0x1, R11 ;  /* 0x0000000108267824 */ /* 0x000fca00078e020b */
[----:B------:R-:W-:Y:S01]  /*0ef0*/  SEL R17, R17, R38, !P1 ;  /* 0x0000002611117207 */ /* 0x000fe20004800000 */
[----:B------:R-:W-:Y:S06]  /*0f00*/  @P0 BRA `(.L_x_414) ;  /* 0x00000008000c0947 */ /* 0x000fec0003800000 */
[----:B------:R-:W0:Y:S01]  /*0f10*/  LDC.64 R14, c[0x0][0x390] ;  /* 0x0000e400ff0e7b82 */ /* 0x000e220000000a00 */
[----:B------:R-:W-:Y:S01]  /*0f20*/  ISETP.NE.AND P1, PT, R35, RZ, PT ;  /* 0x000000ff2300720c */ /* 0x000fe20003f25270 */
[----:B------:R-:W-:Y:S01]  /*0f30*/  IMAD.U32 R45, RZ, RZ, UR6 ;  /* 0x00000006ff2d7e24 */ /* 0x000fe2000f8e00ff */
[----:B------:R-:W-:-:S05]  /*0f40*/  LOP3.LUT R18, RZ, R35, RZ, 0x33, !PT ;  /* 0x00000023ff127212 */ /* 0x000fca00078e33ff */
[----:B------:R-:W-:-:S06]  /*0f50*/  VIADD R18, R18, UR6 ;  /* 0x0000000612127c36 */ /* 0x000fcc0008000000 */
[----:B------:R-:W-:Y:S01]  /*0f60*/  @!P1 IMAD.MOV.U32 R8, RZ, RZ, 0x64 ;  /* 0x00000064ff089424 */ /* 0x000fe200078e00ff */
[----:B------:R1:W-:Y:S01]  /*0f70*/  @!P1 STS [UR4+0xc], R9 ;  /* 0x00000c09ff009988 */ /* 0x0003e20008000804 */
[----:B0-----:R-:W-:-:S04]  /*0f80*/  IMAD.WIDE R44, R45, 0x8, R14 ;  /* 0x000000082d2c7825 */ /* 0x001fc800078e020e */
[----:B------:R-:W-:Y:S01]  /*0f90*/  IMAD.WIDE R14, R18, 0x8, R14 ;  /* 0x00000008120e7825 */ /* 0x000fe200078e020e */
[----:B------:R1:W-:Y:S01]  /*0fa0*/  @!P1 ST.E.64.STRONG.GPU desc[UR12][R44.64+0x100], R8 ;  /* 0x000100082c009985 */ /* 0x0003e2000c10fb0c */
[----:B------:R-:W-:Y:S05]  /*0fb0*/  NANOSLEEP 0x226 ;  /* 0x000002260000795d */ /* 0x000fea0003800000 */
[----:B------:R-:W2:Y:S01]  /*0fc0*/  LD.E.64.STRONG.GPU R12, desc[UR12][R14.64+0x100] ;  /* 0x0001000c0e0c7980 */ /* 0x000ea2000c10fb00 */
[----:B------:R-:W-:Y:S01]  /*0fd0*/  UMOV UR5, 0xffffffff ;  /* 0xffffffff00057882 */ /* 0x000fe20000000000 */
[----:B--2---:R-:W-:Y:S02]  /*0fe0*/  ISETP.NE.AND P0, PT, R12, 0x63, PT ;  /* 0x000000630c00780c */ /* 0x004fe40003f05270 */
[----:B-1----:R-:W-:Y:S11]  /*0ff0*/  BRA.DIV UR5, `(.L_x_415) ;  /* 0x0000002e05bc7947 */ /* 0x002ff6000b800000 */
[----:B------:R-:W-:-:S13]  /*1000*/  VOTE.ANY P0, !P0 ;  /* 0x0000000000ff7806 */ /* 0x000fda0004000100 */
.L_x_444:
[----:B------:R-:W-:Y:S05]  /*1010*/  @!P0 BRA `(.L_x_416) ;  /* 0x0000000000248947 */ /* 0x000fea0003800000 */
[----:B------:R-:W-:-:S07]  /*1020*/  IMAD.MOV.U32 R8, RZ, RZ, 0x1de ;  /* 0x000001deff087424 */ /* 0x000fce00078e00ff */
.L_x_418:
[----:B------:R-:W-:Y:S05]  /*1030*/  NANOSLEEP R8 ;  /* 0x000000080000735d */ /* 0x000fea0003800000 */
[----:B------:R-:W2:Y:S01]  /*1040*/  LD.E.64.STRONG.GPU R12, desc[UR12][R14.64+0x100] ;  /* 0x0001000c0e0c7980 */ /* 0x000ea2000c10fb00 */
[----:B------:R-:W-:Y:S01]  /*1050*/  UMOV UR5, 0xffffffff ;  /* 0xffffffff00057882 */ /* 0x000fe20000000000 */
[----:B------:R-:W-:Y:S02]  /*1060*/  SHF.R.U32.HI R8, RZ, 0x1, R8 ;  /* 0x00000001ff087819 */ /* 0x000fe40000011608 */
[----:B--2---:R-:W-:Y:S01]  /*1070*/  ISETP.NE.AND P0, PT, R12, 0x63, PT ;  /* 0x000000630c00780c */ /* 0x004fe20003f05270 */
[----:B------:R-:W-:-:S12]  /*1080*/  BRA.DIV UR5, `(.L_x_417) ;  /* 0x0000002e05b87947 */ /* 0x000fd8000b800000 */
[----:B------:R-:W-:-:S13]  /*1090*/  VOTE.ANY P0, !P0 ;  /* 0x0000000000ff7806 */ /* 0x000fda0004000100 */
.L_x_447:
[----:B------:R-:W-:Y:S05]  /*10a0*/  @P0 BRA `(.L_x_418) ;  /* 0xfffffffc00e00947 */ /* 0x000fea000383ffff */
.L_x_416:
[----:B------:R-:W-:Y:S01]  /*10b0*/  UMOV UR5, 0xffffffff ;  /* 0xffffffff00057882 */ /* 0x000fe20000000000 */
[----:B------:R-:W-:Y:S02]  /*10c0*/  ISETP.NE.AND P0, PT, R12, 0x65, PT ;  /* 0x000000650c00780c */ /* 0x000fe40003f05270 */
[----:B------:R-:W-:Y:S11]  /*10d0*/  BRA.DIV UR5, `(.L_x_419) ;  /* 0x0000002e05c47947 */ /* 0x000ff6000b800000 */
[----:B------:R-:W0:Y:S01]  /*10e0*/  S2R R8, SR_GEMASK ;  /* 0x0000000000087919 */ /* 0x000e220000003c00 */
[----:B------:R-:W-:Y:S01]  /*10f0*/  VOTE.ANY R10, PT, !P0 ;  /* 0x00000000000a7806 */ /* 0x000fe200040e0100 */
[C---:B------:R-:W-:Y:S02]  /*1100*/  VIADD R38, R37.reuse, 0x2 ;  /* 0x0000000225267836 */ /* 0x040fe40000000000 */
[----:B------:R-:W-:Y:S01]  /*1110*/  VIADD R39, R37, 0x10 ;  /* 0x0000001025277836 */ /* 0x000fe20000000000 */
[----:B0-----:R-:W-:-:S05]  /*1120*/  LOP3.LUT R10, R10, 0x80000000, R8, 0xec, !PT ;  /* 0x800000000a0a7812 */ /* 0x001fca00078eec08 */
[----:B------:R-:W-:-:S05]  /*1130*/  VIADD R11, R10, 0xffffffff ;  /* 0xffffffff0a0b7836 */ /* 0x000fca0000000000 */
[----:B------:R-:W-:-:S04]  /*1140*/  LOP3.LUT R11, R10, R11, RZ, 0xc, !PT ;  /* 0x0000000b0a0b7212 */ /* 0x000fc800078e0cff */
[----:B------:R-:W0:Y:S02]  /*1150*/  POPC R15, R11 ;  /* 0x0000000b000f7309 */ /* 0x000e240000000000 */
[----:B0-----:R-:W0:Y:S01]  /*1160*/  SHFL.DOWN PT, R16, R13, 0x1, R15 ;  /* 0x082000000d107989 */ /* 0x001e2200000e000f */
[-C--:B------:R-:W-:Y:S02]  /*1170*/  ISETP.GE.AND P0, PT, R37, R15.reuse, PT ;  /* 0x0000000f2500720c */ /* 0x080fe40003f06270 */
[-C--:B------:R-:W-:Y:S02]  /*1180*/  ISETP.GT.AND P2, PT, R39, R15.reuse, PT ;  /* 0x0000000f2700720c */ /* 0x080fe40003f44270 */
[----:B0-----:R-:W-:Y:S02]  /*1190*/  SEL R16, R16, RZ, !P0 ;  /* 0x000000ff10107207 */ /* 0x001fe40004000000 */
[----:B------:R-:W-:-:S03]  /*11a0*/  ISETP.GT.AND P0, PT, R38, R15, PT ;  /* 0x0000000f2600720c */ /* 0x000fc60003f04270 */
[----:B------:R-:W-:-:S05]  /*11b0*/  IMAD.IADD R36, R16, 0x1, R13 ;  /* 0x0000000110247824 */ /* 0x000fca00078e020d */
[----:B------:R-:W0:Y:S02]  /*11c0*/  SHFL.DOWN PT, R16, R36, 0x2, R15 ;  /* 0x0840000024107989 */ /* 0x000e2400000e000f */
[----:B0-----:R-:W-:-:S05]  /*11d0*/  SEL R19, R16, RZ, !P0 ;  /* 0x000000ff10137207 */ /* 0x001fca0004000000 */
[----:B------:R-:W-:Y:S02]  /*11e0*/  IMAD.IADD R40, R36, 0x1, R19 ;  /* 0x0000000124287824 */ /* 0x000fe400078e0213 */
[C---:B------:R-:W-:Y:S02]  /*11f0*/  VIADD R19, R37.reuse, 0x4 ;  /* 0x0000000425137836 */ /* 0x040fe40000000000 */
[----:B------:R-:W-:Y:S01]  /*1200*/  VIADD R36, R37, 0x8 ;  /* 0x0000000825247836 */ /* 0x000fe20000000000 */
[----:B------:R-:W0:Y:S02]  /*1210*/  SHFL.DOWN PT, R16, R40, 0x4, R15 ;  /* 0x0880000028107989 */ /* 0x000e2400000e000f */
[----:B------:R-:W-:-:S04]  /*1220*/  ISETP.GT.AND P0, PT, R19, R15, PT ;  /* 0x0000000f1300720c */ /* 0x000fc80003f04270 */
[----:B0-----:R-:W-:Y:S02]  /*1230*/  SEL R11, R16, RZ, !P0 ;  /* 0x000000ff100b7207 */ /* 0x001fe40004000000 */
[----:B------:R-:W-:-:S03]  /*1240*/  ISETP.GT.AND P0, PT, R36, R15, PT ;  /* 0x0000000f2400720c */ /* 0x000fc60003f04270 */
[----:B------:R-:W-:Y:S02]  /*1250*/  IMAD.IADD R42, R40, 0x1, R11 ;  /* 0x00000001282a7824 */ /* 0x000fe400078e020b */
[----:B------:R-:W0:Y:S03]  /*1260*/  LDC.64 R10, c[0x0][0x390] ;  /* 0x0000e400ff0a7b82 */ /* 0x000e260000000a00 */
[----:B------:R-:W1:Y:S02]  /*1270*/  SHFL.DOWN PT, R16, R42, 0x8, R15 ;  /* 0x090000002a107989 */ /* 0x000e6400000e000f */
[----:B-1----:R-:W-:Y:S02]  /*1280*/  SEL R41, R16, RZ, !P0 ;  /* 0x000000ff10297207 */ /* 0x002fe40004000000 */
[----:B------:R-:W-:-:S03]  /*1290*/  ISETP.NE.AND P0, PT, R12, 0x65, PT ;  /* 0x000000650c00780c */ /* 0x000fc60003f05270 */
[----:B------:R-:W-:Y:S01]  /*12a0*/  IMAD.IADD R41, R42, 0x1, R41 ;  /* 0x000000012a297824 */ /* 0x000fe200078e0229 */
[----:B0-----:R-:W-:-:S04]  /*12b0*/  IADD3 R42, P3, PT, R10, 0x100, RZ ;  /* 0x000001000a2a7810 */ /* 0x001fc80007f7e0ff */
[----:B------:R-:W0:Y:S01]  /*12c0*/  SHFL.DOWN PT, R16, R41, 0x10, R15 ;  /* 0x0a00000029107989 */ /* 0x000e2200000e000f */
[----:B------:R-:W-:-:S04]  /*12d0*/  IMAD.X R43, RZ, RZ, R11, P3 ;  /* 0x000000ffff2b7224 */ /* 0x000fc800018e060b */
[----:B------:R-:W-:Y:S02]  /*12e0*/  VOTE.ALL P0, P0 ;  /* 0x0000000000ff7806 */ /* 0x000fe40000000000 */
[----:B0-----:R-:W-:-:S05]  /*12f0*/  SEL R16, R16, RZ, !P2 ;  /* 0x000000ff10107207 */ /* 0x001fca0005000000 */
[----:B------:R-:W-:-:S07]  /*1300*/  IMAD.IADD R40, R41, 0x1, R16 ;  /* 0x0000000129287824 */ /* 0x000fce00078e0210 */
.L_x_456:
[----:B------:R-:W-:Y:S05]  /*1310*/  @!P0 BRA `(.L_x_420) ;  /* 0x0000000000cc8947 */ /* 0x000fea0003800000 */
[----:B------:R-:W-:-:S07]  /*1320*/  IMAD.MOV.U32 R11, RZ, RZ, 0x1de ;  /* 0x000001deff0b7424 */ /* 0x000fce00078e00ff */
.L_x_426:
[----:B------:R-:W-:-:S05]  /*1330*/  IMAD.WIDE R14, R18, 0x8, R42 ;  /* 0x00000008120e7825 */ /* 0x000fca00078e022a */
[----:B------:R-:W2:Y:S01]  /*1340*/  LD.E.64.STRONG.GPU R12, desc[UR12][R14.64+-0x100] ;  /* 0xffff000c0e0c7980 */ /* 0x000ea2000c10fb00 */
[----:B------:R-:W-:Y:S05]  /*1350*/  YIELD ;  /* 0x0000000000007946 */ /* 0x000fea0003800000 */
[----:B------:R-:W-:Y:S01]  /*1360*/  UMOV UR5, 0xffffffff ;  /* 0xffffffff00057882 */ /* 0x000fe20000000000 */
[----:B------:R-:W-:Y:S02]  /*1370*/  SHF.R.U32.HI R11, RZ, 0x1, R11 ;  /* 0x00000001ff0b7819 */ /* 0x000fe4000001160b */
[----:B--2---:R-:W-:Y:S01]  /*1380*/  ISETP.NE.AND P0, PT, R12, 0x63, PT ;  /* 0x000000630c00780c */ /* 0x004fe20003f05270 */
[----:B------:R-:W-:-:S12]  /*1390*/  BRA.DIV UR5, `(.L_x_421) ;  /* 0x0000003205147947 */ /* 0x000fd8000b800000 */
[----:B------:R-:W-:-:S13]  /*13a0*/  VOTE.ANY P0, !P0 ;  /* 0x0000000000ff7806 */ /* 0x000fda0004000100 */
.L_x_459:
[----:B------:R-:W-:Y:S05]  /*13b0*/  @!P0 BRA `(.L_x_422) ;  /* 0x0000000000248947 */ /* 0x000fea0003800000 */
[----:B------:R-:W-:-:S07]  /*13c0*/  IMAD.MOV.U32 R16, RZ, RZ, R11 ;  /* 0x000000ffff107224 */ /* 0x000fce00078e000b */
.L_x_424:
[----:B------:R-:W-:Y:S05]  /*13d0*/  NANOSLEEP R16 ;  /* 0x000000100000735d */ /* 0x000fea0003800000 */
[----:B------:R-:W2:Y:S01]  /*13e0*/  LD.E.64.STRONG.GPU R12, desc[UR12][R14.64+-0x100] ;  /* 0xffff000c0e0c7980 */ /* 0x000ea2000c10fb00 */
[----:B------:R-:W-:Y:S01]  /*13f0*/  UMOV UR5, 0xffffffff ;  /* 0xffffffff00057882 */ /* 0x000fe20000000000 */
[----:B------:R-:W-:Y:S02]  /*1400*/  SHF.R.U32.HI R16, RZ, 0x1, R16 ;  /* 0x00000001ff107819 */ /* 0x000fe40000011610 */
[----:B--2---:R-:W-:Y:S01]  /*1410*/  ISETP.NE.AND P0, PT, R12, 0x63, PT ;  /* 0x000000630c00780c */ /* 0x004fe20003f05270 */
[----:B------:R-:W-:-:S12]  /*1420*/  BRA.DIV UR5, `(.L_x_423) ;  /* 0x0000003205107947 */ /* 0x000fd8000b800000 */
[----:B------:R-:W-:-:S13]  /*1430*/  VOTE.ANY P0, !P0 ;  /* 0x0000000000ff7806 */ /* 0x000fda0004000100 */
.L_x_462:
[----:B------:R-:W-:Y:S05]  /*1440*/  @P0 BRA `(.L_x_424) ;  /* 0xfffffffc00e00947 */ /* 0x000fea000383ffff */
.L_x_422:
[----:B------:R-:W-:Y:S01]  /*1450*/  UMOV UR5, 0xffffffff ;  /* 0xffffffff00057882 */ /* 0x000fe20000000000 */
[----:B------:R-:W-:Y:S02]  /*1460*/  ISETP.NE.AND P0, PT, R12, 0x65, PT ;  /* 0x000000650c00780c */ /* 0x000fe40003f05270 */
[----:B------:R-:W-:Y:S11]  /*1470*/  BRA.DIV UR5, `(.L_x_425) ;  /* 0x00000032051c7947 */ /* 0x000ff6000b800000 */
[----:B------:R-:W-:Y:S01]  /*1480*/  VOTE.ANY R10, PT, !P0 ;  /* 0x00000000000a7806 */ /* 0x000fe200040e0100 */
[----:B------:R-:W-:-:S03]  /*1490*/  VIADD R18, R18, 0xffffffe0 ;  /* 0xffffffe012127836 */ /* 0x000fc60000000000 */
[----:B------:R-:W-:-:S05]  /*14a0*/  LOP3.LUT R10, R10, 0x80000000, R8, 0xec, !PT ;  /* 0x800000000a0a7812 */ /* 0x000fca00078eec08 */
[----:B------:R-:W-:-:S05]  /*14b0*/  VIADD R15, R10, 0xffffffff ;  /* 0xffffffff0a0f7836 */ /* 0x000fca0000000000 */
[----:B------:R-:W-:-:S06]  /*14c0*/  LOP3.LUT R15, R10, R15, RZ, 0xc, !PT ;  /* 0x0000000f0a0f7212 */ /* 0x000fcc00078e0cff */
        /* <DEDUP_REMOVED lines=17> */
[----:B------:R-:W-:-:S03]  /*15e0*/  ISETP.NE.AND P0, PT, R12, 0x65, PT ;  /* 0x000000650c00780c */ /* 0x000fc60003f05270 */
[----:B------:R-:W-:-:S05]  /*15f0*/  IMAD.IADD R41, R13, 0x1, R16 ;  /* 0x000000010d297824 */ /* 0x000fca00078e0210 */
[----:B------:R-:W0:Y:S05]  /*1600*/  SHFL.DOWN PT, R16, R41, 0x10, R15 ;  /* 0x0a00000029107989 */ /* 0x000e2a00000e000f */
[----:B------:R-:W-:Y:S02]  /*1610*/  VOTE.ALL P0, P0 ;  /* 0x0000000000ff7806 */ /* 0x000fe40000000000 */
[----:B0-----:R-:W-:-:S04]  /*1620*/  SEL R16, R16, RZ, !P2 ;  /* 0x000000ff10107207 */ /* 0x001fc80005000000 */
[----:B------:R-:W-:-:S07]  /*1630*/  IADD3 R40, PT, PT, R41, R16, R40 ;  /* 0x0000001029287210 */ /* 0x000fce0007ffe028 */
.L_x_471:
[----:B------:R-:W-:Y:S05]  /*1640*/  @P0 BRA `(.L_x_426) ;  /* 0xfffffffc00380947 */ /* 0x000fea000383ffff */
.L_x_420:
[----:B------:R-:W-:Y:S01]  /*1650*/  ISETP.NE.AND P0, PT, R37, RZ, PT ;  /* 0x000000ff2500720c */ /* 0x000fe20003f05270 */
[----:B------:R-:W0:Y:S01]  /*1660*/  @!P1 S2R R11, SR_CgaCtaId ;  /* 0x00000000000b9919 */ /* 0x000e220000008800 */
[----:B------:R-:W-:Y:S01]  /*1670*/  @!P1 MOV R10, 0x400 ;  /* 0x00000400000a9802 */ /* 0x000fe20000000f00 */
[----:B------:R-:W-:Y:S02]  /*1680*/  @!P1 IMAD.IADD R9, R9, 0x1, R40 ;  /* 0x0000000109099824 */ /* 0x000fe400078e0228 */
[----:B------:R-:W-:Y:S02]  /*1690*/  @!P1 IMAD.MOV.U32 R8, RZ, RZ, 0x65 ;  /* 0x00000065ff089424 */ /* 0x000fe400078e00ff */
[----:B------:R-:W-:-:S03]  /*16a0*/  IMAD.MOV.U32 R38, RZ, RZ, R17 ;  /* 0x000000ffff267224 */ /* 0x000fc600078e0011 */
[----:B------:R1:W-:Y:S03]  /*16b0*/  @!P1 ST.E.64.STRONG.GPU desc[UR12][R44.64+0x100], R8 ;  /* 0x000100082c009985 */ /* 0x0003e6000c10fb0c */
[----:B------:R-:W-:Y:S01]  /*16c0*/  @!P0 MOV R12, 0x400 ;  /* 0x00000400000c8802 */ /* 0x000fe20000000f00 */
[----:B------:R-:W2:Y:S01]  /*16d0*/  @!P0 S2R R13, SR_CgaCtaId ;  /* 0x00000000000d8919 */ /* 0x000ea20000008800 */
[----:B------:R-:W-:Y:S01]  /*16e0*/  @!P0 IMAD.MOV.U32 R38, RZ, RZ, R40 ;  /* 0x000000ffff268224 */ /* 0x000fe200078e0028 */
[----:B0-----:R-:W-:-:S05]  /*16f0*/  @!P1 LEA R10, R11, R10, 0x18 ;  /* 0x0000000a0b0a9211 */ /* 0x001fca00078ec0ff */
[----:B------:R1:W-:Y:S04]  /*1700*/  @!P1 STS [R10+0x8], R9 ;  /* 0x000008090a009388 */ /* 0x0003e80000000800 */
[----:B------:R1:W-:Y:S01]  /*1710*/  @!P1 STS [R10+0x4], R40 ;  /* 0x000004280a009388 */ /* 0x0003e20000000800 */
[----:B--2---:R-:W-:-:S05]  /*1720*/  @!P0 LEA R13, R13, R12, 0x18 ;  /* 0x0000000c0d0d8211 */ /* 0x004fca00078ec0ff */
[----:B------:R1:W-:Y:S02]  /*1730*/  @!P0 STS [R13+0x54], R40 ;  /* 0x000054280d008388 */ /* 0x0003e40000000800 */
.L_x_414:
[----:B------:R-:W-:Y:S05]  /*1740*/  WARPSYNC.ALL ;  /* 0x0000000000007948 */ /* 0x000fea0003800000 */
[----:B------:R-:W0:Y:S08]  /*1750*/  S2UR UR7, SR_CgaCtaId ;  /* 0x00000000000779c3 */ /* 0x000e300000008800 */
[----:B------:R-:W-:Y:S01]  /*1760*/  BAR.SYNC.DEFER_BLOCKING 0x0 ;  /* 0x0000000000007b1d */ /* 0x000fe20000010000 */
[----:B------:R-:W-:-:S05]  /*1770*/  ISETP.NE.AND P0, PT, R35, RZ, PT ;  /* 0x000000ff2300720c */ /* 0x000fca0003f05270 */
[----:B------:R-:W-:Y:S02]  /*1780*/  UMOV UR5, 0x400 ;  /* 0x0000040000057882 */ /* 0x000fe40000000000 */
[----:B0-----:R-:W-:-:S09]  /*1790*/  ULEA UR5, UR7, UR5, 0x18 ;  /* 0x0000000507057291 */ /* 0x001fd2000f8ec0ff */
[----:B-1----:R-:W0:Y:S02]  /*17a0*/  LDS R8, [UR5+0x54] ;  /* 0x00005405ff087984 */ /* 0x002e240008000800 */
[----:B0-----:R-:W-:-:S05]  /*17b0*/  SEL R9, R8, RZ, P0 ;  /* 0x000000ff08097207 */ /* 0x001fca0000000000 */
[----:B------:R-:W-:-:S07]  /*17c0*/  IMAD.IADD R38, R9, 0x1, R38 ;  /* 0x0000000109267824 */ /* 0x000fce00078e0226 */
.L_x_413:
[----:B------:R-:W-:Y:S05]  /*17d0*/  BSYNC.RECONVERGENT B0 ;  /* 0x0000000000007941 */ /* 0x000fea0003800200 */
.L_x_411:
[----:B------:R-:W-:Y:S01]  /*17e0*/  IMAD.IADD R32, R32, 0x1, R38 ;  /* 0x0000000120207824 */ /* 0x000fe200078e0226 */
[----:B------:R-:W-:Y:S03]  /*17f0*/  BAR.SYNC.DEFER_BLOCKING 0x0 ;  /* 0x0000000000007b1d */ /* 0x000fe60000010000 */
[----:B------:R-:W-:-:S03]  /*1800*/  IMAD.IADD R29, R29, 0x1, R32 ;  /* 0x000000011d1d7824 */ /* 0x000fc600078e0220 */
[----:B------:R-:W1:Y:S01]  /*1810*/  LDCU.64 UR8, c[0x0][0x388] ;  /* 0x00007100ff0877ac */ /* 0x000e620008000a00 */
[----:B------:R-:W-:-:S04]  /*1820*/  IMAD.IADD R28, R28, 0x1, R29 ;  /* 0x000000011c1c7824 */ /* 0x000fc800078e021d */
[----:B------:R-:W-:-:S04]  /*1830*/  IMAD.IADD R27, R27, 0x1, R28 ;  /* 0x000000011b1b7824 */ /* 0x000fc800078e021c */
[----:B------:R-:W-:-:S04]  /*1840*/  IMAD.IADD R26, R26, 0x1, R27 ;  /* 0x000000011a1a7824 */ /* 0x000fc800078e021b */
[----:B------:R-:W-:-:S04]  /*1850*/  IMAD.IADD R25, R25, 0x1, R26 ;  /* 0x0000000119197824 */ /* 0x000fc800078e021a */
[----:B------:R-:W-:Y:S01]  /*1860*/  IMAD.IADD R24, R24, 0x1, R25 ;  /* 0x0000000118187824 */ /* 0x000fe200078e0219 */
[----:B------:R-:W-:Y:S03]  /*1870*/  STS [R33], R38 ;  /* 0x0000002621007388 */ /* 0x000fe60000000800 */
[----:B------:R-:W-:Y:S01]  /*1880*/  IMAD.IADD R23, R23, 0x1, R24 ;  /* 0x0000000117177824 */ /* 0x000fe200078e0218 */
[----:B------:R-:W-:Y:S03]  /*1890*/  STS [R33+0x4], R32 ;  /* 0x0000042021007388 */ /* 0x000fe60000000800 */
        /* <DEDUP_REMOVED lines=19> */
[----:B------:R-:W-:Y:S04]  /*19d0*/  STS [R33+0x2c], R20 ;  /* 0x00002c1421007388 */ /* 0x000fe80000000800 */
[----:B------:R-:W-:Y:S04]  /*19e0*/  STS [R33+0x30], R7 ;  /* 0x0000300721007388 */ /* 0x000fe80000000800 */
[----:B------:R-:W-:Y:S04]  /*19f0*/  STS [R33+0x34], R6 ;  /* 0x0000340621007388 */ /* 0x000fe80000000800 */
[----:B------:R-:W-:Y:S04]  /*1a00*/  STS [R33+0x38], R5 ;  /* 0x0000380521007388 */ /* 0x000fe80000000800 */
[----:B------:R-:W-:Y:S04]  /*1a10*/  STS [R33+0x3c], R4 ;  /* 0x00003c0421007388 */ /* 0x000fe80000000800 */
[----:B------:R-:W-:Y:S04]  /*1a20*/  STS [R33+0x40], R3 ;  /* 0x0000400321007388 */ /* 0x000fe80000000800 */
[----:B------:R1:W-:Y:S04]  /*1a30*/  STS [R33+0x44], R2 ;  /* 0x0000440221007388 */ /* 0x0003e80000000800 */
[----:B------:R-:W-:Y:S01]  /*1a40*/  STS [R33+0x48], R0 ;  /* 0x0000480021007388 */ /* 0x000fe20000000800 */
[----:B------:R-:W-:-:S03]  /*1a50*/  NOP ;  /* 0x0000000000007918 */ /* 0x000fc60000000000 */
[----:B0-----:R-:W0:Y:S01]  /*1a60*/  LDS R9, [R34] ;  /* 0x0000000022097984 */ /* 0x001e220000000800 */
[----:B-1----:R-:W-:-:S03]  /*1a70*/  IADD3 R2, P0, PT, R31, UR8, RZ ;  /* 0x000000081f027c10 */ /* 0x002fc6000ff1e0ff */
[----:B------:R-:W1:Y:S01]  /*1a80*/  LDS R7, [R34+0x80] ;  /* 0x0000800022077984 */ /* 0x000e620000000800 */
[----:B------:R-:W-:-:S03]  /*1a90*/  IADD3.X R3, PT, PT, R30, UR9, RZ, P0, !PT ;  /* 0x000000091e037c10 */ /* 0x000fc600087fe4ff */
        /* <DEDUP_REMOVED lines=37> */
.L_x_410:
[----:B------:R-:W-:-:S04]  /*1cf0*/  ISETP.NE.U32.AND P0, PT, RZ, UR7, PT ;  /* 0x00000007ff007c0c */ /* 0x000fc8000bf05070 */
[----:B------:R-:W-:-:S13]  /*1d00*/  ISETP.NE.AND.EX P0, PT, RZ, UR4, PT, P0 ;  /* 0x00000004ff007c0c */ /* 0x000fda000bf05300 */
[----:B------:R-:W-:Y:S05]  /*1d10*/  @!P0 EXIT ;  /* 0x000000000000894d */ /* 0x000fea0003800000 */
[----:B------:R-:W0:Y:S02]  /*1d20*/  LDCU.64 UR4, c[0x0][0x380] ;  /* 0x00007000ff0477ac */ /* 0x000e240008000a00 */
[----:B0-----:R-:W-:-:S06]  /*1d30*/  UIMAD.WIDE UR4, UR6, 0x7b80, UR4 ;  /* 0x00007b80060478a5 */ /* 0x001fcc000f8e0204 */
[----:B------:R-:W-:Y:S02]  /*1d40*/  IMAD.U32 R2, RZ, RZ, UR4 ;  /* 0x00000004ff027e24 */ /* 0x000fe4000f8e00ff */
[----:B------:R-:W-:-:S05]  /*1d50*/  IMAD.U32 R3, RZ, RZ, UR5 ;  /* 0x00000005ff037e24 */ /* 0x000fca000f8e00ff */
[----:B------:R0:W2:Y:S01]  /*1d60*/  LDG.E R0, desc[UR12][R2.64] ;  /* 0x0000000c02007981 */ /* 0x0000a2000c1e1900 */
[----:B------:R-:W3:Y:S02]  /*1d70*/  S2R R31, SR_TID.X ;  /* 0x00000000001f7919 */ /* 0x000ee40000002100 */
[C---:B---3--:R-:W-:Y:S02]  /*1d80*/  LOP3.LUT R30, R31.reuse, 0x1f, RZ, 0xc0, !PT ;  /* 0x0000001f1f1e7812 */ /* 0x048fe400078ec0ff */
[----:B------:R-:W-:-:S05]  /*1d90*/  LOP3.LUT R5, R31, 0x3e0, RZ, 0xc0, !PT ;  /* 0x000003e01f057812 */ /* 0x000fca00078ec0ff */
[----:B------:R-:W-:-:S04]  /*1da0*/  IMAD R30, R5, 0x13, R30 ;  /* 0x00000013051e7824 */ /* 0x000fc800078e021e */
[C---:B------:R-:W-:Y:S01]  /*1db0*/  VIADD R4, R30.reuse, 0x20 ;  /* 0x000000201e047836 */ /* 0x040fe20000000000 */
[C---:B------:R-:W-:Y:S01]  /*1dc0*/  ISETP.GE.U32.AND P1, PT, R30.reuse, UR7, PT ;  /* 0x000000071e007c0c */ /* 0x040fe2000bf26070 */
[C---:B------:R-:W-:Y:S01]  /*1dd0*/  VIADD R5, R30.reuse, 0x40 ;  /* 0x000000401e057836 */ /* 0x040fe20000000000 */
[C---:B0-----:R-:W-:Y:S01]  /*1de0*/  LEA R2, P0, R30.reuse, UR4, 0x2 ;  /* 0x000000041e027c11 */ /* 0x041fe2000f8010ff */
[----:B------:R-:W-:Y:S01]  /*1df0*/  VIADD R3, R30, 0x80 ;  /* 0x000000801e037836 */ /* 0x000fe20000000000 */
[----:B------:R-:W-:Y:S01]  /*1e00*/  ISETP.GE.U32.AND P2, PT, R4, UR7, PT ;  /* 0x0000000704007c0c */ /* 0x000fe2000bf46070 */
[C---:B------:R-:W-:Y:S01]  /*1e10*/  VIADD R4, R30.reuse, 0xa0 ;  /* 0x000000a01e047836 */ /* 0x040fe20000000000 */
[----:B------:R-:W-:Y:S01]  /*1e20*/  ISETP.GE.U32.AND P3, PT, R5, UR7, PT ;  /* 0x0000000705007c0c */ /* 0x000fe2000bf66070 */
[----:B------:R-:W-:Y:S01]  /*1e30*/  VIADD R5, R30, 0xc0 ;  /* 0x000000c01e057836 */ /* 0x000fe20000000000 */
[----:B------:R-:W-:Y:S01]  /*1e40*/  ISETP.GE.U32.AND P5, PT, R3, UR7, PT ;  /* 0x0000000703007c0c */ /* 0x000fe2000bfa6070 */
[----:B------:R-:W-:Y:S01]  /*1e50*/  IMAD.X R3, RZ, RZ, UR5, P0 ;  /* 0x00000005ff037e24 */ /* 0x000fe200080e06ff */
[----:B------:R-:W-:Y:S01]  /*1e60*/  ISETP.GE.U32.AND P6, PT, R4, UR7, PT ;  /* 0x0000000704007c0c */ /* 0x000fe2000bfc6070 */
[C---:B------:R-:W-:Y:S01]  /*1e70*/  VIADD R6, R30.reuse, 0x60 ;  /* 0x000000601e067836 */ /* 0x040fe20000000000 */
[----:B------:R-:W-:Y:S01]  /*1e80*/  ISETP.GE.U32.AND P0, PT, R5, UR7, PT ;  /* 0x0000000705007c0c */ /* 0x000fe2000bf06070 */
[----:B------:R-:W-:-:S02]  /*1e90*/  VIADD R5, R30, 0xe0 ;  /* 0x000000e01e057836 */ /* 0x000fc40000000000 */
[----:B------:R-:W-:Y:S01]  /*1ea0*/  VIADD R37, R30, 0x100 ;  /* 0x000001001e257836 */ /* 0x000fe20000000000 */
[----:B------:R-:W-:Y:S01]  /*1eb0*/  ISETP.GE.U32.AND P4, PT, R6, UR7, PT ;  /* 0x0000000706007c0c */ /* 0x000fe2000bf86070 */
[C---:B------:R-:W-:Y:S02]  /*1ec0*/  VIADD R7, R30.reuse, 0x140 ;  /* 0x000001401e077836 */ /* 0x040fe40000000000 */
[C---:B------:R-:W-:Y:S02]  /*1ed0*/  VIADD R36, R30.reuse, 0x120 ;  /* 0x000001201e247836 */ /* 0x040fe40000000000 */
[C---:B------:R-:W-:Y:S02]  /*1ee0*/  VIADD R35, R30.reuse, 0x220 ;  /* 0x000002201e237836 */ /* 0x040fe40000000000 */
[----:B------:R-:W-:Y:S02]  /*1ef0*/  VIADD R34, R30, 0x240 ;  /* 0x000002401e227836 */ /* 0x000fe40000000000 */
[----:B--2---:R-:W-:-:S02]  /*1f00*/  IMAD.MOV.U32 R4, RZ, RZ, R0 ;  /* 0x000000ffff047224 */ /* 0x004fc400078e0000 */
[----:B------:R-:W2:Y:S02]  /*1f10*/  @!P1 LDG.E R0, desc[UR12][R2.64] ;  /* 0x0000000c02009981 */ /* 0x000ea4000c1e1900 */
[--C-:B------:R-:W-:Y:S01]  /*1f20*/  IMAD.MOV.U32 R12, RZ, RZ, R4.reuse ;  /* 0x000000ffff0c7224 */ /* 0x100fe200078e0004 */
[----:B------:R-:W-:Y:S01]  /*1f30*/  ISETP.GE.U32.AND P1, PT, R5, UR7, PT ;  /* 0x0000000705007c0c */ /* 0x000fe2000bf26070 */
[--C-:B------:R-:W-:Y:S02]  /*1f40*/  IMAD.MOV.U32 R8, RZ, RZ, R4.reuse ;  /* 0x000000ffff087224 */ /* 0x100fe400078e0004 */
[C---:B------:R-:W-:Y:S02]  /*1f50*/  VIADD R5, R30.reuse, 0x160 ;  /* 0x000001601e057836 */ /* 0x040fe40000000000 */
[--C-:B------:R-:W-:Y:S01]  /*1f60*/  IMAD.MOV.U32 R6, RZ, RZ, R4.reuse ;  /* 0x000000ffff067224 */ /* 0x100fe200078e0004 */
[----:B------:R-:W3:Y:S01]  /*1f70*/  @!P5 LDG.E R12, desc[UR12][R2.64+0x200] ;  /* 0x0002000c020cd981 */ /* 0x000ee2000c1e1900 */
[--C-:B------:R-:W-:Y:S01]  /*1f80*/  IMAD.MOV.U32 R14, RZ, RZ, R4.reuse ;  /* 0x000000ffff0e7224 */ /* 0x100fe200078e0004 */
[----:B------:R-:W-:Y:S01]  /*1f90*/  ISETP.GE.U32.AND P5, PT, R37, UR7, PT ;  /* 0x0000000725007c0c */ /* 0x000fe2000bfa6070 */
[----:B------:R-:W-:Y:S01]  /*1fa0*/  IMAD.MOV.U32 R16, RZ, RZ, R4 ;  /* 0x000000ffff107224 */ /* 0x000fe200078e0004 */
[----:B------:R-:W4:Y:S01]  /*1fb0*/  @!P3 LDG.E R8, desc[UR12][R2.64+0x100] ;  /* 0x0001000c0208b981 */ /* 0x000f22000c1e1900 */
[----:B------:R-:W-:Y:S01]  /*1fc0*/  ISETP.GE.U32.AND P3, PT, R5, UR7, PT ;  /* 0x0000000705007c0c */ /* 0x000fe2000bf66070 */
[----:B------:R-:W-:-:S02]  /*1fd0*/  VIADD R5, R30, 0x1a0 ;  /* 0x000001a01e057836 */ /* 0x000fc40000000000 */
[----:B------:R-:W4:Y:S01]  /*1fe0*/  @!P2 LDG.E R6, desc[UR12][R2.64+0x80] ;  /* 0x0000800c0206a981 */ /* 0x000f22000c1e1900 */
[----:B------:R-:W-:Y:S01]  /*1ff0*/  ISETP.GE.U32.AND P2, PT, R7, UR7, PT ;  /* 0x0000000707007c0c */ /* 0x000fe2000bf46070 */
[--C-:B------:R-:W-:Y:S02]  /*2000*/  IMAD.MOV.U32 R10, RZ, RZ, R4.reuse ;  /* 0x000000ffff0a7224 */ /* 0x100fe400078e0004 */
[----:B------:R-:W4:Y:S01]  /*2010*/  @!P6 LDG.E R14, desc[UR12][R2.64+0x280] ;  /* 0x0002800c020ee981 */ /* 0x000f22000c1e1900 */
[----:B------:R-:W-:Y:S01]  /*2020*/  ISETP.GE.U32.AND P6, PT, R36, UR7, PT ;  /* 0x0000000724007c0c */ /* 0x000fe2000bfc6070 */
[----:B------:R-:W-:Y:S02]  /*2030*/  IMAD.MOV.U32 R20, RZ, RZ, R4 ;  /* 0x000000ffff147224 */ /* 0x000fe400078e0004 */
[----:B------:R-:W4:Y:S01]  /*2040*/  @!P0 LDG.E R16, desc[UR12][R2.64+0x300] ;  /* 0x0003000c02108981 */ /* 0x000f22000c1e1900 */
[----:B------:R-:W-:Y:S01]  /*2050*/  ISETP.GE.U32.AND P0, PT, R5, UR7, PT ;  /* 0x0000000705007c0c */ /* 0x000fe2000bf06070 */
[----:B------:R-:W-:-:S02]  /*2060*/  VIADD R7, R30, 0x180 ;  /* 0x000001801e077836 */ /* 0x000fc40000000000 */
[C---:B------:R-:W-:Y:S01]  /*2070*/  VIADD R5, R30.reuse, 0x1e0 ;  /* 0x000001e01e057836 */ /* 0x040fe20000000000 */
[----:B------:R-:W4:Y:S01]  /*2080*/  @!P4 LDG.E R10, desc[UR12][R2.64+0x180] ;  /* 0x0001800c020ac981 */ /* 0x000f22000c1e1900 */
[--C-:B------:R-:W-:Y:S01]  /*2090*/  IMAD.MOV.U32 R18, RZ, RZ, R4.reuse ;  /* 0x000000ffff127224 */ /* 0x100fe200078e0004 */
[----:B------:R-:W-:Y:S01]  /*20a0*/  ISETP.GE.U32.AND P4, PT, R7, UR7, PT ;  /* 0x0000000707007c0c */ /* 0x000fe2000bf86070 */
[--C-:B------:R-:W-:Y:S01]  /*20b0*/  IMAD.MOV.U32 R22, RZ, RZ, R4.reuse ;  /* 0x000000ffff167224 */ /* 0x100fe200078e0004 */
[----:B------:R-:W4:Y:S01]  /*20c0*/  @!P5 LDG.E R20, desc[UR12][R2.64+0x400] ;  /* 0x0004000c0214d981 */ /* 0x000f22000c1e1900 */
[--C-:B------:R-:W-:Y:S01]  /*20d0*/  IMAD.MOV.U32 R24, RZ, RZ, R4.reuse ;  /* 0x000000ffff187224 */ /* 0x100fe200078e0004 */
[----:B------:R-:W-:Y:S01]  /*20e0*/  ISETP.GE.U32.AND P5, PT, R5, UR7, PT ;  /* 0x0000000705007c0c */ /* 0x000fe2000bfa6070 */
[----:B------:R-:W-:Y:S01]  /*20f0*/  IMAD.MOV.U32 R26, RZ, RZ, R4 ;  /* 0x000000ffff1a7224 */ /* 0x000fe200078e0004 */
[----:B------:R-:W4:Y:S01]  /*2100*/  @!P1 LDG.E R18, desc[UR12][R2.64+0x380] ;  /* 0x0003800c02129981 */ /* 0x000f22000c1e1900 */
[----:B------:R-:W-:-:S02]  /*2110*/  VIADD R7, R30, 0x1c0 ;  /* 0x000001c01e077836 */ /* 0x000fc40000000000 */
[----:B------:R-:W-:Y:S01]  /*2120*/  VIADD R5, R30, 0x200 ;  /* 0x000002001e057836 */ /* 0x000fe20000000000 */
[----:B------:R-:W4:Y:S02]  /*2130*/  @!P6 LDG.E R22, desc[UR12][R2.64+0x480] ;  /* 0x0004800c0216e981 */ /* 0x000f24000c1e1900 */
[----:B------:R-:W-:Y:S02]  /*2140*/  ISETP.GE.U32.AND P1, PT, R7, UR7, PT ;  /* 0x0000000707007c0c */ /* 0x000fe4000bf26070 */
[----:B------:R-:W4:Y:S01]  /*2150*/  @!P2 LDG.E R24, desc[UR12][R2.64+0x500] ;  /* 0x0005000c0218a981 */ /* 0x000f22000c1e1900 */
[----:B------:R-:W-:Y:S02]  /*2160*/  ISETP.GE.U32.AND P6, PT, R5, UR7, PT ;  /* 0x0000000705007c0c */ /* 0x000fe4000bfc6070 */
[----:B------:R-:W-:Y:S01]  /*2170*/  ISETP.GE.U32.AND P2, PT, R35, UR7, PT ;  /* 0x0000000723007c0c */ /* 0x000fe2000bf46070 */
[----:B------:R-:W4:Y:S01]  /*2180*/  @!P3 LDG.E R26, desc[UR12][R2.64+0x580] ;  /* 0x0005800c021ab981 */ /* 0x000f22000c1e1900 */
[----:B------:R-:W-:Y:S01]  /*2190*/  ISETP.GE.U32.AND P3, PT, R34, UR7, PT ;  /* 0x0000000722007c0c */ /* 0x000fe2000bf66070 */
[----:B------:R-:W-:-:S02]  /*21a0*/  IMAD.MOV.U32 R28, RZ, RZ, R4 ;  /* 0x000000ffff1c7224 */ /* 0x000fc400078e0004 */
[--C-:B------:R-:W-:Y:S02]  /*21b0*/  IMAD.MOV.U32 R40, RZ, RZ, R4.reuse ;  /* 0x000000ffff287224 */ /* 0x100fe400078e0004 */
[--C-:B------:R-:W-:Y:S02]  /*21c0*/  IMAD.MOV.U32 R42, RZ, RZ, R4.reuse ;  /* 0x000000ffff2a7224 */ /* 0x100fe400078e0004 */
[--C-:B------:R-:W-:Y:S01]  /*21d0*/  IMAD.MOV.U32 R44, RZ, RZ, R4.reuse ;  /* 0x000000ffff2c7224 */ /* 0x100fe200078e0004 */
[----:B------:R-:W4:Y:S01]  /*21e0*/  @!P4 LDG.E R28, desc[UR12][R2.64+0x600] ;  /* 0x0006000c021cc981 */ /* 0x000f22000c1e1900 */
[--C-:B------:R-:W-:Y:S02]  /*21f0*/  IMAD.MOV.U32 R5, RZ, RZ, R4.reuse ;  /* 0x000000ffff057224 */ /* 0x100fe400078e0004 */
[----:B------:R-:W-:Y:S01]  /*2200*/  IMAD.MOV.U32 R7, RZ, RZ, R4 ;  /* 0x000000ffff077224 */ /* 0x000fe200078e0004 */
[----:B------:R-:W4:Y:S04]  /*2210*/  @!P0 LDG.E R40, desc[UR12][R2.64+0x680] ;  /* 0x0006800c02288981 */ /* 0x000f28000c1e1900 */
[----:B------:R-:W4:Y:S04]  /*2220*/  @!P1 LDG.E R42, desc[UR12][R2.64+0x700] ;  /* 0x0007000c022a9981 */ /* 0x000f28000c1e1900 */
[----:B------:R-:W4:Y:S04]  /*2230*/  @!P5 LDG.E R44, desc[UR12][R2.64+0x780] ;  /* 0x0007800c022cd981 */ /* 0x000f28000c1e1900 */
[----:B------:R-:W4:Y:S04]  /*2240*/  @!P6 LDG.E R5, desc[UR12][R2.64+0x800] ;  /* 0x0008000c0205e981 */ /* 0x000f28000c1e1900 */
[----:B------:R-:W4:Y:S04]  /*2250*/  @!P2 LDG.E R7, desc[UR12][R2.64+0x880] ;  /* 0x0008800c0207a981 */ /* 0x000f28000c1e1900 */
[----:B------:R-:W4:Y:S01]  /*2260*/  @!P3 LDG.E R4, desc[UR12][R2.64+0x900] ;  /* 0x0009000c0204b981 */ /* 0x000f22000c1e1900 */
[----:B------:R-:W0:Y:S01]  /*2270*/  S2R R38, SR_LANEID ;  /* 0x0000000000267919 */ /* 0x000e220000000000 */
[----:B------:R-:W1:Y:S01]  /*2280*/  S2UR UR5, SR_CgaCtaId ;  /* 0x00000000000579c3 */ /* 0x000e620000008800 */
[----:B------:R-:W-:Y:S01]  /*2290*/  SHF.R.U32.HI R41, RZ, 0x5, R31 ;  /* 0x00000005ff297819 */ /* 0x000fe2000001161f */
[----:B------:R-:W-:-:S02]  /*22a0*/  UMOV UR4, 0x400 ;  /* 0x0000040000047882 */ /* 0x000fc40000000000 */
[----:B-1----:R-:W-:Y:S02]  /*22b0*/  ULEA UR4, UR5, UR4, 0x18 ;  /* 0x0000000405047291 */ /* 0x002fe4000f8ec0ff */
[----:B0-----:R-:W-:-:S05]  /*22c0*/  IMAD R29, R41, 0x260, R38 ;  /* 0x00000260291d7824 */ /* 0x001fca00078e0226 */
[----:B------:R-:W-:Y:S01]  /*22d0*/  LEA R29, R29, UR4, 0x2 ;  /* 0x000000041d1d7c11 */ /* 0x000fe2000f8e10ff */
[----:B------:R-:W-:-:S04]  /*22e0*/  UISETP.NE.AND UP0, UPT, UR6, URZ, UPT ;  /* 0x000000ff0600728c */ /* 0x000fc8000bf05270 */
[----:B--2---:R-:W-:Y:S04]  /*22f0*/  STS [R29], R0 ;  /* 0x000000001d007388 */ /* 0x004fe80000000800 */
[----:B---3--:R-:W-:Y:S04]  /*2300*/  STS [R29+0x200], R12 ;  /* 0x0002000c1d007388 */ /* 0x008fe80000000800 */
[----:B----4-:R0:W-:Y:S04]  /*2310*/  STS [R29+0x100], R8 ;  /* 0x000100081d007388 */ /* 0x0101e80000000800 */
[----:B------:R1:W-:Y:S01]  /*2320*/  STS [R29+0x80], R6 ;  /* 0x000080061d007388 */ /* 0x0003e20000000800 */
[----:B0-----:R-:W-:-:S03]  /*2330*/  IMAD R8, R38, 0x48, R29 ;  /* 0x0000004826087824 */ /* 0x001fc600078e021d */
        /* <DEDUP_REMOVED lines=16> */
[----:B------:R1:W0:Y:S04]  /*2440*/  LDS R32, [R8] ;  /* 0x0000000008207984 */ /* 0x0002280000000800 */
        /* <DEDUP_REMOVED lines=19> */
[----:B--234-:R-:W-:Y:S05]  /*2580*/  BRA.U UP0, `(.L_x_427) ;  /* 0x0000000500047547 */ /* 0x01cfea000b800000 */
[----:B01----:R-:W-:Y:S02]  /*2590*/  IADD3 R8, PT, PT, R28, R33, R32 ;  /* 0x000000211c087210 */ /* 0x003fe40007ffe020 */
[----:B------:R-:W-:Y:S02]  /*25a0*/  ISETP.NE.AND P1, PT, R38, 0x1f, PT ;  /* 0x0000001f2600780c */ /* 0x000fe40003f25270 */
[----:B------:R-:W-:Y:S02]  /*25b0*/  IADD3 R8, PT, PT, R26, R27, R8 ;  /* 0x0000001b1a087210 */ /* 0x000fe40007ffe008 */
[----:B------:R-:W-:Y:S02]  /*25c0*/  ISETP.NE.AND P2, PT, R41, 0xc, PT ;  /* 0x0000000c2900780c */ /* 0x000fe40003f45270 */
        /* <DEDUP_REMOVED lines=47> */
[----:B------:R-:W-:-:S04]  /*28c0*/  ISETP.NE.AND P0, PT, R41, 0x8, PT ;  /* 0x000000082900780c */ /* 0x000fc80003f05270 */
[----:B------:R-:W-:Y:S02]  /*28d0*/  SEL R8, R15, R8, !P0 ;  /* 0x000000080f087207 */ /* 0x000fe40004000000 */
[C---:B------:R-:W-:Y:S02]  /*28e0*/  ISETP.NE.AND P0, PT, R41.reuse, 0xa, PT ;  /* 0x0000000a2900780c */ /* 0x040fe40003f05270 */
[----:B------:R-:W-:Y:S02]  /*28f0*/  SEL R8, R16, R8, !P1 ;  /* 0x0000000810087207 */ /* 0x000fe40004800000 */
[----:B------:R-:W-:Y:S02]  /*2900*/  ISETP.NE.AND P1, PT, R41, 0xb, PT ;  /* 0x0000000b2900780c */ /* 0x000fe40003f25270 */
[----:B------:R-:W-:Y:S02]  /*2910*/  SEL R8, R17, R8, !P0 ;  /* 0x0000000811087207 */ /* 0x000fe40004000000 */
[----:B------:R-:W-:-:S02]  /*2920*/  ISETP.GE.U32.AND P0, PT, R31, 0x20, PT ;  /* 0x000000201f00780c */ /* 0x000fc40003f06070 */
[----:B------:R-:W-:Y:S01]  /*2930*/  SEL R8, R18, R8, !P1 ;  /* 0x0000000812087207 */ /* 0x000fe20004800000 */
[----:B------:R-:W-:Y:S01]  /*2940*/  @!P2 IMAD.IADD R8, R19, 0x1, R18 ;  /* 0x000000011308a824 */ /* 0x000fe200078e0212 */
[----:B------:R-:W-:-:S04]  /*2950*/  ISETP.NE.AND P1, PT, R38, RZ, PT ;  /* 0x000000ff2600720c */ /* 0x000fc80003f25270 */
[----:B------:R-:W-:Y:S02]  /*2960*/  SEL R40, R40, RZ, P1 ;  /* 0x000000ff28287207 */ /* 0x000fe40000800000 */
[----:B------:R-:W-:-:S04]  /*2970*/  SEL R8, R8, RZ, P0 ;  /* 0x000000ff08087207 */ /* 0x000fc80000000000 */
[----:B-----5:R-:W-:Y:S01]  /*2980*/  IADD3 R39, PT, PT, R8, R40, R39 ;  /* 0x0000002808277210 */ /* 0x020fe20007ffe027 */
[----:B------:R-:W-:Y:S06]  /*2990*/  BRA `(.L_x_428) ;  /* 0x0000000c00547947 */ /* 0x000fec0003800000 */
.L_x_427:
[----:B01----:R-:W-:Y:S02]  /*29a0*/  IADD3 R8, PT, PT, R28, R33, R32 ;  /* 0x000000211c087210 */ /* 0x003fe40007ffe020 */
[----:B------:R-:W-:Y:S02]  /*29b0*/  ISETP.NE.AND P1, PT, R38, 0x1f, PT ;  /* 0x0000001f2600780c */ /* 0x000fe40003f25270 */
        /* <DEDUP_REMOVED lines=9> */
[----:B-----5:R-:W-:-:S05]  /*2a50*/  IADD3 R39, PT, PT, R9, R0, R8 ;  /* 0x0000000009277210 */ /* 0x020fca0007ffe008 */
        /* <DEDUP_REMOVED lines=28> */
[----:B------:R-:W-:Y:S01]  /*2c20*/  IMAD.IADD R14, R14, 0x1, R13 ;  /* 0x000000010e0e7824 */ /* 0x000fe200078e020d */
[----:B------:R-:W0:Y:S02]  /*2c30*/  LDS R11, [UR4+0x40] ;  /* 0x00004004ff0b7984 */ /* 0x000e240008000800 */
        /* <DEDUP_REMOVED lines=14> */
[----:B------:R-:W-:-:S04]  /*2d20*/  ISETP.NE.AND P0, PT, R41, 0xa, PT ;  /* 0x0000000a2900780c */ /* 0x000fc80003f05270 */
[----:B------:R-:W-:Y:S01]  /*2d30*/  SEL R8, R17, R8, !P0 ;  /* 0x0000000811087207 */ /* 0x000fe20004000000 */
[----:B------:R-:W-:Y:S01]  /*2d40*/  IMAD.IADD R17, R40, 0x1, -R39 ;  /* 0x0000000128117824 */ /* 0x000fe200078e0a27 */
[----:B------:R-:W-:-:S04]  /*2d50*/  ISETP.NE.AND P0, PT, R41, 0xb, PT ;  /* 0x0000000b2900780c */ /* 0x000fc80003f05270 */
[----:B------:R-:W-:Y:S02]  /*2d60*/  SEL R8, R18, R8, !P0 ;  /* 0x0000000812087207 */ /* 0x000fe40004000000 */
[----:B------:R-:W-:Y:S01]  /*2d70*/  ISETP.GT.U32.AND P0, PT, R31, 0x1f, PT ;  /* 0x0000001f1f00780c */ /* 0x000fe20003f04070 */
[----:B0-----:R-:W-:Y:S01]  /*2d80*/  IMAD.IADD R11, R19, 0x1, R11 ;  /* 0x00000001130b7824 */ /* 0x001fe200078e020b */
        /* <DEDUP_REMOVED lines=22> */
.L_x_474:
[----:B------:R-:W-:Y:S05]  /*2ef0*/  @!P0 BRA `(.L_x_431) ;  /* 0x0000000000248947 */ /* 0x000fea0003800000 */
[----:B------:R-:W-:-:S07]  /*2f00*/  IMAD.MOV.U32 R14, RZ, RZ, 0x1de ;  /* 0x000001deff0e7424 */ /* 0x000fce00078e00ff */
.L_x_433:
[----:B------:R-:W-:Y:S05]  /*2f10*/  NANOSLEEP R14 ;  /* 0x0000000e0000735d */ /* 0x000fea0003800000 */
[----:B------:R-:W2:Y:S01]  /*2f20*/  LD.E.64.STRONG.GPU R8, desc[UR12][R12.64+0x100] ;  /* 0x0001000c0c087980 */ /* 0x000ea2000c10fb00 */
[----:B------:R-:W-:Y:S01]  /*2f30*/  UMOV UR5, 0xffffffff ;  /* 0xffffffff00057882 */ /* 0x000fe20000000000 */
[----:B------:R-:W-:Y:S02]  /*2f40*/  SHF.R.U32.HI R14, RZ, 0x1, R14 ;  /* 0x00000001ff0e7819 */ /* 0x000fe4000001160e */
[----:B--2---:R-:W-:Y:S01]  /*2f50*/  ISETP.NE.AND P0, PT, R8, 0x63, PT ;  /* 0x000000630800780c */ /* 0x004fe20003f05270 */
[----:B------:R-:W-:-:S12]  /*2f60*/  BRA.DIV UR5, `(.L_x_432) ;  /* 0x0000001a05607947 */ /* 0x000fd8000b800000 */
[----:B------:R-:W-:-:S13]  /*2f70*/  VOTE.ANY P0, !P0 ;  /* 0x0000000000ff7806 */ /* 0x000fda0004000100 */
.L_x_477:
[----:B------:R-:W-:Y:S05]  /*2f80*/  @P0 BRA `(.L_x_433) ;  /* 0xfffffffc00e00947 */ /* 0x000fea000383ffff */
.L_x_431:
[----:B------:R-:W-:Y:S01]  /*2f90*/  UMOV UR5, 0xffffffff ;  /* 0xffffffff00057882 */ /* 0x000fe20000000000 */
[----:B------:R-:W-:Y:S02]  /*2fa0*/  ISETP.NE.AND P2, PT, R8, 0x65, PT ;  /* 0x000000650800780c */ /* 0x000fe40003f45270 */
[----:B------:R-:W-:Y:S11]  /*2fb0*/  BRA.DIV UR5, `(.L_x_434) ;  /* 0x0000001a056c7947 */ /* 0x000ff6000b800000 */
[----:B------:R-:W0:Y:S01]  /*2fc0*/  S2R R19, SR_GEMASK ;  /* 0x0000000000137919 */ /* 0x000e220000003c00 */
[----:B------:R-:W-:-:S04]  /*2fd0*/  VOTE.ANY R10, PT, !P2 ;  /* 0x00000000000a7806 */ /* 0x000fc800050e0100 */
[----:B0-----:R-:W-:-:S05]  /*2fe0*/  LOP3.LUT R10, R10, 0x80000000, R19, 0xec, !PT ;  /* 0x800000000a0a7812 */ /* 0x001fca00078eec13 */
[----:B------:R-:W-:-:S05]  /*2ff0*/  VIADD R13, R10, 0xffffffff ;  /* 0xffffffff0a0d7836 */ /* 0x000fca0000000000 */
[----:B------:R-:W-:Y:S01]  /*3000*/  LOP3.LUT R13, R10, R13, RZ, 0xc, !PT ;  /* 0x0000000d0a0d7212 */ /* 0x000fe200078e0cff */
[----:B------:R-:W-:-:S03]  /*3010*/  VIADD R10, R38, 0x2 ;  /* 0x00000002260a7836 */ /* 0x000fc60000000000 */
[----:B------:R-:W0:Y:S02]  /*3020*/  POPC R15, R13 ;  /* 0x0000000d000f7309 */ /* 0x000e240000000000 */
[----:B0-----:R-:W0:Y:S01]  /*3030*/  SHFL.DOWN PT, R16, R9, 0x1, R15 ;  /* 0x0820000009107989 */ /* 0x001e2200000e000f */
[----:B------:R-:W-:-:S04]  /*3040*/  ISETP.GE.AND P0, PT, R38, R15, PT ;  /* 0x0000000f2600720c */ /* 0x000fc80003f06270 */
[----:B0-----:R-:W-:Y:S02]  /*3050*/  SEL R16, R16, RZ, !P0 ;  /* 0x000000ff10107207 */ /* 0x001fe40004000000 */
[----:B------:R-:W-:Y:S01]  /*3060*/  ISETP.GT.AND P0, PT, R10, R15, PT ;  /* 0x0000000f0a00720c */ /* 0x000fe20003f04270 */
[----:B------:R-:W-:Y:S02]  /*3070*/  VIADD R10, R38, 0x4 ;  /* 0x00000004260a7836 */ /* 0x000fe40000000000 */
[----:B------:R-:W-:-:S05]  /*3080*/  IMAD.IADD R12, R16, 0x1, R9 ;  /* 0x00000001100c7824 */ /* 0x000fca00078e0209 */
[----:B------:R-:W0:Y:S02]  /*3090*/  SHFL.DOWN PT, R16, R12, 0x2, R15 ;  /* 0x084000000c107989 */ /* 0x000e2400000e000f */
[----:B0-----:R-:W-:Y:S02]  /*30a0*/  SEL R39, R16, RZ, !P0 ;  /* 0x000000ff10277207 */ /* 0x001fe40004000000 */
[----:B------:R-:W-:Y:S01]  /*30b0*/  ISETP.GT.AND P0, PT, R10, R15, PT ;  /* 0x0000000f0a00720c */ /* 0x000fe20003f04270 */
[----:B------:R-:W-:Y:S02]  /*30c0*/  VIADD R10, R38, 0x8 ;  /* 0x00000008260a7836 */ /* 0x000fe40000000000 */
[----:B------:R-:W-:Y:S02]  /*30d0*/  IMAD.IADD R40, R12, 0x1, R39 ;  /* 0x000000010c287824 */ /* 0x000fe400078e0227 */
[----:B------:R-:W0:Y:S03]  /*30e0*/  LDC.64 R12, c[0x0][0x390] ;  /* 0x0000e400ff0c7b82 */ /* 0x000e260000000a00 */
[----:B------:R-:W1:Y:S02]  /*30f0*/  SHFL.DOWN PT, R16, R40, 0x4, R15 ;  /* 0x0880000028107989 */ /* 0x000e6400000e000f */
[----:B-1----:R-:W-:-:S02]  /*3100*/  SEL R9, R16, RZ, !P0 ;  /* 0x000000ff10097207 */ /* 0x002fc40004000000 */
[----:B------:R-:W-:-:S03]  /*3110*/  ISETP.GT.AND P0, PT, R10, R15, PT ;  /* 0x0000000f0a00720c */ /* 0x000fc60003f04270 */
[----:B------:R-:W-:Y:S01]  /*3120*/  IMAD.IADD R9, R40, 0x1, R9 ;  /* 0x0000000128097824 */ /* 0x000fe200078e0209 */
[----:B0-----:R-:W-:-:S04]  /*3130*/  IADD3 R40, P3, PT, R12, 0x100, RZ ;  /* 0x000001000c287810 */ /* 0x001fc80007f7e0ff */
[----:B------:R-:W0:Y:S01]  /*3140*/  SHFL.DOWN PT, R16, R9, 0x8, R15 ;  /* 0x0900000009107989 */ /* 0x000e2200000e000f */
[----:B------:R-:W-:Y:S01]  /*3150*/  IMAD.X R41, RZ, RZ, R13, P3 ;  /* 0x000000ffff297224 */ /* 0x000fe200018e060d */
[----:B0-----:R-:W-:Y:S02]  /*3160*/  SEL R16, R16, RZ, !P0 ;  /* 0x000000ff10107207 */ /* 0x001fe40004000000 */
[----:B------:R-:W-:Y:S01]  /*3170*/  ISETP.NE.AND P0, PT, R8, 0x65, PT ;  /* 0x000000650800780c */ /* 0x000fe20003f05270 */
[----:B------:R-:W-:Y:S02]  /*3180*/  VIADD R8, R38, 0x10 ;  /* 0x0000001026087836 */ /* 0x000fe40000000000 */
[----:B------:R-:W-:-:S03]  /*3190*/  IMAD.IADD R44, R9, 0x1, R16 ;  /* 0x00000001092c7824 */ /* 0x000fc600078e0210 */
[----:B------:R-:W-:Y:S02]  /*31a0*/  ISETP.GT.AND P2, PT, R8, R15, PT ;  /* 0x0000000f0800720c */ /* 0x000fe40003f44270 */
[----:B------:R-:W0:Y:S05]  /*31b0*/  SHFL.DOWN PT, R16, R44, 0x10, R15 ;  /* 0x0a0000002c107989 */ /* 0x000e2a00000e000f */
[----:B------:R-:W-:Y:S02]  /*31c0*/  VOTE.ALL P0, P0 ;  /* 0x0000000000ff7806 */ /* 0x000fe40000000000 */
[----:B0-----:R-:W-:-:S05]  /*31d0*/  SEL R9, R16, RZ, !P2 ;  /* 0x000000ff10097207 */ /* 0x001fca0005000000 */
[----:B------:R-:W-:-:S07]  /*31e0*/  IMAD.IADD R12, R44, 0x1, R9 ;  /* 0x000000012c0c7824 */ /* 0x000fce00078e0209 */
.L_x_486:
[----:B------:R-:W-:Y:S05]  /*31f0*/  @!P0 BRA `(.L_x_435) ;  /* 0x0000000000dc8947 */ /* 0x000fea0003800000 */
[----:B------:R-:W-:-:S07]  /*3200*/  IMAD.MOV.U32 R39, RZ, RZ, 0x1de ;  /* 0x000001deff277424 */ /* 0x000fce00078e00ff */
.L_x_441:
        /* <DEDUP_REMOVED lines=8> */
.L_x_489:
[----:B------:R-:W-:Y:S05]  /*3290*/  @!P0 BRA `(.L_x_437) ;  /* 0x0000000000248947 */ /* 0x000fea0003800000 */
[----:B------:R-:W-:-:S07]  /*32a0*/  IMAD.MOV.U32 R13, RZ, RZ, R39 ;  /* 0x000000ffff0d7224 */ /* 0x000fce00078e0027 */
.L_x_439:
[----:B------:R-:W-:Y:S05]  /*32b0*/  NANOSLEEP R13 ;  /* 0x0000000d0000735d */ /* 0x000fea0003800000 */
[----:B------:R-:W2:Y:S01]  /*32c0*/  LD.E.64.STRONG.GPU R8, desc[UR12][R14.64+-0x100] ;  /* 0xffff000c0e087980 */ /* 0x000ea2000c10fb00 */
[----:B------:R-:W-:Y:S01]  /*32d0*/  UMOV UR5, 0xffffffff ;  /* 0xffffffff00057882 */ /* 0x000fe20000000000 */
[----:B------:R-:W-:Y:S02]  /*32e0*/  SHF.R.U32.HI R13, RZ, 0x1, R13 ;  /* 0x00000001ff0d7819 */ /* 0x000fe4000001160d */
[----:B--2---:R-:W-:Y:S01]  /*32f0*/  ISETP.NE.AND P0, PT, R8, 0x63, PT ;  /* 0x000000630800780c */ /* 0x004fe20003f05270 */
[----:B------:R-:W-:-:S12]  /*3300*/  BRA.DIV UR5, `(.L_x_438) ;  /* 0x0000001a05bc7947 */ /* 0x000fd8000b800000 */
[----:B------:R-:W-:-:S13]  /*3310*/  VOTE.ANY P0, !P0 ;  /* 0x0000000000ff7806 */ /* 0x000fda0004000100 */
.L_x_492:
[----:B------:R-:W-:Y:S05]  /*3320*/  @P0 BRA `(.L_x_439) ;  /* 0xfffffffc00e00947 */ /* 0x000fea000383ffff */
.L_x_437:
[----:B------:R-:W-:Y:S01]  /*3330*/  UMOV UR5, 0xffffffff ;  /* 0xffffffff00057882 */ /* 0x000fe20000000000 */
[----:B------:R-:W-:Y:S02]  /*3340*/  ISETP.NE.AND P0, PT, R8, 0x65, PT ;  /* 0x000000650800780c */ /* 0x000fe40003f05270 */
[----:B------:R-:W-:Y:S11]  /*3350*/  BRA.DIV UR5, `(.L_x_440) ;  /* 0x0000001a05c87947 */ /* 0x000ff6000b800000 */
[----:B------:R-:W-:Y:S01]  /*3360*/  VOTE.ANY R10, PT, !P0 ;  /* 0x00000000000a7806 */ /* 0x000fe200040e0100 */
[----:B------:R-:W-:-:S03]  /*3370*/  VIADD R18, R18, 0xffffffe0 ;  /* 0xffffffe012127836 */ /* 0x000fc60000000000 */
[----:B------:R-:W-:-:S05]  /*3380*/  LOP3.LUT R10, R10, 0x80000000, R19, 0xec, !PT ;  /* 0x800000000a0a7812 */ /* 0x000fca00078eec13 */
        /* <DEDUP_REMOVED lines=14> */
[----:B------:R-:W-:-:S05]  /*3470*/  IMAD.IADD R45, R44, 0x1, R45 ;  /* 0x000000012c2d7824 */ /* 0x000fca00078e022d */
[----:B------:R-:W0:Y:S02]  /*3480*/  SHFL.DOWN PT, R16, R45, 0x4, R15 ;  /* 0x088000002d107989 */ /* 0x000e2400000e000f */
[----:B0-----:R-:W-:Y:S02]  /*3490*/  SEL R16, R16, RZ, !P0 ;  /* 0x000000ff10107207 */ /* 0x001fe40004000000 */
[----:B------:R-:W-:-:S03]  /*34a0*/  ISETP.GT.AND P0, PT, R10, R15, PT ;  /* 0x0000000f0a00720c */ /* 0x000fc60003f04270 */
[----:B------:R-:W-:-:S05]  /*34b0*/  IMAD.IADD R9, R45, 0x1, R16 ;  /* 0x000000012d097824 */ /* 0x000fca00078e0210 */
[----:B------:R-:W0:Y:S02]  /*34c0*/  SHFL.DOWN PT, R16, R9, 0x8, R15 ;  /* 0x0900000009107989 */ /* 0x000e2400000e000f */
[----:B0-----:R-:W-:Y:S02]  /*34d0*/  SEL R16, R16, RZ, !P0 ;  /* 0x000000ff10107207 */ /* 0x001fe40004000000 */
[----:B------:R-:W-:Y:S01]  /*34e0*/  ISETP.NE.AND P0, PT, R8, 0x65, PT ;  /* 0x000000650800780c */ /* 0x000fe20003f05270 */
[----:B------:R-:W-:Y:S02]  /*34f0*/  VIADD R8, R38, 0x10 ;  /* 0x0000001026087836 */ /* 0x000fe40000000000 */
[----:B------:R-:W-:-:S03]  /*3500*/  IMAD.IADD R44, R9, 0x1, R16 ;  /* 0x00000001092c7824 */ /* 0x000fc600078e0210 */
[----:B------:R-:W-:Y:S02]  /*3510*/  ISETP.GT.AND P2, PT, R8, R15, PT ;  /* 0x0000000f0800720c */ /* 0x000fe40003f44270 */
[----:B------:R-:W0:Y:S05]  /*3520*/  SHFL.DOWN PT, R16, R44, 0x10, R15 ;  /* 0x0a0000002c107989 */ /* 0x000e2a00000e000f */
[----:B------:R-:W-:Y:S02]  /*3530*/  VOTE.ALL P0, P0 ;  /* 0x0000000000ff7806 */ /* 0x000fe40000000000 */
[----:B0-----:R-:W-:-:S04]  /*3540*/  SEL R13, R16, RZ, !P2 ;  /* 0x000000ff100d7207 */ /* 0x001fc80005000000 */
[----:B------:R-:W-:-:S07]  /*3550*/  IADD3 R12, PT, PT, R44, R13, R12 ;  /* 0x0000000d2c0c7210 */ /* 0x000fce0007ffe00c */
.L_x_501:
[----:B------:R-:W-:Y:S05]  /*3560*/  @P0 BRA `(.L_x_441) ;  /* 0xfffffffc00280947 */ /* 0x000fea000383ffff */
.L_x_435:
[----:B------:R-:W-:Y:S01]  /*3570*/  ISETP.NE.AND P0, PT, R38, RZ, PT ;  /* 0x000000ff2600720c */ /* 0x000fe20003f05270 */
[----:B------:R-:W0:Y:S01]  /*3580*/  @!P1 S2R R9, SR_CgaCtaId ;  /* 0x0000000000099919 */ /* 0x000e220000008800 */
[----:B------:R-:W-:Y:S01]  /*3590*/  @!P1 MOV R8, 0x400 ;  /* 0x0000040000089802 */ /* 0x000fe20000000f00 */
[----:B------:R-:W-:Y:S02]  /*35a0*/  @!P1 IMAD.IADD R11, R11, 0x1, R12 ;  /* 0x000000010b0b9824 */ /* 0x000fe400078e020c */
[----:B------:R-:W-:-:S05]  /*35b0*/  @!P1 IMAD.MOV.U32 R10, RZ, RZ, 0x65 ;  /* 0x00000065ff0a9424 */ /* 0x000fca00078e00ff */
[----:B------:R1:W-:Y:S03]  /*35c0*/  @!P1 ST.E.64.STRONG.GPU desc[UR12][R42.64+0x100], R10 ;  /* 0x0001000a2a009985 */ /* 0x0003e6000c10fb0c */
[----:B------:R-:W-:Y:S01]  /*35d0*/  @!P0 MOV R13, 0x400 ;  /* 0x00000400000d8802 */ /* 0x000fe20000000f00 */
[----:B------:R-:W2:Y:S01]  /*35e0*/  @!P0 S2R R14, SR_CgaCtaId ;  /* 0x00000000000e8919 */ /* 0x000ea20000008800 */
[----:B0-----:R-:W-:Y:S01]  /*35f0*/  @!P1 LEA R9, R9, R8, 0x18 ;  /* 0x0000000809099211 */ /* 0x001fe200078ec0ff */
[----:B------:R-:W-:Y:S02]  /*3600*/  IMAD.MOV.U32 R8, RZ, RZ, R17 ;  /* 0x000000ffff087224 */ /* 0x000fe400078e0011 */
[----:B------:R-:W-:Y:S02]  /*3610*/  @!P0 IMAD.MOV.U32 R8, RZ, RZ, R12 ;  /* 0x000000ffff088224 */ /* 0x000fe400078e000c */
[----:B------:R1:W-:Y:S04]  /*3620*/  @!P1 STS [R9+0x8], R11 ;  /* 0x0000080b09009388 */ /* 0x0003e80000000800 */
[----:B------:R1:W-:Y:S01]  /*3630*/  @!P1 STS [R9+0x4], R12 ;  /* 0x0000040c09009388 */ /* 0x0003e20000000800 */
[----:B--2---:R-:W-:-:S05]  /*3640*/  @!P0 LEA R13, R14, R13, 0x18 ;  /* 0x0000000d0e0d8211 */ /* 0x004fca00078ec0ff */
[----:B------:R1:W-:Y:S02]  /*3650*/  @!P0 STS [R13+0x54], R12 ;  /* 0x0000540c0d008388 */ /* 0x0003e40000000800 */
.L_x_429:
        /* <DEDUP_REMOVED lines=9> */
.L_x_428:
[----:B------:R-:W-:Y:S01]  /*36f0*/  IMAD.IADD R32, R32, 0x1, R39 ;  /* 0x0000000120207824 */ /* 0x000fe200078e0227 */
[----:B------:R-:W0:Y:S01]  /*3700*/  S2R R8, SR_LANEID ;  /* 0x0000000000087919 */ /* 0x000e220000000000 */
[----:B------:R-:W-:Y:S02]  /*3710*/  BAR.SYNC.DEFER_BLOCKING 0x0 ;  /* 0x0000000000007b1d */ /* 0x000fe40000010000 */
[----:B------:R-:W-:Y:S01]  /*3720*/  IMAD.IADD R33, R33, 0x1, R32 ;  /* 0x0000000121217824 */ /* 0x000fe200078e0220 */
[----:B------:R-:W-:Y:S01]  /*3730*/  ISETP.NE.AND P0, PT, R31, RZ, PT ;  /* 0x000000ff1f00720c */ /* 0x000fe20003f05270 */
[----:B------:R-:W-:Y:S02]  /*3740*/  IMAD.U32 R12, RZ, RZ, UR7 ;  /* 0x00000007ff0c7e24 */ /* 0x000fe4000f8e00ff */
[----:B------:R-:W-:Y:S01]  /*3750*/  IMAD.IADD R28, R28, 0x1, R33 ;  /* 0x000000011c1c7824 */ /* 0x000fe200078e0221 */
[----:B------:R-:W1:Y:S03]  /*3760*/  LDCU.64 UR8, c[0x0][0x388] ;  /* 0x00007100ff0877ac */ /* 0x000e660008000a00 */
[----:B------:R-:W-:-:S04]  /*3770*/  IMAD.IADD R27, R27, 0x1, R28 ;  /* 0x000000011b1b7824 */ /* 0x000fc800078e021c */
[----:B------:R-:W-:-:S04]  /*3780*/  IMAD.IADD R26, R26, 0x1, R27 ;  /* 0x000000011a1a7824 */ /* 0x000fc800078e021b */
[----:B------:R-:W-:-:S04]  /*3790*/  IMAD.IADD R25, R25, 0x1, R26 ;  /* 0x0000000119197824 */ /* 0x000fc800078e021a */
[----:B------:R-:W-:-:S04]  /*37a0*/  IMAD.IADD R24, R24, 0x1, R25 ;  /* 0x0000000118187824 */ /* 0x000fc800078e0219 */
[----:B------:R-:W-:Y:S02]  /*37b0*/  IMAD.IADD R23, R23, 0x1, R24 ;  /* 0x0000000117177824 */ /* 0x000fe400078e0218 */
[----:B0-----:R-:W-:Y:S02]  /*37c0*/  IMAD R8, R8, 0x48, R29 ;  /* 0x0000004808087824 */ /* 0x001fe400078e021d */
[----:B------:R-:W-:-:S03]  /*37d0*/  IMAD.IADD R22, R22, 0x1, R23 ;  /* 0x0000000116167824 */ /* 0x000fc600078e0217 */
[----:B------:R-:W-:Y:S01]  /*37e0*/  STS [R8], R39 ;  /* 0x0000002708007388 */ /* 0x000fe20000000800 */
[----:B------:R-:W-:-:S03]  /*37f0*/  IMAD.IADD R21, R21, 0x1, R22 ;  /* 0x0000000115157824 */ /* 0x000fc600078e0216 */
[----:B------:R-:W-:Y:S01]  /*3800*/  STS [R8+0x4], R32 ;  /* 0x0000042008007388 */ /* 0x000fe20000000800 */
        /* <DEDUP_REMOVED lines=46> */
[----:B------:R-:W-:Y:S01]  /*3af0*/  BAR.SYNC.DEFER_BLOCKING 0x0 ;  /* 0x0000000000007b1d */ /* 0x000fe20000010000 */
[----:B0-----:R-:W-:-:S05]  /*3b00*/  IADD3 R0, P0, PT, R30, UR10, RZ ;  /* 0x0000000a1e007c10 */ /* 0x001fca000ff1e0ff */
[----:B------:R-:W0:Y:S01]  /*3b10*/  S2R R2, SR_TID.X ;  /* 0x0000000000027919 */ /* 0x000e220000002100 */
[----:B------:R-:W3:Y:S01]  /*3b20*/  LDS R31, [UR4+0x7b80] ;  /* 0x007b8004ff1f7984 */ /* 0x000ee20008000800 */
[C---:B0-----:R-:W-:Y:S02]  /*3b30*/  LOP3.LUT R3, R2.reuse, 0x3e0, RZ, 0xc0, !PT ;  /* 0x000003e002037812 */ /* 0x041fe400078ec0ff */
[----:B------:R-:W-:-:S05]  /*3b40*/  LOP3.LUT R2, R2, 0x1f, RZ, 0xc0, !PT ;  /* 0x0000001f02027812 */ /* 0x000fca00078ec0ff */
[----:B------:R-:W-:Y:S02]  /*3b50*/  IMAD R8, R3, 0x13, R2 ;  /* 0x0000001303087824 */ /* 0x000fe400078e0202 */
[----:B------:R-:W-:Y:S01]  /*3b60*/  IMAD.X R3, RZ, RZ, UR11, P0 ;  /* 0x0000000bff037e24 */ /* 0x000fe200080e06ff */
[----:B-1----:R-:W-:Y:S01]  /*3b70*/  LEA R2, P0, R0, UR8, 0x2 ;  /* 0x0000000800027c11 */ /* 0x002fe2000f8010ff */
[C---:B------:R-:W-:Y:S02]  /*3b80*/  VIADD R10, R8.reuse, 0x20 ;  /* 0x00000020080a7836 */ /* 0x040fe40000000000 */
[----:B--2---:R-:W-:Y:S01]  /*3b90*/  VIADD R12, R8, 0xa0 ;  /* 0x000000a0080c7836 */ /* 0x004fe20000000000 */
[----:B------:R-:W-:Y:S01]  /*3ba0*/  LEA.HI.X R3, R0, UR9, R3, 0x2, P0 ;  /* 0x0000000900037c11 */ /* 0x000fe200080f1403 */
[----:B------:R-:W-:Y:S01]  /*3bb0*/  VIADD R0, R8, 0x40 ;  /* 0x0000004008007836 */ /* 0x000fe20000000000 */
[-C--:B---3--:R-:W-:Y:S02]  /*3bc0*/  ISETP.GE.AND P1, PT, R30, R31.reuse, PT ;  /* 0x0000001f1e00720c */ /* 0x088fe40003f26270 */
        /* <DEDUP_REMOVED lines=8> */
[----:B------:R-:W-:Y:S02]  /*3c50*/  VIADD R0, R8, 0xe0 ;  /* 0x000000e008007836 */ /* 0x000fe40000000000 */
[----:B------:R0:W-:Y:S01]  /*3c60*/  @!P1 STG.E desc[UR12][R2.64], R39 ;  /* 0x0000002702009986 */ /* 0x0001e2000c10190c */
[-C--:B------:R-:W-:Y:S01]  /*3c70*/  ISETP.GE.AND P0, PT, R10, R31.reuse, PT ;  /* 0x0000001f0a00720c */ /* 0x080fe20003f06270 */
[----:B------:R-:W-:Y:S01]  /*3c80*/  VIADD R10, R8, 0x160 ;  /* 0x00000160080a7836 */ /* 0x000fe20000000000 */
[-C--:B------:R-:W-:Y:S01]  /*3c90*/  ISETP.GE.AND P1, PT, R0, R31.reuse, PT ;  /* 0x0000001f0000720c */ /* 0x080fe20003f26270 */
[----:B------:R-:W-:Y:S01]  /*3ca0*/  VIADD R0, R8, 0x140 ;  /* 0x0000014008007836 */ /* 0x000fe20000000000 */
[----:B------:R0:W-:Y:S01]  /*3cb0*/  @!P2 STG.E desc[UR12][R2.64+0x80], R41 ;  /* 0x000080290200a986 */ /* 0x0001e2000c10190c */
[----:B------:R-:W-:-:S03]  /*3cc0*/  ISETP.GE.AND P2, PT, R37, R31, PT ;  /* 0x0000001f2500720c */ /* 0x000fc60003f46270 */
[----:B------:R0:W-:Y:S01]  /*3cd0*/  @!P3 STG.E desc[UR12][R2.64+0x100], R43 ;  /* 0x0001002b0200b986 */ /* 0x0001e2000c10190c */
[----:B------:R-:W-:-:S03]  /*3ce0*/  ISETP.GE.AND P3, PT, R36, R31, PT ;  /* 0x0000001f2400720c */ /* 0x000fc60003f66270 */
        /* <DEDUP_REMOVED lines=12> */
[----:B------:R-:W-:Y:S01]  /*3db0*/  VIADD R8, R8, 0x200 ;  /* 0x0000020008087836 */ /* 0x000fe20000000000 */
        /* <DEDUP_REMOVED lines=19> */
.L_x_415:
[----:B------:R-:W-:Y:S01]  /*3ef0*/  BSSY B1, `(.L_x_442) ;  /* 0x0000006000017945 */ /* 0x000fe20003800000 */
[----:B------:R-:W-:Y:S01]  /*3f00*/  PLOP3.LUT P0, PT, P0, PT, PT, 0x8, 0x80 ;  /* 0x000000000080781c */ /* 0x000fe2000070e170 */
[----:B------:R-:W-:-:S12]  /*3f10*/  IMAD.MOV.U32 R10, RZ, RZ, -0x1 ;  /* 0xffffffffff0a7424 */ /* 0x000fd800078e00ff */
[----:B------:R-:W-:Y:S05]  /*3f20*/  WARPSYNC.COLLECTIVE R10, `(.L_x_443) ;  /* 0x000000000a087348 */ /* 0x000fea0003c00000 */
[----:B------:R-:W-:Y:S01]  /*3f30*/  VOTE.ANY P0, P0 ;  /* 0x0000000000ff7806 */ /* 0x000fe20000000100 */
[----:B------:R-:W-:-:S12]  /*3f40*/  ENDCOLLECTIVE ;  /* 0x000000000000791b */ /* 0x000fd80003800000 */
.L_x_443:
[----:B------:R-:W-:Y:S05]  /*3f50*/  BSYNC B1 ;  /* 0x0000000000017941 */ /* 0x000fea0003800000 */
.L_x_442:
[----:B------:R-:W-:Y:S05]  /*3f60*/  BRA `(.L_x_444) ;  /* 0xffffffd000287947 */ /* 0x000fea000383ffff */
.L_x_417:
[----:B------:R-:W-:Y:S01]  /*3f70*/  BSSY B1, `(.L_x_445) ;  /* 0x0000006000017945 */ /* 0x000fe20003800000 */
[----:B------:R-:W-:Y:S01]  /*3f80*/  PLOP3.LUT P0, PT, P0, PT, PT, 0x8, 0x80 ;  /* 0x000000000080781c */ /* 0x000fe2000070e170 */
[----:B------:R-:W-:-:S12]  /*3f90*/  IMAD.MOV.U32 R10, RZ, RZ, -0x1 ;  /* 0xffffffffff0a7424 */ /* 0x000fd800078e00ff */
[----:B------:R-:W-:Y:S05]  /*3fa0*/  WARPSYNC.COLLECTIVE R10, `(.L_x_446) ;  /* 0x000000000a087348 */ /* 0x000fea0003c00000 */
[----:B------:R-:W-:Y:S01]  /*3fb0*/  VOTE.ANY P0, P0 ;  /* 0x0000000000ff7806 */ /* 0x000fe20000000100 */
[----:B------:R-:W-:-:S12]  /*3fc0*/  ENDCOLLECTIVE ;  /* 0x000000000000791b */ /* 0x000fd80003800000 */
.L_x_446:
[----:B------:R-:W-:Y:S05]  /*3fd0*/  BSYNC B1 ;  /* 0x0000000000017941 */ /* 0x000fea0003800000 */
.L_x_445:
[----:B------:R-:W-:Y:S05]  /*3fe0*/  BRA `(.L_x_447) ;  /* 0xffffffd0002c7947 */ /* 0x000fea000383ffff */
.L_x_419:
[----:B------:R-:W0:Y:S01]  /*3ff0*/  S2R R8, SR_GEMASK ;  /* 0x0000000000087919 */ /* 0x000e220000003c00 */
[----:B------:R-:W-:Y:S01]  /*4000*/  BSSY B1, `(.L_x_448) ;  /* 0x0000006000017945 */ /* 0x000fe20003800000 */
[----:B------:R-:W-:Y:S01]  /*4010*/  PLOP3.LUT P2, PT, P0, PT, PT, 0x8, 0x80 ;  /* 0x000000000080781c */ /* 0x000fe2000074e170 */
[----:B------:R-:W-:-:S12]  /*4020*/  IMAD.MOV.U32 R10, RZ, RZ, -0x1 ;  /* 0xffffffffff0a7424 */ /* 0x000fd800078e00ff */
[----:B0-----:R-:W-:Y:S05]  /*4030*/  WARPSYNC.COLLECTIVE R10, `(.L_x_449) ;  /* 0x000000000a087348 */ /* 0x001fea0003c00000 */
[----:B------:R-:W-:Y:S01]  /*4040*/  VOTE.ANY R10, PT, P2 ;  /* 0x00000000000a7806 */ /* 0x000fe200010e0100 */
[----:B0-----:R-:W-:Y:S06]  /*4050*/  ENDCOLLECTIVE ;  /* 0x000000000000791b */ /* 0x001fec0003800000 */
.L_x_449:
[----:B------:R-:W-:Y:S05]  /*4060*/  BSYNC B1 ;  /* 0x0000000000017941 */ /* 0x000fea0003800000 */
.L_x_448:
[----:B------:R-:W-:Y:S01]  /*4070*/  LOP3.LUT R10, R10, 0x80000000, R8, 0xec, !PT ;  /* 0x800000000a0a7812 */ /* 0x000fe200078eec08 */
[----:B------:R-:W-:Y:S01]  /*4080*/  IMAD.MOV.U32 R14, RZ, RZ, 0x1 ;  /* 0x00000001ff0e7424 */ /* 0x000fe200078e00ff */
[----:B------:R-:W-:Y:S01]  /*4090*/  ISETP.NE.AND P0, PT, R12, 0x65, PT ;  /* 0x000000650c00780c */ /* 0x000fe20003f05270 */
[C---:B------:R-:W-:Y:S02]  /*40a0*/  VIADD R38, R37.reuse, 0x2 ;  /* 0x0000000225267836 */ /* 0x040fe40000000000 */
[C---:B------:R-:W-:Y:S02]  /*40b0*/  VIADD R11, R10.reuse, 0xffffffff ;  /* 0xffffffff0a0b7836 */ /* 0x040fe40000000000 */
[C---:B------:R-:W-:Y:S02]  /*40c0*/  VIADD R19, R37.reuse, 0x4 ;  /* 0x0000000425137836 */ /* 0x040fe40000000000 */
[----:B------:R-:W-:Y:S01]  /*40d0*/  VIADD R39, R37, 0x10 ;  /* 0x0000001025277836 */ /* 0x000fe20000000000 */
[----:B------:R-:W-:Y:S01]  /*40e0*/  LOP3.LUT R11, R10, R11, RZ, 0xc, !PT ;  /* 0x0000000b0a0b7212 */ /* 0x000fe200078e0cff */
[----:B------:R-:W-:-:S03]  /*40f0*/  IMAD.MOV.U32 R10, RZ, RZ, -0x1 ;  /* 0xffffffffff0a7424 */ /* 0x000fc600078e00ff */
[----:B------:R0:W1:Y:S04]  /*4100*/  POPC R15, R11 ;  /* 0x0000000b000f7309 */ /* 0x0000680000000000 */
[----:B01----:R-:W-:Y:S05]  /*4110*/  WARPSYNC.COLLECTIVE R10, `(.L_x_450) ;  /* 0x000000000a087348 */ /* 0x003fea0003c00000 */
[----:B-1----:R1:W2:Y:S02]  /*4120*/  SHFL.DOWN P2, R16, R13, R14, R15 ;  /* 0x0800000e0d107389 */ /* 0x0022a4000004000f */
[----:B012---:R-:W-:Y:S05]  /*4130*/  ENDCOLLECTIVE ;  /* 0x000000000000791b */ /* 0x007fea0003800000 */
.L_x_450:
[----:B------:R-:W-:Y:S01]  /*4140*/  IMAD.MOV.U32 R14, RZ, RZ, 0x2 ;  /* 0x00000002ff0e7424 */ /* 0x000fe200078e00ff */
[----:B------:R-:W-:-:S04]  /*4150*/  ISETP.GE.AND P2, PT, R37, R15, PT ;  /* 0x0000000f2500720c */ /* 0x000fc80003f46270 */
[----:B------:R-:W-:-:S05]  /*4160*/  SEL R16, R16, RZ, !P2 ;  /* 0x000000ff10107207 */ /* 0x000fca0005000000 */
[----:B------:R-:W-:-:S04]  /*4170*/  IMAD.IADD R36, R16, 0x1, R13 ;  /* 0x0000000110247824 */ /* 0x000fc800078e020d */
[----:B------:R-:W-:-:S07]  /*4180*/  IMAD.MOV.U32 R13, RZ, RZ, R36 ;  /* 0x000000ffff0d7224 */ /* 0x000fce00078e0024 */
[----:B------:R-:W-:Y:S05]  /*4190*/  WARPSYNC.COLLECTIVE R10, `(.L_x_451) ;  /* 0x000000000a087348 */ /* 0x000fea0003c00000 */
[----:B------:R0:W1:Y:S02]  /*41a0*/  SHFL.DOWN P2, R16, R13, R14, R15 ;  /* 0x0800000e0d107389 */ /* 0x000064000004000f */
[----:B01----:R-:W-:Y:S05]  /*41b0*/  ENDCOLLECTIVE ;  /* 0x000000000000791b */ /* 0x003fea0003800000 */
.L_x_451:
[----:B------:R-:W-:Y:S01]  /*41c0*/  IMAD.MOV.U32 R14, RZ, RZ, 0x4 ;  /* 0x00000004ff0e7424 */ /* 0x000fe200078e00ff */
[----:B------:R-:W-:-:S04]  /*41d0*/  ISETP.GT.AND P2, PT, R38, R15, PT ;  /* 0x0000000f2600720c */ /* 0x000fc80003f44270 */
[----:B------:R-:W-:-:S05]  /*41e0*/  SEL R11, R16, RZ, !P2 ;  /* 0x000000ff100b7207 */ /* 0x000fca0005000000 */
[----:B------:R-:W-:Y:S02]  /*41f0*/  IMAD.IADD R40, R36, 0x1, R11 ;  /* 0x0000000124287824 */ /* 0x000fe400078e020b */
[----:B------:R-:W-:Y:S02]  /*4200*/  VIADD R36, R37, 0x8 ;  /* 0x0000000825247836 */ /* 0x000fe40000000000 */
[----:B------:R-:W-:-:S07]  /*4210*/  IMAD.MOV.U32 R13, RZ, RZ, R40 ;  /* 0x000000ffff0d7224 */ /* 0x000fce00078e0028 */
[----:B------:R-:W-:Y:S05]  /*4220*/  WARPSYNC.COLLECTIVE R10, `(.L_x_452) ;  /* 0x000000000a087348 */ /* 0x000fea0003c00000 */
[----:B------:R0:W1:Y:S02]  /*4230*/  SHFL.DOWN P2, R16, R13, R14, R15 ;  /* 0x0800000e0d107389 */ /* 0x000064000004000f */
[----:B01----:R-:W-:Y:S05]  /*4240*/  ENDCOLLECTIVE ;  /* 0x000000000000791b */ /* 0x003fea0003800000 */
.L_x_452:
[----:B------:R-:W-:Y:S01]  /*4250*/  IMAD.MOV.U32 R14, RZ, RZ, 0x8 ;  /* 0x00000008ff0e7424 */ /* 0x000fe200078e00ff */
[----:B------:R-:W-:-:S04]  /*4260*/  ISETP.GT.AND P2, PT, R19, R15, PT ;  /* 0x0000000f1300720c */ /* 0x000fc80003f44270 */
[----:B------:R-:W-:-:S05]  /*4270*/  SEL R11, R16, RZ, !P2 ;  /* 0x000000ff100b7207 */ /* 0x000fca0005000000 */
[----:B------:R-:W-:-:S04]  /*4280*/  IMAD.IADD R42, R40, 0x1, R11 ;  /* 0x00000001282a7824 */ /* 0x000fc800078e020b */
[----:B------:R-:W-:-:S07]  /*4290*/  IMAD.MOV.U32 R13, RZ, RZ, R42 ;  /* 0x000000ffff0d7224 */ /* 0x000fce00078e002a */
[----:B------:R-:W-:Y:S05]  /*42a0*/  WARPSYNC.COLLECTIVE R10, `(.L_x_453) ;  /* 0x000000000a087348 */ /* 0x000fea0003c00000 */
[----:B------:R0:W1:Y:S02]  /*42b0*/  SHFL.DOWN P2, R16, R13, R14, R15 ;  /* 0x0800000e0d107389 */ /* 0x000064000004000f */
[----:B01----:R-:W-:Y:S05]  /*42c0*/  ENDCOLLECTIVE ;  /* 0x000000000000791b */ /* 0x003fea0003800000 */
.L_x_453:
        /* <DEDUP_REMOVED lines=8> */
.L_x_454:
[----:B------:R-:W-:Y:S05]  /*4350*/  WARPSYNC.COLLECTIVE R10, `(.L_x_455) ;  /* 0x000000000a087348 */ /* 0x000fea0003c00000 */
[----:B------:R-:W-:Y:S01]  /*4360*/  VOTE.ALL P0, P0 ;  /* 0x0000000000ff7806 */ /* 0x000fe20000000000 */
[----:B------:R-:W-:-:S12]  /*4370*/  ENDCOLLECTIVE ;  /* 0x000000000000791b */ /* 0x000fd80003800000 */
.L_x_455:
[----:B------:R-:W0:Y:S01]  /*4380*/  LDC.64 R12, c[0x0][0x390] ;  /* 0x0000e400ff0c7b82 */ /* 0x000e220000000a00 */
[----:B------:R-:W-:-:S04]  /*4390*/  ISETP.GT.AND P2, PT, R39, R15, PT ;  /* 0x0000000f2700720c */ /* 0x000fc80003f44270 */
[----:B------:R-:W-:-:S05]  /*43a0*/  SEL R16, R16, RZ, !P2 ;  /* 0x000000ff10107207 */ /* 0x000fca0005000000 */
[----:B------:R-:W-:Y:S01]  /*43b0*/  IMAD.IADD R40, R41, 0x1, R16 ;  /* 0x0000000129287824 */ /* 0x000fe200078e0210 */
[----:B0-----:R-:W-:-:S05]  /*43c0*/  IADD3 R42, P2, PT, R12, 0x100, RZ ;  /* 0x000001000c2a7810 */ /* 0x001fca0007f5e0ff */
[----:B------:R-:W-:Y:S01]  /*43d0*/  IMAD.X R43, RZ, RZ, R13, P2 ;  /* 0x000000ffff2b7224 */ /* 0x000fe200010e060d */
[----:B------:R-:W-:Y:S07]  /*43e0*/  BRA `(.L_x_456) ;  /* 0xffffffcc00c87947 */ /* 0x000fee000383ffff */
.L_x_421:
[----:B------:R-:W-:Y:S01]  /*43f0*/  BSSY B1, `(.L_x_457) ;  /* 0x0000006000017945 */ /* 0x000fe20003800000 */
[----:B------:R-:W-:Y:S01]  /*4400*/  PLOP3.LUT P0, PT, P0, PT, PT, 0x8, 0x80 ;  /* 0x000000000080781c */ /* 0x000fe2000070e170 */
[----:B------:R-:W-:-:S12]  /*4410*/  IMAD.MOV.U32 R10, RZ, RZ, -0x1 ;  /* 0xffffffffff0a7424 */ /* 0x000fd800078e00ff */
[----:B------:R-:W-:Y:S05]  /*4420*/  WARPSYNC.COLLECTIVE R10, `(.L_x_458) ;  /* 0x000000000a087348 */ /* 0x000fea0003c00000 */
[----:B------:R-:W-:Y:S01]  /*4430*/  VOTE.ANY P0, P0 ;  /* 0x0000000000ff7806 */ /* 0x000fe20000000100 */
[----:B------:R-:W-:-:S12]  /*4440*/  ENDCOLLECTIVE ;  /* 0x000000000000791b */ /* 0x000fd80003800000 */
.L_x_458:
[----:B------:R-:W-:Y:S05]  /*4450*/  BSYNC B1 ;  /* 0x0000000000017941 */ /* 0x000fea0003800000 */
.L_x_457:
[----:B------:R-:W-:Y:S05]  /*4460*/  BRA `(.L_x_459) ;  /* 0xffffffcc00d07947 */ /* 0x000fea000383ffff */
.L_x_423:
[----:B------:R-:W-:Y:S01]  /*4470*/  BSSY B1, `(.L_x_460) ;  /* 0x0000006000017945 */ /* 0x000fe20003800000 */
[----:B------:R-:W-:Y:S01]  /*4480*/  PLOP3.LUT P0, PT, P0, PT, PT, 0x8, 0x80 ;  /* 0x000000000080781c */ /* 0x000fe2000070e170 */
[----:B------:R-:W-:-:S12]  /*4490*/  IMAD.MOV.U32 R10, RZ, RZ, -0x1 ;  /* 0xffffffffff0a7424 */ /* 0x000fd800078e00ff */
[----:B------:R-:W-:Y:S05]  /*44a0*/  WARPSYNC.COLLECTIVE R10, `(.L_x_461) ;  /* 0x000000000a087348 */ /* 0x000fea0003c00000 */
[----:B------:R-:W-:Y:S01]  /*44b0*/  VOTE.ANY P0, P0 ;  /* 0x0000000000ff7806 */ /* 0x000fe20000000100 */
[----:B------:R-:W-:-:S12]  /*44c0*/  ENDCOLLECTIVE ;  /* 0x000000000000791b */ /* 0x000fd80003800000 */
.L_x_461:
[----:B------:R-:W-:Y:S05]  /*44d0*/  BSYNC B1 ;  /* 0x0000000000017941 */ /* 0x000fea0003800000 */
.L_x_460:
[----:B------:R-:W-:Y:S05]  /*44e0*/  BRA `(.L_x_462) ;  /* 0xffffffcc00d47947 */ /* 0x000fea000383ffff */
.L_x_425:
[----:B------:R-:W-:Y:S01]  /*44f0*/  BSSY B1, `(.L_x_463) ;  /* 0x0000006000017945 */ /* 0x000fe20003800000 */
[----:B------:R-:W-:Y:S01]  /*4500*/  PLOP3.LUT P2, PT, P0, PT, PT, 0x8, 0x80 ;  /* 0x000000000080781c */ /* 0x000fe2000074e170 */
[----:B------:R-:W-:-:S12]  /*4510*/  IMAD.MOV.U32 R10, RZ, RZ, -0x1 ;  /* 0xffffffffff0a7424 */ /* 0x000fd800078e00ff */
[----:B------:R-:W-:Y:S05]  /*4520*/  WARPSYNC.COLLECTIVE R10, `(.L_x_464) ;  /* 0x000000000a087348 */ /* 0x000fea0003c00000 */
[----:B------:R-:W-:Y:S01]  /*4530*/  VOTE.ANY R10, PT, P2 ;  /* 0x00000000000a7806 */ /* 0x000fe200010e0100 */
[----:B------:R-:W-:Y:S06]  /*4540*/  ENDCOLLECTIVE ;  /* 0x000000000000791b */ /* 0x000fec0003800000 */
.L_x_464:
[----:B------:R-:W-:Y:S05]  /*4550*/  BSYNC B1 ;  /* 0x0000000000017941 */ /* 0x000fea0003800000 */
.L_x_463:
[----:B------:R-:W-:Y:S01]  /*4560*/  LOP3.LUT R10, R10, 0x80000000, R8, 0xec, !PT ;  /* 0x800000000a0a7812 */ /* 0x000fe200078eec08 */
[----:B------:R-:W-:Y:S02]  /*4570*/  IMAD.MOV.U32 R14, RZ, RZ, 0x1 ;  /* 0x00000001ff0e7424 */ /* 0x000fe400078e00ff */
[----:B------:R-:W-:Y:S02]  /*4580*/  VIADD R18, R18, 0xffffffe0 ;  /* 0xffffffe012127836 */ /* 0x000fe40000000000 */
[----:B------:R-:W-:-:S05]  /*4590*/  VIADD R15, R10, 0xffffffff ;  /* 0xffffffff0a0f7836 */ /* 0x000fca0000000000 */
[----:B------:R-:W-:Y:S01]  /*45a0*/  LOP3.LUT R15, R10, R15, RZ, 0xc, !PT ;  /* 0x0000000f0a0f7212 */ /* 0x000fe200078e0cff */
[----:B------:R-:W-:-:S05]  /*45b0*/  IMAD.MOV.U32 R10, RZ, RZ, -0x1 ;  /* 0xffffffffff0a7424 */ /* 0x000fca00078e00ff */
[----:B------:R-:W0:Y:S02]  /*45c0*/  POPC R15, R15 ;  /* 0x0000000f000f7309 */ /* 0x000e240000000000 */
[----:B0-----:R-:W-:Y:S05]  /*45d0*/  WARPSYNC.COLLECTIVE R10, `(.L_x_465) ;  /* 0x000000000a087348 */ /* 0x001fea0003c00000 */
[----:B0-----:R0:W1:Y:S02]  /*45e0*/  SHFL.DOWN P2, R16, R13, R14, R15 ;  /* 0x0800000e0d107389 */ /* 0x001064000004000f */
[----:B01----:R-:W-:Y:S05]  /*45f0*/  ENDCOLLECTIVE ;  /* 0x000000000000791b */ /* 0x003fea0003800000 */
.L_x_465:
[----:B------:R-:W-:Y:S01]  /*4600*/  ISETP.GE.AND P0, PT, R37, R15, PT ;  /* 0x0000000f2500720c */ /* 0x000fe20003f06270 */
[----:B------:R-:W-:-:S03]  /*4610*/  IMAD.MOV.U32 R14, RZ, RZ, 0x2 ;  /* 0x00000002ff0e7424 */ /* 0x000fc600078e00ff */
[----:B------:R-:W-:Y:S02]  /*4620*/  SEL R16, R16, RZ, !P0 ;  /* 0x000000ff10107207 */ /* 0x000fe40004000000 */
[----:B------:R-:W-:-:S03]  /*4630*/  ISETP.GT.AND P0, PT, R38, R15, PT ;  /* 0x0000000f2600720c */ /* 0x000fc60003f04270 */
[----:B------:R-:W-:-:S04]  /*4640*/  IMAD.IADD R41, R16, 0x1, R13 ;  /* 0x0000000110297824 */ /* 0x000fc800078e020d */
[----:B------:R-:W-:-:S07]  /*4650*/  IMAD.MOV.U32 R13, RZ, RZ, R41 ;  /* 0x000000ffff0d7224 */ /* 0x000fce00078e0029 */
[----:B------:R-:W-:Y:S05]  /*4660*/  WARPSYNC.COLLECTIVE R10, `(.L_x_466) ;  /* 0x000000000a087348 */ /* 0x000fea0003c00000 */
[----:B------:R0:W1:Y:S02]  /*4670*/  SHFL.DOWN P2, R16, R13, R14, R15 ;  /* 0x0800000e0d107389 */ /* 0x000064000004000f */
[----:B01----:R-:W-:Y:S05]  /*4680*/  ENDCOLLECTIVE ;  /* 0x000000000000791b */ /* 0x003fea0003800000 */
.L_x_466:
[----:B------:R-:W-:Y:S01]  /*4690*/  IMAD.MOV.U32 R14, RZ, RZ, 0x4 ;  /* 0x00000004ff0e7424 */ /* 0x000fe200078e00ff */
[----:B------:R-:W-:Y:S02]  /*46a0*/  SEL R16, R16, RZ, !P0 ;  /* 0x000000ff10107207 */ /* 0x000fe40004000000 */
[----:B------:R-:W-:-:S03]  /*46b0*/  ISETP.GT.AND P0, PT, R19, R15, PT ;  /* 0x0000000f1300720c */ /* 0x000fc60003f04270 */
[----:B------:R-:W-:-:S04]  /*46c0*/  IMAD.IADD R41, R41, 0x1, R16 ;  /* 0x0000000129297824 */ /* 0x000fc800078e0210 */
[----:B------:R-:W-:-:S07]  /*46d0*/  IMAD.MOV.U32 R13, RZ, RZ, R41 ;  /* 0x000000ffff0d7224 */ /* 0x000fce00078e0029 */
[----:B------:R-:W-:Y:S05]  /*46e0*/  WARPSYNC.COLLECTIVE R10, `(.L_x_467) ;  /* 0x000000000a087348 */ /* 0x000fea0003c00000 */
[----:B------:R0:W1:Y:S02]  /*46f0*/  SHFL.DOWN P2, R16, R13, R14, R15 ;  /* 0x0800000e0d107389 */ /* 0x000064000004000f */
[----:B01----:R-:W-:Y:S05]  /*4700*/  ENDCOLLECTIVE ;  /* 0x000000000000791b */ /* 0x003fea0003800000 */
.L_x_467:
[----:B------:R-:W-:Y:S01]  /*4710*/  IMAD.MOV.U32 R14, RZ, RZ, 0x8 ;  /* 0x00000008ff0e7424 */ /* 0x000fe200078e00ff */
[----:B------:R-:W-:Y:S02]  /*4720*/  SEL R16, R16, RZ, !P0 ;  /* 0x000000ff10107207 */ /* 0x000fe40004000000 */
[----:B------:R-:W-:-:S03]  /*4730*/  ISETP.GT.AND P0, PT, R36, R15, PT ;  /* 0x0000000f2400720c */ /* 0x000fc60003f04270 */
[----:B------:R-:W-:-:S10]  /*4740*/  IMAD.IADD R13, R41, 0x1, R16 ;  /* 0x00000001290d7824 */ /* 0x000fd400078e0210 */
[----:B------:R-:W-:Y:S05]  /*4750*/  WARPSYNC.COLLECTIVE R10, `(.L_x_468) ;  /* 0x000000000a087348 */ /* 0x000fea0003c00000 */
[----:B------:R0:W1:Y:S02]  /*4760*/  SHFL.DOWN P2, R16, R13, R14, R15 ;  /* 0x0800000e0d107389 */ /* 0x000064000004000f */
[----:B01----:R-:W-:Y:S05]  /*4770*/  ENDCOLLECTIVE ;  /* 0x000000000000791b */ /* 0x003fea0003800000 */
.L_x_468:
        /* <DEDUP_REMOVED lines=8> */
.L_x_469:
[----:B------:R-:W-:Y:S02]  /*4800*/  SEL R16, R16, RZ, !P0 ;  /* 0x000000ff10107207 */ /* 0x000fe40004000000 */
[----:B------:R-:W-:Y:S02]  /*4810*/  ISETP.NE.AND P0, PT, R12, 0x65, PT ;  /* 0x000000650c00780c */ /* 0x000fe40003f05270 */
[----:B------:R-:W-:-:S11]  /*4820*/  IADD3 R40, PT, PT, R41, R16, R40 ;  /* 0x0000001029287210 */ /* 0x000fd60007ffe028 */
[----:B------:R-:W-:Y:S05]  /*4830*/  WARPSYNC.COLLECTIVE R10, `(.L_x_470) ;  /* 0x000000000a087348 */ /* 0x000fea0003c00000 */
[----:B------:R-:W-:Y:S01]  /*4840*/  VOTE.ALL P0, P0 ;  /* 0x0000000000ff7806 */ /* 0x000fe20000000000 */
[----:B------:R-:W-:-:S12]  /*4850*/  ENDCOLLECTIVE ;  /* 0x000000000000791b */ /* 0x000fd80003800000 */
.L_x_470:
[----:B------:R-:W-:Y:S05]  /*4860*/  BRA `(.L_x_471) ;  /* 0xffffffcc00747947 */ /* 0x000fea000383ffff */
.L_x_430:
[----:B------:R-:W-:Y:S01]  /*4870*/  BSSY B0, `(.L_x_472) ;  /* 0x0000006000007945 */ /* 0x000fe20003800000 */
[----:B------:R-:W-:Y:S01]  /*4880*/  PLOP3.LUT P0, PT, P0, PT, PT, 0x8, 0x80 ;  /* 0x000000000080781c */ /* 0x000fe2000070e170 */
[----:B------:R-:W-:-:S12]  /*4890*/  IMAD.MOV.U32 R10, RZ, RZ, -0x1 ;  /* 0xffffffffff0a7424 */ /* 0x000fd800078e00ff */
[----:B------:R-:W-:Y:S05]  /*48a0*/  WARPSYNC.COLLECTIVE R10, `(.L_x_473) ;  /* 0x000000000a087348 */ /* 0x000fea0003c00000 */
[----:B------:R-:W-:Y:S01]  /*48b0*/  VOTE.ANY P0, P0 ;  /* 0x0000000000ff7806 */ /* 0x000fe20000000100 */
[----:B------:R-:W-:-:S12]  /*48c0*/  ENDCOLLECTIVE ;  /* 0x000000000000791b */ /* 0x000fd80003800000 */
.L_x_473:
[----:B------:R-:W-:Y:S05]  /*48d0*/  BSYNC B0 ;  /* 0x0000000000007941 */ /* 0x000fea0003800000 */
.L_x_472:
[----:B------:R-:W-:Y:S05]  /*48e0*/  BRA `(.L_x_474) ;  /* 0xffffffe400807947 */ /* 0x000fea000383ffff */
.L_x_432:
[----:B------:R-:W-:Y:S01]  /*48f0*/  BSSY B0, `(.L_x_475) ;  /* 0x0000006000007945 */ /* 0x000fe20003800000 */
[----:B------:R-:W-:Y:S01]  /*4900*/  PLOP3.LUT P0, PT, P0, PT, PT, 0x8, 0x80 ;  /* 0x000000000080781c */ /* 0x000fe2000070e170 */
[----:B------:R-:W-:-:S12]  /*4910*/  IMAD.MOV.U32 R10, RZ, RZ, -0x1 ;  /* 0xffffffffff0a7424 */ /* 0x000fd800078e00ff */
[----:B------:R-:W-:Y:S05]  /*4920*/  WARPSYNC.COLLECTIVE R10, `(.L_x_476) ;  /* 0x000000000a087348 */ /* 0x000fea0003c00000 */
[----:B------:R-:W-:Y:S01]  /*4930*/  VOTE.ANY P0, P0 ;  /* 0x0000000000ff7806 */ /* 0x000fe20000000100 */
[----:B------:R-:W-:-:S12]  /*4940*/  ENDCOLLECTIVE ;  /* 0x000000000000791b */ /* 0x000fd80003800000 */
.L_x_476:
[----:B------:R-:W-:Y:S05]  /*4950*/  BSYNC B0 ;  /* 0x0000000000007941 */ /* 0x000fea0003800000 */
.L_x_475:
[----:B------:R-:W-:Y:S05]  /*4960*/  BRA `(.L_x_477) ;  /* 0xffffffe400847947 */ /* 0x000fea000383ffff */
.L_x_434:
[----:B------:R-:W0:Y:S01]  /*4970*/  S2R R19, SR_GEMASK ;  /* 0x0000000000137919 */ /* 0x000e220000003c00 */
[----:B------:R-:W-:Y:S01]  /*4980*/  BSSY B0, `(.L_x_478) ;  /* 0x0000007000007945 */ /* 0x000fe20003800000 */
[----:B------:R-:W-:Y:S01]  /*4990*/  ISETP.NE.AND P0, PT, R8, 0x65, PT ;  /* 0x000000650800780c */ /* 0x000fe20003f05270 */
[----:B------:R-:W-:Y:S01]  /*49a0*/  IMAD.MOV.U32 R10, RZ, RZ, -0x1 ;  /* 0xffffffffff0a7424 */ /* 0x000fe200078e00ff */
[----:B------:R-:W-:-:S13]  /*49b0*/  PLOP3.LUT P2, PT, P2, PT, PT, 0x8, 0x80 ;  /* 0x000000000080781c */ /* 0x000fda000174e170 */
[----:B0-----:R-:W-:Y:S05]  /*49c0*/  WARPSYNC.COLLECTIVE R10, `(.L_x_479) ;  /* 0x000000000a087348 */ /* 0x001fea0003c00000 */
[----:B------:R-:W-:Y:S01]  /*49d0*/  VOTE.ANY R10, PT, P2 ;  /* 0x00000000000a7806 */ /* 0x000fe200010e0100 */
[----:B0-----:R-:W-:Y:S06]  /*49e0*/  ENDCOLLECTIVE ;  /* 0x000000000000791b */ /* 0x001fec0003800000 */
.L_x_479:
[----:B------:R-:W-:Y:S05]  /*49f0*/  BSYNC B0 ;  /* 0x0000000000007941 */ /* 0x000fea0003800000 */
.L_x_478:
[----:B------:R-:W-:Y:S01]  /*4a00*/  LOP3.LUT R10, R10, 0x80000000, R19, 0xec, !PT ;  /* 0x800000000a0a7812 */ /* 0x000fe200078eec13 */
[----:B------:R-:W-:-:S04]  /*4a10*/  IMAD.MOV.U32 R14, RZ, RZ, 0x1 ;  /* 0x00000001ff0e7424 */ /* 0x000fc800078e00ff */
[----:B------:R-:W-:-:S05]  /*4a20*/  VIADD R13, R10, 0xffffffff ;  /* 0xffffffff0a0d7836 */ /* 0x000fca0000000000 */
[----:B------:R-:W-:Y:S01]  /*4a30*/  LOP3.LUT R8, R10, R13, RZ, 0xc, !PT ;  /* 0x0000000d0a087212 */ /* 0x000fe200078e0cff */
[----:B------:R-:W-:Y:S02]  /*4a40*/  IMAD.MOV.U32 R13, RZ, RZ, R9 ;  /* 0x000000ffff0d7224 */ /* 0x000fe400078e0009 */
[----:B------:R-:W-:Y:S01]  /*4a50*/  IMAD.MOV.U32 R10, RZ, RZ, -0x1 ;  /* 0xffffffffff0a7424 */ /* 0x000fe200078e00ff */
[----:B------:R0:W1:Y:S02]  /*4a60*/  POPC R15, R8 ;  /* 0x00000008000f7309 */ /* 0x0000640000000000 */
[----:B0-----:R-:W-:-:S07]  /*4a70*/  VIADD R8, R38, 0x4 ;  /* 0x0000000426087836 */ /* 0x001fce0000000000 */
[----:B-1----:R-:W-:Y:S05]  /*4a80*/  WARPSYNC.COLLECTIVE R10, `(.L_x_480) ;  /* 0x000000000a087348 */ /* 0x002fea0003c00000 */
[----:B-1----:R0:W1:Y:S02]  /*4a90*/  SHFL.DOWN P2, R16, R13, R14, R15 ;  /* 0x0800000e0d107389 */ /* 0x002064000004000f */
[----:B01----:R-:W-:Y:S05]  /*4aa0*/  ENDCOLLECTIVE ;  /* 0x000000000000791b */ /* 0x003fea0003800000 */
.L_x_480:
[----:B------:R-:W-:Y:S01]  /*4ab0*/  IMAD.MOV.U32 R14, RZ, RZ, 0x2 ;  /* 0x00000002ff0e7424 */ /* 0x000fe200078e00ff */
[----:B------:R-:W-:-:S04]  /*4ac0*/  ISETP.GE.AND P2, PT, R38, R15, PT ;  /* 0x0000000f2600720c */ /* 0x000fc80003f46270 */
[----:B------:R-:W-:Y:S01]  /*4ad0*/  SEL R12, R16, RZ, !P2 ;  /* 0x000000ff100c7207 */ /* 0x000fe20005000000 */
[----:B------:R-:W-:-:S04]  /*4ae0*/  VIADD R16, R38, 0x2 ;  /* 0x0000000226107836 */ /* 0x000fc80000000000 */
[----:B------:R-:W-:Y:S01]  /*4af0*/  IMAD.IADD R12, R12, 0x1, R9 ;  /* 0x000000010c0c7824 */ /* 0x000fe200078e0209 */
[----:B------:R-:W-:-:S03]  /*4b00*/  ISETP.GT.AND P3, PT, R16, R15, PT ;  /* 0x0000000f1000720c */ /* 0x000fc60003f64270 */
[----:B------:R-:W-:-:S10]  /*4b10*/  IMAD.MOV.U32 R13, RZ, RZ, R12 ;  /* 0x000000ffff0d7224 */ /* 0x000fd400078e000c */
[----:B------:R-:W-:Y:S05]  /*4b20*/  WARPSYNC.COLLECTIVE R10, `(.L_x_481) ;  /* 0x000000000a087348 */ /* 0x000fea0003c00000 */
[----:B------:R0:W1:Y:S02]  /*4b30*/  SHFL.DOWN P2, R16, R13, R14, R15 ;  /* 0x0800000e0d107389 */ /* 0x000064000004000f */
[----:B01----:R-:W-:Y:S05]  /*4b40*/  ENDCOLLECTIVE ;  /* 0x000000000000791b */ /* 0x003fea0003800000 */
.L_x_481:
[----:B------:R-:W-:Y:S01]  /*4b50*/  IMAD.MOV.U32 R14, RZ, RZ, 0x4 ;  /* 0x00000004ff0e7424 */ /* 0x000fe200078e00ff */
[----:B------:R-:W-:Y:S02]  /*4b60*/  SEL R9, R16, RZ, !P3 ;  /* 0x000000ff10097207 */ /* 0x000fe40005800000 */
[----:B------:R-:W-:Y:S01]  /*4b70*/  ISETP.GT.AND P3, PT, R8, R15, PT ;  /* 0x0000000f0800720c */ /* 0x000fe20003f64270 */
[----:B------:R-:W-:Y:S02]  /*4b80*/  VIADD R8, R38, 0x8 ;  /* 0x0000000826087836 */ /* 0x000fe40000000000 */
[----:B------:R-:W-:-:S04]  /*4b90*/  IMAD.IADD R40, R12, 0x1, R9 ;  /* 0x000000010c287824 */ /* 0x000fc800078e0209 */
[----:B------:R-:W-:-:S07]  /*4ba0*/  IMAD.MOV.U32 R13, RZ, RZ, R40 ;  /* 0x000000ffff0d7224 */ /* 0x000fce00078e0028 */
[----:B------:R-:W-:Y:S05]  /*4bb0*/  WARPSYNC.COLLECTIVE R10, `(.L_x_482) ;  /* 0x000000000a087348 */ /* 0x000fea0003c00000 */
[----:B------:R0:W1:Y:S02]  /*4bc0*/  SHFL.DOWN P2, R16, R13, R14, R15 ;  /* 0x0800000e0d107389 */ /* 0x000064000004000f */
[----:B01----:R-:W-:Y:S05]  /*4bd0*/  ENDCOLLECTIVE ;  /* 0x000000000000791b */ /* 0x003fea0003800000 */
.L_x_482:
        /* <DEDUP_REMOVED lines=9> */
.L_x_483:
[----:B------:R-:W-:Y:S01]  /*4c70*/  IMAD.MOV.U32 R14, RZ, RZ, 0x10 ;  /* 0x00000010ff0e7424 */ /* 0x000fe200078e00ff */
[----:B------:R-:W-:-:S05]  /*4c80*/  SEL R16, R16, RZ, !P3 ;  /* 0x000000ff10107207 */ /* 0x000fca0005800000 */
[----:B------:R-:W-:-:S04]  /*4c90*/  IMAD.IADD R44, R9, 0x1, R16 ;  /* 0x00000001092c7824 */ /* 0x000fc800078e0210 */
[----:B------:R-:W-:-:S07]  /*4ca0*/  IMAD.MOV.U32 R13, RZ, RZ, R44 ;  /* 0x000000ffff0d7224 */ /* 0x000fce00078e002c */
[----:B------:R-:W-:Y:S05]  /*4cb0*/  WARPSYNC.COLLECTIVE R10, `(.L_x_484) ;  /* 0x000000000a087348 */ /* 0x000fea0003c00000 */
[----:B------:R0:W1:Y:S02]  /*4cc0*/  SHFL.DOWN P2, R16, R13, R14, R15 ;  /* 0x0800000e0d107389 */ /* 0x000064000004000f */
[----:B01----:R-:W-:Y:S05]  /*4cd0*/  ENDCOLLECTIVE ;  /* 0x000000000000791b */ /* 0x003fea0003800000 */
.L_x_484:
[----:B------:R-:W-:Y:S05]  /*4ce0*/  WARPSYNC.COLLECTIVE R10, `(.L_x_485) ;  /* 0x000000000a087348 */ /* 0x000fea0003c00000 */
[----:B------:R-:W-:Y:S01]  /*4cf0*/  VOTE.ALL P0, P0 ;  /* 0x0000000000ff7806 */ /* 0x000fe20000000000 */
[----:B------:R-:W-:-:S12]  /*4d00*/  ENDCOLLECTIVE ;  /* 0x000000000000791b */ /* 0x000fd80003800000 */
.L_x_485:
[----:B------:R-:W-:-:S04]  /*4d10*/  ISETP.GT.AND P2, PT, R8, R15, PT ;  /* 0x0000000f0800720c */ /* 0x000fc80003f44270 */
[----:B------:R-:W-:-:S05]  /*4d20*/  SEL R9, R16, RZ, !P2 ;  /* 0x000000ff10097207 */ /* 0x000fca0005000000 */
[----:B------:R-:W-:Y:S02]  /*4d30*/  IMAD.IADD R12, R44, 0x1, R9 ;  /* 0x000000012c0c7824 */ /* 0x000fe400078e0209 */
[----:B------:R-:W0:Y:S02]  /*4d40*/  LDC.64 R8, c[0x0][0x390] ;  /* 0x0000e400ff087b82 */ /* 0x000e240000000a00 */
[----:B0-----:R-:W-:-:S05]  /*4d50*/  IADD3 R40, P2, PT, R8, 0x100, RZ ;  /* 0x0000010008287810 */ /* 0x001fca0007f5e0ff */
[----:B------:R-:W-:Y:S01]  /*4d60*/  IMAD.X R41, RZ, RZ, R9, P2 ;  /* 0x000000ffff297224 */ /* 0x000fe200010e0609 */
[----:B------:R-:W-:Y:S07]  /*4d70*/  BRA `(.L_x_486) ;  /* 0xffffffe4001c7947 */ /* 0x000fee000383ffff */
.L_x_436:
[----:B------:R-:W-:Y:S01]  /*4d80*/  BSSY B0, `(.L_x_487) ;  /* 0x0000006000007945 */ /* 0x000fe20003800000 */
[----:B------:R-:W-:Y:S01]  /*4d90*/  PLOP3.LUT P0, PT, P0, PT, PT, 0x8, 0x80 ;  /* 0x000000000080781c */ /* 0x000fe2000070e170 */
[----:B------:R-:W-:-:S12]  /*4da0*/  IMAD.MOV.U32 R10, RZ, RZ, -0x1 ;  /* 0xffffffffff0a7424 */ /* 0x000fd800078e00ff */
[----:B------:R-:W-:Y:S05]  /*4db0*/  WARPSYNC.COLLECTIVE R10, `(.L_x_488) ;  /* 0x000000000a087348 */ /* 0x000fea0003c00000 */
[----:B------:R-:W-:Y:S01]  /*4dc0*/  VOTE.ANY P0, P0 ;  /* 0x0000000000ff7806 */ /* 0x000fe20000000100 */
[----:B------:R-:W-:-:S12]  /*4dd0*/  ENDCOLLECTIVE ;  /* 0x000000000000791b */ /* 0x000fd80003800000 */
.L_x_488:
[----:B------:R-:W-:Y:S05]  /*4de0*/  BSYNC B0 ;  /* 0x0000000000007941 */ /* 0x000fea0003800000 */
.L_x_487:
[----:B------:R-:W-:Y:S05]  /*4df0*/  BRA `(.L_x_489) ;  /* 0xffffffe400247947 */ /* 0x000fea000383ffff */
.L_x_438:
[----:B------:R-:W-:Y:S01]  /*4e00*/  BSSY B0, `(.L_x_490) ;  /* 0x0000006000007945 */ /* 0x000fe20003800000 */
[----:B------:R-:W-:Y:S01]  /*4e10*/  PLOP3.LUT P0, PT, P0, PT, PT, 0x8, 0x80 ;  /* 0x000000000080781c */ /* 0x000fe2000070e170 */
[----:B------:R-:W-:-:S12]  /*4e20*/  IMAD.MOV.U32 R10, RZ, RZ, -0x1 ;  /* 0xffffffffff0a7424 */ /* 0x000fd800078e00ff */
[----:B------:R-:W-:Y:S05]  /*4e30*/  WARPSYNC.COLLECTIVE R10, `(.L_x_491) ;  /* 0x000000000a087348 */ /* 0x000fea0003c00000 */
[----:B------:R-:W-:Y:S01]  /*4e40*/  VOTE.ANY P0, P0 ;  /* 0x0000000000ff7806 */ /* 0x000fe20000000100 */
[----:B------:R-:W-:-:S12]  /*4e50*/  ENDCOLLECTIVE ;  /* 0x000000000000791b */ /* 0x000fd80003800000 */
.L_x_491:
[----:B------:R-:W-:Y:S05]  /*4e60*/  BSYNC B0 ;  /* 0x0000000000007941 */ /* 0x000fea0003800000 */
.L_x_490:
[----:B------:R-:W-:Y:S05]  /*4e70*/  BRA `(.L_x_492) ;  /* 0xffffffe400287947 */ /* 0x000fea000383ffff */
.L_x_440:
[----:B------:R-:W-:Y:S01]  /*4e80*/  BSSY B0, `(.L_x_493) ;  /* 0x0000006000007945 */ /* 0x000fe20003800000 */
[----:B------:R-:W-:Y:S01]  /*4e90*/  PLOP3.LUT P2, PT, P0, PT, PT, 0x8, 0x80 ;  /* 0x000000000080781c */ /* 0x000fe2000074e170 */
[----:B------:R-:W-:-:S12]  /*4ea0*/  IMAD.MOV.U32 R10, RZ, RZ, -0x1 ;  /* 0xffffffffff0a7424 */ /* 0x000fd800078e00ff */
[----:B------:R-:W-:Y:S05]  /*4eb0*/  WARPSYNC.COLLECTIVE R10, `(.L_x_494) ;  /* 0x000000000a087348 */ /* 0x000fea0003c00000 */
[----:B------:R-:W-:Y:S01]  /*4ec0*/  VOTE.ANY R10, PT, P2 ;  /* 0x00000000000a7806 */ /* 0x000fe200010e0100 */
[----:B------:R-:W-:Y:S06]  /*4ed0*/  ENDCOLLECTIVE ;  /* 0x000000000000791b */ /* 0x000fec0003800000 */
.L_x_494:
[----:B------:R-:W-:Y:S05]  /*4ee0*/  BSYNC B0 ;  /* 0x0000000000007941 */ /* 0x000fea0003800000 */
.L_x_493:
[----:B------:R-:W-:Y:S01]  /*4ef0*/  LOP3.LUT R10, R10, 0x80000000, R19, 0xec, !PT ;  /* 0x800000000a0a7812 */ /* 0x000fe200078eec13 */
[----:B------:R-:W-:Y:S02]  /*4f00*/  IMAD.MOV.U32 R14, RZ, RZ, 0x1 ;  /* 0x00000001ff0e7424 */ /* 0x000fe400078e00ff */
[----:B------:R-:W-:Y:S02]  /*4f10*/  VIADD R18, R18, 0xffffffe0 ;  /* 0xffffffe012127836 */ /* 0x000fe40000000000 */
[----:B------:R-:W-:-:S05]  /*4f20*/  VIADD R13, R10, 0xffffffff ;  /* 0xffffffff0a0d7836 */ /* 0x000fca0000000000 */
[----:B------:R-:W-:Y:S01]  /*4f30*/  LOP3.LUT R45, R10, R13, RZ, 0xc, !PT ;  /* 0x0000000d0a2d7212 */ /* 0x000fe200078e0cff */
[----:B------:R-:W-:Y:S02]  /*4f40*/  IMAD.MOV.U32 R13, RZ, RZ, R9 ;  /* 0x000000ffff0d7224 */ /* 0x000fe400078e0009 */
[----:B------:R-:W-:Y:S01]  /*4f50*/  IMAD.MOV.U32 R10, RZ, RZ, -0x1 ;  /* 0xffffffffff0a7424 */ /* 0x000fe200078e00ff */
[----:B------:R0:W1:Y:S06]  /*4f60*/  POPC R15, R45 ;  /* 0x0000002d000f7309 */ /* 0x00006c0000000000 */
[----:B01----:R-:W-:Y:S05]  /*4f70*/  WARPSYNC.COLLECTIVE R10, `(.L_x_495) ;  /* 0x000000000a087348 */ /* 0x003fea0003c00000 */
[----:B-1----:R1:W2:Y:S02]  /*4f80*/  SHFL.DOWN P2, R16, R13, R14, R15 ;  /* 0x0800000e0d107389 */ /* 0x0022a4000004000f */
[----:B012---:R-:W-:Y:S05]  /*4f90*/  ENDCOLLECTIVE ;  /* 0x000000000000791b */ /* 0x007fea0003800000 */
.L_x_495:
[----:B------:R-:W-:Y:S01]  /*4fa0*/  ISETP.GE.AND P0, PT, R38, R15, PT ;  /* 0x0000000f2600720c */ /* 0x000fe20003f06270 */
[----:B------:R-:W-:-:S03]  /*4fb0*/  IMAD.MOV.U32 R14, RZ, RZ, 0x2 ;  /* 0x00000002ff0e7424 */ /* 0x000fc600078e00ff */
[----:B------:R-:W-:-:S05]  /*4fc0*/  SEL R16, R16, RZ, !P0 ;  /* 0x000000ff10107207 */ /* 0x000fca0004000000 */
[----:B------:R-:W-:Y:S02]  /*4fd0*/  IMAD.IADD R44, R16, 0x1, R9 ;  /* 0x00000001102c7824 */ /* 0x000fe400078e0209 */
[----:B------:R-:W-:Y:S02]  /*4fe0*/  VIADD R16, R38, 0x2 ;  /* 0x0000000226107836 */ /* 0x000fe40000000000 */
[----:B------:R-:W-:-:S03]  /*4ff0*/  IMAD.MOV.U32 R13, RZ, RZ, R44 ;  /* 0x000000ffff0d7224 */ /* 0x000fc600078e002c */
[----:B------:R-:W-:-:S13]  /*5000*/  ISETP.GT.AND P0, PT, R16, R15, PT ;  /* 0x0000000f1000720c */ /* 0x000fda0003f04270 */
[----:B------:R-:W-:Y:S05]  /*5010*/  WARPSYNC.COLLECTIVE R10, `(.L_x_496) ;  /* 0x000000000a087348 */ /* 0x000fea0003c00000 */
[----:B------:R0:W1:Y:S02]  /*5020*/  SHFL.DOWN P2, R16, R13, R14, R15 ;  /* 0x0800000e0d107389 */ /* 0x000064000004000f */
[----:B01----:R-:W-:Y:S05]  /*5030*/  ENDCOLLECTIVE ;  /* 0x000000000000791b */ /* 0x003fea0003800000 */
.L_x_496:
[----:B------:R-:W-:Y:S01]  /*5040*/  IMAD.MOV.U32 R14, RZ, RZ, 0x4 ;  /* 0x00000004ff0e7424 */ /* 0x000fe200078e00ff */
        /* <DEDUP_REMOVED lines=8> */
.L_x_497:
[----:B------:R-:W-:Y:S01]  /*50d0*/  IMAD.MOV.U32 R14, RZ, RZ, 0x8 ;  /* 0x00000008ff0e7424 */ /* 0x000fe200078e00ff */
        /* <DEDUP_REMOVED lines=8> */
.L_x_498:
        /* <DEDUP_REMOVED lines=9> */
.L_x_499:
[----:B------:R-:W-:Y:S02]  /*51f0*/  SEL R9, R16, RZ, !P0 ;  /* 0x000000ff10097207 */ /* 0x000fe40004000000 */
[----:B------:R-:W-:Y:S02]  /*5200*/  ISETP.NE.AND P0, PT, R8, 0x65, PT ;  /* 0x000000650800780c */ /* 0x000fe40003f05270 */
[----:B------:R-:W-:-:S11]  /*5210*/  IADD3 R12, PT, PT, R44, R9, R12 ;  /* 0x000000092c0c7210 */ /* 0x000fd60007ffe00c */
[----:B------:R-:W-:Y:S05]  /*5220*/  WARPSYNC.COLLECTIVE R10, `(.L_x_500) ;  /* 0x000000000a087348 */ /* 0x000fea0003c00000 */
[----:B------:R-:W-:Y:S01]  /*5230*/  VOTE.ALL P0, P0 ;  /* 0x0000000000ff7806 */ /* 0x000fe20000000000 */
[----:B------:R-:W-:-:S12]  /*5240*/  ENDCOLLECTIVE ;  /* 0x000000000000791b */ /* 0x000fd80003800000 */
.L_x_500:
[----:B------:R-:W-:Y:S05]  /*5250*/  BRA `(.L_x_501) ;  /* 0xffffffe000c07947 */ /* 0x000fea000383ffff */
.L_x_502:
        /* <DEDUP_REMOVED lines=10> */
.L_x_1833:


//--------------------- .text._ZN3cub18CUB_300001_SM_10006detail4scan16DeviceScanKernelINS2_10policy_hubIiiijN4cuda3std3__44plusIvEEE10Policy1000EN6thrust24THRUST_300001_SM_1000_NS10device_ptrIiEESF_NS0_13ScanTileStateIiLb1EEES9_NS1_10InputValueIiPiEEjiLb0EiEEvT0_T1_T2_iT3_T4_T5_ --------------------------
	.section	.text._ZN3cub18CUB_300001_SM_10006detail4scan16DeviceScanKernelINS2_10policy_hubIiiijN4cuda3std3__44plusIvEEE10Policy1000EN6thrust24THRUST_300001_SM_1000_NS10device_ptrIiEESF_NS0_13ScanTileStateIiLb1EEES9_NS1_10InputValueIiPiEEjiLb0EiEEvT0_T1_T2_iT3_T4_T5_,"ax",@progbits
	.align	128
        .global         _ZN3cub18CUB_300001_SM_10006detail4scan16DeviceScanKernelINS2_10policy_hubIiiijN4cuda3std3__44plusIvEEE10Policy1000EN6thrust24THRUST_300001_SM_1000_NS10device_ptrIiEESF_NS0_13ScanTileStateIiLb1EEES9_NS1_10InputValueIiPiEEjiLb0EiEEvT0_T1_T2_iT3_T4_T5_
        .type           _ZN3cub18CUB_300001_SM_10006detail4scan16DeviceScanKernelINS2_10policy_hubIiiijN4cuda3std3__44plusIvEEE10Policy1000EN6thrust24THRUST_300001_SM_1000_NS10device_ptrIiEESF_NS0_13ScanTileStateIiLb1EEES9_NS1_10InputValueIiPiEEjiLb0EiEEvT0_T1_T2_iT3_T4_T5_,@function
        .size           _ZN3cub18CUB_300001_SM_10006detail4scan16DeviceScanKernelINS2_10policy_hubIiiijN4cuda3std3__44plusIvEEE10Policy1000EN6thrust24THRUST_300001_SM_1000_NS10device_ptrIiEESF_NS0_13ScanTileStateIiLb1EEES9_NS1_10InputValueIiPiEEjiLb0EiEEvT0_T1_T2_iT3_T4_T5_,(.L_x_1834 - _ZN3cub18CUB_300001_SM_10006detail4scan16DeviceScanKernelINS2_10policy_hubIiiijN4cuda3std3__44plusIvEEE10Policy1000EN6thrust24THRUST_300001_SM_1000_NS10device_ptrIiEESF_NS0_13ScanTileStateIiLb1EEES9_NS1_10InputValueIiPiEEjiLb0EiEEvT0_T1_T2_iT3_T4_T5_)
        .other          _ZN3cub18CUB_300001_SM_10006detail4scan16DeviceScanKernelINS2_10policy_hubIiiijN4cuda3std3__44plusIvEEE10Policy1000EN6thrust24THRUST_300001_SM_1000_NS10device_ptrIiEESF_NS0_13ScanTileStateIiLb1EEES9_NS1_10InputValueIiPiEEjiLb0EiEEvT0_T1_T2_iT3_T4_T5_,@"STO_CUDA_ENTRY STV_DEFAULT"
_ZN3cub18CUB_300001_SM_10006detail4scan16DeviceScanKernelINS2_10policy_hubIiiijN4cuda3std3__44plusIvEEE10Policy1000EN6thrust24THRUST_300001_SM_1000_NS10device_ptrIiEESF_NS0_13ScanTileStateIiLb1EEES9_NS1_10InputValueIiPiEEjiLb0EiEEvT0_T1_T2_iT3_T4_T5_:
.text._ZN3cub18CUB_300001_SM_10006detail4scan16DeviceScanKernelINS2_10policy_hubIiiijN4cuda3std3__44plusIvEEE10Policy1000EN6thrust24THRUST_300001_SM_1000_NS10device_ptrIiEESF_NS0_13ScanTileStateIiLb1EEES9_NS1_10InputValueIiPiEEjiLb0EiEEvT0_T1_T2_iT3_T4_T5_:
[----:B------:R-:W-:Y:S01]  /*0000*/  LDC R1, c[0x0][0x37c] ;  /* 0x0000df00ff017b82 */ /* 0x000fe20000000800 */
[----:B------:R-:W0:Y:S07]  /*0010*/  LDCU UR4, c[0x0][0x3a0] ;  /* 0x00007400ff0477ac */ /* 0x000e2e0008000800 */
[----:B------:R-:W1:Y:S01]  /*0020*/  LDC R42, c[0x0][0x398] ;  /* 0x0000e600ff2a7b82 */ /* 0x000e620000000800 */
[----:B------:R-:W2:Y:S01]  /*0030*/  LDCU.64 UR8, c[0x0][0x358] ;  /* 0x00006b00ff0877ac */ /* 0x000ea20008000a00 */
[----:B------:R-:W3:Y:S01]  /*0040*/  LDCU UR5, c[0x0][0x3b0] ;  /* 0x00007600ff0577ac */ /* 0x000ee20008000800 */
[----:B0-----:R-:W-:-:S06]  /*0050*/  UPRMT UR4, UR4, 0x7770, URZ ;  /* 0x0000777004047896 */ /* 0x001fcc00080000ff */
[----:B------:R-:W-:-:S13]  /*0060*/  ISETP.NE.AND P0, PT, RZ, UR4, PT ;  /* 0x00000004ff007c0c */ /* 0x000fda000bf05270 */
[----:B------:R-:W2:Y:S02]  /*0070*/  @P0 LDC.64 R2, c[0x0][0x3a8] ;  /* 0x0000ea00ff020b82 */ /* 0x000ea40000000a00 */
[----:B--2---:R0:W5:Y:S06]  /*0080*/  @P0 LDG.E R44, desc[UR8][R2.64] ;  /* 0x00000008022c0981 */ /* 0x00416c000c1e1900 */
[----:B------:R-:W1:Y:S02]  /*0090*/  S2UR UR4, SR_CTAID.X ;  /* 0x00000000000479c3 */ /* 0x000e640000002500 */
[----:B-1----:R-:W-:-:S04]  /*00a0*/  VIADD R42, R42, UR4 ;  /* 0x000000042a2a7c36 */ /* 0x002fc80008000000 */
[----:B------:R-:W-:-:S05]  /*00b0*/  IMAD R7, R42, 0x2100, RZ ;  /* 0x000021002a077824 */ /* 0x000fca00078e02ff */
[----:B---3--:R-:W-:Y:S01]  /*00c0*/  IADD3 R0, PT, PT, -R7, UR5, RZ ;  /* 0x0000000507007c10 */ /* 0x008fe2000fffe1ff */
[----:B------:R-:W1:Y:S03]  /*00d0*/  @!P0 LDC R44, c[0x0][0x3a8] ;  /* 0x0000ea00ff2c8b82 */ /* 0x000e660000000800 */
[----:B------:R-:W-:-:S13]  /*00e0*/  ISETP.GE.U32.AND P0, PT, R0, 0x2101, PT ;  /* 0x000021010000780c */ /* 0x000fda0003f06070 */
[----:B0-----:R-:W-:Y:S05]  /*00f0*/  @!P0 BRA `(.L_x_503) ;  /* 0x0000001c00ac8947 */ /* 0x001fea0003800000 */
[----:B------:R-:W0:Y:S01]  /*0100*/  S2R R16, SR_TID.X ;  /* 0x0000000000107919 */ /* 0x000e220000002100 */
[----:B------:R-:W2:Y:S01]  /*0110*/  LDCU.64 UR4, c[0x0][0x380] ;  /* 0x00007000ff0477ac */ /* 0x000ea20008000a00 */
[C---:B0-----:R-:W-:Y:S02]  /*0120*/  LOP3.LUT R0, R16.reuse, 0x1f, RZ, 0xc0, !PT ;  /* 0x0000001f10007812 */ /* 0x041fe400078ec0ff */
[----:B------:R-:W-:-:S05]  /*0130*/  LOP3.LUT R3, R16, 0x3e0, RZ, 0xc0, !PT ;  /* 0x000003e010037812 */ /* 0x000fca00078ec0ff */
[----:B------:R-:W-:-:S05]  /*0140*/  IMAD R0, R3, 0x16, R0 ;  /* 0x0000001603007824 */ /* 0x000fca00078e0200 */
[----:B------:R-:W-:-:S05]  /*0150*/  IADD3 R0, P0, PT, R7, R0, RZ ;  /* 0x0000000007007210 */ /* 0x000fca0007f1e0ff */
[----:B------:R-:W-:Y:S02]  /*0160*/  IMAD.X R3, RZ, RZ, RZ, P0 ;  /* 0x000000ffff037224 */ /* 0x000fe400000e06ff */
        /* <DEDUP_REMOVED lines=30> */
[----:B------:R-:W-:Y:S01]  /*0350*/  ISETP.NE.AND P0, PT, R42, RZ, PT ;  /* 0x000000ff2a00720c */ /* 0x000fe20003f05270 */
        /* <DEDUP_REMOVED lines=28> */
[----:B------:R0:W1:Y:S04]  /*0520*/  LDS.64 R36, [R27] ;  /* 0x000000001b247984 */ /* 0x0000680000000a00 */
[----:B------:R0:W2:Y:S04]  /*0530*/  LDS.64 R34, [R27+0x8] ;  /* 0x000008001b227984 */ /* 0x0000a80000000a00 */
[----:B------:R0:W3:Y:S04]  /*0540*/  LDS.64 R32, [R27+0x10] ;  /* 0x000010001b207984 */ /* 0x0000e80000000a00 */
[----:B------:R0:W4:Y:S04]  /*0550*/  LDS.64 R18, [R27+0x18] ;  /* 0x000018001b127984 */ /* 0x0001280000000a00 */
[----:B------:R0:W0:Y:S04]  /*0560*/  LDS.64 R14, [R27+0x20] ;  /* 0x000020001b0e7984 */ /* 0x0000280000000a00 */
[----:B------:R0:W0:Y:S04]  /*0570*/  LDS.64 R12, [R27+0x28] ;  /* 0x000028001b0c7984 */ /* 0x0000280000000a00 */
[----:B------:R0:W0:Y:S04]  /*0580*/  LDS.64 R10, [R27+0x30] ;  /* 0x000030001b0a7984 */ /* 0x0000280000000a00 */
[----:B------:R0:W0:Y:S04]  /*0590*/  LDS.64 R8, [R27+0x38] ;  /* 0x000038001b087984 */ /* 0x0000280000000a00 */
[----:B------:R0:W0:Y:S04]  /*05a0*/  LDS.64 R6, [R27+0x40] ;  /* 0x000040001b067984 */ /* 0x0000280000000a00 */
[----:B------:R0:W0:Y:S04]  /*05b0*/  LDS.64 R4, [R27+0x48] ;  /* 0x000048001b047984 */ /* 0x0000280000000a00 */
[----:B------:R0:W0:Y:S01]  /*05c0*/  LDS.64 R2, [R27+0x50] ;  /* 0x000050001b027984 */ /* 0x0000220000000a00 */
[----:B------:R-:W-:Y:S06]  /*05d0*/  BAR.SYNC.DEFER_BLOCKING 0x0 ;  /* 0x0000000000007b1d */ /* 0x000fec0000010000 */
[----:B-1----:R-:W-:Y:S05]  /*05e0*/  @P0 BRA `(.L_x_505) ;  /* 0x00000004001c0947 */ /* 0x002fea0003800000 */
[----:B0-2---:R-:W-:Y:S02]  /*05f0*/  IADD3 R17, PT, PT, R34, R37, R36 ;  /* 0x0000002522117210 */ /* 0x005fe40007ffe024 */
[C---:B------:R-:W-:Y:S02]  /*0600*/  ISETP.NE.AND P1, PT, R39.reuse, 0x1f, PT ;  /* 0x0000001f2700780c */ /* 0x040fe40003f25270 */
[----:B---3--:R-:W-:Y:S02]  /*0610*/  IADD3 R17, PT, PT, R32, R35, R17 ;  /* 0x0000002320117210 */ /* 0x008fe40007ffe011 */
[----:B------:R-:W-:Y:S02]  /*0620*/  ISETP.NE.AND P2, PT, R39, RZ, PT ;  /* 0x000000ff2700720c */ /* 0x000fe40003f45270 */
[----:B----4-:R-:W-:-:S04]  /*0630*/  IADD3 R17, PT, PT, R18, R33, R17 ;  /* 0x0000002112117210 */ /* 0x010fc80007ffe011 */
[----:B------:R-:W-:-:S03]  /*0640*/  IADD3 R17, PT, PT, R14, R19, R17 ;  /* 0x000000130e117210 */ /* 0x000fc60007ffe011 */
[----:B------:R-:W-:Y:S02]  /*0650*/  @!P1 LEA R43, R40, UR4, 0x2 ;  /* 0x00000004282b9c11 */ /* 0x000fe4000f8e10ff */
[----:B------:R-:W-:-:S04]  /*0660*/  IADD3 R17, PT, PT, R12, R15, R17 ;  /* 0x0000000f0c117210 */ /* 0x000fc80007ffe011 */
[----:B------:R-:W-:-:S04]  /*0670*/  IADD3 R17, PT, PT, R10, R13, R17 ;  /* 0x0000000d0a117210 */ /* 0x000fc80007ffe011 */
[----:B------:R-:W-:-:S04]  /*0680*/  IADD3 R17, PT, PT, R8, R11, R17 ;  /* 0x0000000b08117210 */ /* 0x000fc80007ffe011 */
[----:B------:R-:W-:-:S04]  /*0690*/  IADD3 R17, PT, PT, R6, R9, R17 ;  /* 0x0000000906117210 */ /* 0x000fc80007ffe011 */
[----:B------:R-:W-:-:S04]  /*06a0*/  IADD3 R17, PT, PT, R4, R7, R17 ;  /* 0x0000000704117210 */ /* 0x000fc80007ffe011 */
[----:B------:R-:W-:-:S05]  /*06b0*/  IADD3 R20, PT, PT, R2, R5, R17 ;  /* 0x0000000502147210 */ /* 0x000fca0007ffe011 */
[----:B------:R-:W-:-:S05]  /*06c0*/  IMAD.IADD R3, R3, 0x1, R20 ;  /* 0x0000000103037824 */ /* 0x000fca00078e0214 */
        /* <DEDUP_REMOVED lines=37> */
[----:B------:R-:W-:Y:S02]  /*0920*/  SEL R20, R26, R20, !P0 ;  /* 0x000000141a147207 */ /* 0x000fe40004000000 */
[----:B------:R-:W-:-:S04]  /*0930*/  ISETP.NE.AND P0, PT, R40, 0x8, PT ;  /* 0x000000082800780c */ /* 0x000fc80003f05270 */
[----:B------:R-:W-:Y:S02]  /*0940*/  SEL R20, R27, R20, !P0 ;  /* 0x000000141b147207 */ /* 0x000fe40004000000 */
[----:B------:R-:W-:Y:S02]  /*0950*/  ISETP.NE.AND P0, PT, R40, 0xa, PT ;  /* 0x0000000a2800780c */ /* 0x000fe40003f05270 */
[----:B------:R-:W-:Y:S02]  /*0960*/  SEL R20, R28, R20, !P1 ;  /* 0x000000141c147207 */ /* 0x000fe40004800000 */
[----:B------:R-:W-:Y:S02]  /*0970*/  ISETP.NE.AND P1, PT, R40, 0xb, PT ;  /* 0x0000000b2800780c */ /* 0x000fe40003f25270 */
[----:B------:R-:W-:Y:S01]  /*0980*/  SEL R20, R29, R20, !P0 ;  /* 0x000000141d147207 */ /* 0x000fe20004000000 */
[----:B------:R-:W-:Y:S01]  /*0990*/  IMAD.IADD R29, R30, 0x1, R29 ;  /* 0x000000011e1d7824 */ /* 0x000fe200078e021d */
[----:B------:R-:W-:-:S04]  /*09a0*/  ISETP.GE.U32.AND P0, PT, R16, 0x20, PT ;  /* 0x000000201000780c */ /* 0x000fc80003f06070 */
[----:B------:R-:W-:Y:S02]  /*09b0*/  SEL R20, R29, R20, !P1 ;  /* 0x000000141d147207 */ /* 0x000fe40004800000 */
[----:B------:R-:W-:Y:S02]  /*09c0*/  ISETP.NE.AND P1, PT, R16, RZ, PT ;  /* 0x000000ff1000720c */ /* 0x000fe40003f25270 */
[----:B------:R-:W-:Y:S02]  /*09d0*/  SEL R16, R3, RZ, P2 ;  /* 0x000000ff03107207 */ /* 0x000fe40001000000 */
[----:B------:R-:W-:Y:S02]  /*09e0*/  SEL R3, R20, RZ, P0 ;  /* 0x000000ff14037207 */ /* 0x000fe40000000000 */
[--C-:B-----5:R-:W-:Y:S02]  /*09f0*/  IADD3 R31, PT, PT, R29, R31, R44.reuse ;  /* 0x0000001f1d1f7210 */ /* 0x120fe40007ffe02c */
[----:B------:R-:W-:-:S05]  /*0a00*/  IADD3 R44, PT, PT, R3, R16, R44 ;  /* 0x00000010032c7210 */ /* 0x000fca0007ffe02c */
[----:B------:R-:W-:Y:S05]  /*0a10*/  @P1 BRA `(.L_x_506) ;  /* 0x0000000c00f41947 */ /* 0x000fea0003800000 */
[----:B------:R-:W0:Y:S01]  /*0a20*/  LDC.64 R16, c[0x0][0x390] ;  /* 0x0000e400ff107b82 */ /* 0x000e220000000a00 */
[----:B------:R-:W-:-:S05]  /*0a30*/  IMAD.MOV.U32 R30, RZ, RZ, 0x65 ;  /* 0x00000065ff1e7424 */ /* 0x000fca00078e00ff */
[----:B0-----:R0:W-:Y:S01]  /*0a40*/  ST.E.64.STRONG.GPU desc[UR8][R16.64+0x100], R30 ;  /* 0x0001001e10007985 */ /* 0x0011e2000c10fb08 */
[----:B------:R-:W-:Y:S05]  /*0a50*/  BRA `(.L_x_506) ;  /* 0x0000000c00e47947 */ /* 0x000fea0003800000 */
.L_x_505:
        /* <DEDUP_REMOVED lines=57> */
[----:B------:R-:W-:Y:S02]  /*0df0*/  ISETP.NE.AND P0, PT, R40, 0xa, PT ;  /* 0x0000000a2800780c */ /* 0x000fe40003f05270 */
[----:B------:R-:W-:Y:S02]  /*0e00*/  SEL R20, R28, R20, !P1 ;  /* 0x000000141c147207 */ /* 0x000fe40004800000 */
[----:B------:R-:W-:Y:S02]  /*0e10*/  ISETP.NE.AND P1, PT, R40, 0xb, PT ;  /* 0x0000000b2800780c */ /* 0x000fe40003f25270 */
[----:B------:R-:W-:Y:S02]  /*0e20*/  SEL R20, R29, R20, !P0 ;  /* 0x000000141d147207 */ /* 0x000fe40004000000 */
[----:B------:R-:W-:-:S02]  /*0e30*/  ISETP.GT.U32.AND P0, PT, R16, 0x1f, PT ;  /* 0x0000001f1000780c */ /* 0x000fc40003f04070 */
[----:B------:R-:W-:Y:S02]  /*0e40*/  SEL R20, R30, R20, !P1 ;  /* 0x000000141e147207 */ /* 0x000fe40004800000 */
[----:B------:R-:W-:-:S03]  /*0e50*/  ISETP.GE.U32.AND P1, PT, R16, 0x20, PT ;  /* 0x000000201000780c */ /* 0x000fc60003f26070 */
[----:B------:R-:W-:-:S05]  /*0e60*/  IMAD.IADD R20, R20, 0x1, R17 ;  /* 0x0000000114147824 */ /* 0x000fca00078e0211 */
[----:B------:R-:W-:Y:S01]  /*0e70*/  SEL R23, R3, R20, !P1 ;  /* 0x0000001403177207 */ /* 0x000fe20004800000 */
[----:B------:R-:W-:Y:S06]  /*0e80*/  @P0 BRA `(.L_x_507) ;  /* 0x0000000800b00947 */ /* 0x000fec0003800000 */
[----:B------:R-:W0:Y:S01]  /*0e90*/  LDC.64 R20, c[0x0][0x390] ;  /* 0x0000e400ff147b82 */ /* 0x000e220000000a00 */
[----:B------:R-:W-:Y:S02]  /*0ea0*/  ISETP.NE.AND P1, PT, R16, RZ, PT ;  /* 0x000000ff1000720c */ /* 0x000fe40003f25270 */
[----:B------:R-:W-:-:S05]  /*0eb0*/  LOP3.LUT R3, RZ, R16, RZ, 0x33, !PT ;  /* 0x00000010ff037212 */ /* 0x000fca00078e33ff */
[----:B------:R-:W-:-:S06]  /*0ec0*/  IMAD.IADD R40, R42, 0x1, R3 ;  /* 0x000000012a287824 */ /* 0x000fcc00078e0203 */
        /* <DEDUP_REMOVED lines=11> */
.L_x_537:
[----:B------:R-:W-:Y:S05]  /*0f80*/  @!P0 BRA `(.L_x_509) ;  /* 0x0000000000748947 */ /* 0x000fea0003800000 */
[----:B------:R-:W-:-:S07]  /*0f90*/  IMAD.MOV.U32 R3, RZ, RZ, 0x3b8 ;  /* 0x000003b8ff037424 */ /* 0x000fce00078e00ff */
.L_x_511:
[----:B------:R-:W-:Y:S02]  /*0fa0*/  VIADD R27, R3, 0x1 ;  /* 0x00000001031b7836 */ /* 0x000fe40000000000 */
[----:B------:R-:W-:Y:S02]  /*0fb0*/  IMAD R42, R42, 0x41a7, RZ ;  /* 0x000041a72a2a7824 */ /* 0x000fe400078e02ff */
[----:B------:R-:W0:Y:S01]  /*0fc0*/  I2F.U32.RP R22, R27 ;  /* 0x0000001b00167306 */ /* 0x000e220000209000 */
[----:B------:R-:W-:Y:S01]  /*0fd0*/  IMAD.MOV R29, RZ, RZ, -R27 ;  /* 0x000000ffff1d7224 */ /* 0x000fe200078e0a1b */
[----:B------:R-:W-:Y:S02]  /*0fe0*/  ISETP.NE.U32.AND P2, PT, R27, RZ, PT ;  /* 0x000000ff1b00720c */ /* 0x000fe40003f45070 */
[----:B------:R-:W-:-:S04]  /*0ff0*/  LOP3.LUT R42, R42, 0x7fffffff, RZ, 0xc0, !PT ;  /* 0x7fffffff2a2a7812 */ /* 0x000fc800078ec0ff */
[----:B0-----:R-:W0:Y:S02]  /*1000*/  MUFU.RCP R22, R22 ;  /* 0x0000001600167308 */ /* 0x001e240000001000 */
[----:B0-----:R-:W-:-:S06]  /*1010*/  VIADD R20, R22, 0xffffffe ;  /* 0x0ffffffe16147836 */ /* 0x001fcc0000000000 */
[----:B------:R0:W1:Y:S02]  /*1020*/  F2I.FTZ.U32.TRUNC.NTZ R21, R20 ;  /* 0x0000001400157305 */ /* 0x000064000021f000 */
[----:B0-----:R-:W-:Y:S02]  /*1030*/  IMAD.MOV.U32 R20, RZ, RZ, RZ ;  /* 0x000000ffff147224 */ /* 0x001fe400078e00ff */
[----:B-1----:R-:W-:-:S04]  /*1040*/  IMAD R29, R29, R21, RZ ;  /* 0x000000151d1d7224 */ /* 0x002fc800078e02ff */
[----:B------:R-:W-:-:S06]  /*1050*/  IMAD.HI.U32 R21, R21, R29, R20 ;  /* 0x0000001d15157227 */ /* 0x000fcc00078e0014 */
[----:B------:R-:W-:-:S04]  /*1060*/  IMAD.HI.U32 R21, R21, R42, RZ ;  /* 0x0000002a15157227 */ /* 0x000fc800078e00ff */
[----:B------:R-:W-:-:S04]  /*1070*/  IMAD.MOV R21, RZ, RZ, -R21 ;  /* 0x000000ffff157224 */ /* 0x000fc800078e0a15 */
[----:B------:R-:W-:-:S05]  /*1080*/  IMAD R22, R27, R21, R42 ;  /* 0x000000151b167224 */ /* 0x000fca00078e022a */
[----:B------:R-:W-:-:S13]  /*1090*/  ISETP.GE.U32.AND P0, PT, R22, R27, PT ;  /* 0x0000001b1600720c */ /* 0x000fda0003f06070 */
[----:B------:R-:W-:-:S05]  /*10a0*/  @P0 IMAD.IADD R22, R22, 0x1, -R27 ;  /* 0x0000000116160824 */ /* 0x000fca00078e0a1b */
[----:B------:R-:W-:-:S13]  /*10b0*/  ISETP.GE.U32.AND P0, PT, R22, R27, PT ;  /* 0x0000001b1600720c */ /* 0x000fda0003f06070 */
[----:B------:R-:W-:Y:S01]  /*10c0*/  @P0 IMAD.IADD R22, R22, 0x1, -R27 ;  /* 0x0000000116160824 */ /* 0x000fe200078e0a1b */
[----:B------:R-:W-:-:S04]  /*10d0*/  @!P2 LOP3.LUT R22, RZ, R27, RZ, 0x33, !PT ;  /* 0x0000001bff16a212 */ /* 0x000fc800078e33ff */
[----:B------:R-:W-:Y:S05]  /*10e0*/  NANOSLEEP R22 ;  /* 0x000000160000735d */ /* 0x000fea0003800000 */
[----:B------:R-:W2:Y:S01]  /*10f0*/  LD.E.64.STRONG.GPU R26, desc[UR8][R16.64+0x100] ;  /* 0x00010008101a7980 */ /* 0x000ea2000c10fb00 */
[----:B------:R-:W-:Y:S01]  /*1100*/  UMOV UR5, 0xffffffff ;  /* 0xffffffff00057882 */ /* 0x000fe20000000000 */
[----:B------:R-:W-:Y:S02]  /*1110*/  SHF.R.U32.HI R3, RZ, 0x1, R3 ;  /* 0x00000001ff037819 */ /* 0x000fe40000011603 */
[----:B--2---:R-:W-:Y:S01]  /*1120*/  ISETP.NE.AND P0, PT, R26, 0x63, PT ;  /* 0x000000631a00780c */ /* 0x004fe20003f05270 */
[----:B------:R-:W-:-:S12]  /*1130*/  BRA.DIV UR5, `(.L_x_510) ;  /* 0x0000003605187947 */ /* 0x000fd8000b800000 */
[----:B------:R-:W-:-:S13]  /*1140*/  VOTE.ANY P0, !P0 ;  /* 0x0000000000ff7806 */ /* 0x000fda0004000100 */
.L_x_540:
[----:B------:R-:W-:Y:S05]  /*1150*/  @P0 BRA `(.L_x_511) ;  /* 0xfffffffc00900947 */ /* 0x000fea000383ffff */
.L_x_509:
[----:B------:R-:W-:Y:S01]  /*1160*/  UMOV UR5, 0xffffffff ;  /* 0xffffffff00057882 */ /* 0x000fe20000000000 */
[----:B------:R-:W-:Y:S02]  /*1170*/  ISETP.NE.AND P0, PT, R26, 0x65, PT ;  /* 0x000000651a00780c */ /* 0x000fe40003f05270 */
[----:B------:R-:W-:Y:S11]  /*1180*/  BRA.DIV UR5, `(.L_x_512) ;  /* 0x0000003605247947 */ /* 0x000ff6000b800000 */
[----:B------:R-:W0:Y:S01]  /*1190*/  S2R R30, SR_GEMASK ;  /* 0x00000000001e7919 */ /* 0x000e220000003c00 */
[----:B------:R-:W-:Y:S01]  /*11a0*/  VOTE.ANY R21, PT, !P0 ;  /* 0x0000000000157806 */ /* 0x000fe200040e0100 */
[C---:B------:R-:W-:Y:S02]  /*11b0*/  VIADD R41, R39.reuse, 0x2 ;  /* 0x0000000227297836 */ /* 0x040fe40000000000 */
[C---:B------:R-:W-:Y:S02]  /*11c0*/  VIADD R43, R39.reuse, 0x4 ;  /* 0x00000004272b7836 */ /* 0x040fe40000000000 */
[C---:B------:R-:W-:Y:S02]  /*11d0*/  VIADD R44, R39.reuse, 0x8 ;  /* 0x00000008272c7836 */ /* 0x040fe40000000000 */
[----:B------:R-:W-:Y:S01]  /*11e0*/  VIADD R45, R39, 0x10 ;  /* 0x00000010272d7836 */ /* 0x000fe20000000000 */
[----:B0-----:R-:W-:-:S05]  /*11f0*/  LOP3.LUT R21, R21, 0x80000000, R30, 0xec, !PT ;  /* 0x8000000015157812 */ /* 0x001fca00078eec1e */
[----:B------:R-:W-:-:S05]  /*1200*/  VIADD R16, R21, 0xffffffff ;  /* 0xffffffff15107836 */ /* 0x000fca0000000000 */
[----:B------:R-:W-:-:S04]  /*1210*/  LOP3.LUT R16, R21, R16, RZ, 0xc, !PT ;  /* 0x0000001015107212 */ /* 0x000fc800078e0cff */
[----:B------:R0:W1:Y:S02]  /*1220*/  POPC R20, R16 ;  /* 0x0000001000147309 */ /* 0x0000640000000000 */
[----:B0-----:R-:W0:Y:S01]  /*1230*/  LDC.64 R16, c[0x0][0x390] ;  /* 0x0000e400ff107b82 */ /* 0x001e220000000a00 */
[----:B-1----:R-:W1:Y:S01]  /*1240*/  SHFL.DOWN PT, R22, R27, 0x1, R20 ;  /* 0x082000001b167989 */ /* 0x002e6200000e0014 */
[-C--:B------:R-:W-:Y:S02]  /*1250*/  ISETP.GE.AND P0, PT, R39, R20.reuse, PT ;  /* 0x000000142700720c */ /* 0x080fe40003f06270 */
[----:B------:R-:W-:Y:S02]  /*1260*/  ISETP.GT.AND P2, PT, R45, R20, PT ;  /* 0x000000142d00720c */ /* 0x000fe40003f44270 */
[----:B0-----:R-:W-:Y:S02]  /*1270*/  IADD3 R28, P3, PT, R16, 0x100, RZ ;  /* 0x00000100101c7810 */ /* 0x001fe40007f7e0ff */
[----:B-1----:R-:W-:-:S02]  /*1280*/  SEL R22, R22, RZ, !P0 ;  /* 0x000000ff16167207 */ /* 0x002fc40004000000 */
[----:B------:R-:W-:-:S03]  /*1290*/  ISETP.GT.AND P0, PT, R41, R20, PT ;  /* 0x000000142900720c */ /* 0x000fc60003f04270 */
[----:B------:R-:W-:-:S05]  /*12a0*/  IMAD.IADD R3, R22, 0x1, R27 ;  /* 0x0000000116037824 */ /* 0x000fca00078e021b */
[----:B------:R-:W0:Y:S02]  /*12b0*/  SHFL.DOWN PT, R22, R3, 0x2, R20 ;  /* 0x0840000003167989 */ /* 0x000e2400000e0014 */
[----:B0-----:R-:W-:Y:S02]  /*12c0*/  SEL R22, R22, RZ, !P0 ;  /* 0x000000ff16167207 */ /* 0x001fe40004000000 */
[----:B------:R-:W-:-:S03]  /*12d0*/  ISETP.GT.AND P0, PT, R43, R20, PT ;  /* 0x000000142b00720c */ /* 0x000fc60003f04270 */
[----:B------:R-:W-:Y:S02]  /*12e0*/  IMAD.IADD R29, R3, 0x1, R22 ;  /* 0x00000001031d7824 */ /* 0x000fe400078e0216 */
[----:B------:R-:W-:-:S03]  /*12f0*/  IMAD.X R3, RZ, RZ, R17, P3 ;  /* 0x000000ffff037224 */ /* 0x000fc600018e0611 */
        /* <DEDUP_REMOVED lines=10> */
[----:B0-----:R-:W-:-:S05]  /*13a0*/  SEL R22, R22, RZ, !P2 ;  /* 0x000000ff16167207 */ /* 0x001fca0005000000 */
[----:B------:R-:W-:-:S07]  /*13b0*/  IMAD.IADD R46, R47, 0x1, R22 ;  /* 0x000000012f2e7824 */ /* 0x000fce00078e0216 */
.L_x_549:
[----:B------:R-:W-:Y:S05]  /*13c0*/  @!P0 BRA `(.L_x_513) ;  /* 0x0000000400248947 */ /* 0x000fea0003800000 */
[----:B------:R-:W-:-:S07]  /*13d0*/  IMAD.MOV.U32 R29, RZ, RZ, 0x3b8 ;  /* 0x000003b8ff1d7424 */ /* 0x000fce00078e00ff */
.L_x_519:
[----:B------:R-:W-:Y:S02]  /*13e0*/  IMAD.MOV.U32 R16, RZ, RZ, R28 ;  /* 0x000000ffff107224 */ /* 0x000fe400078e001c */
[----:B------:R-:W-:Y:S02]  /*13f0*/  IMAD.MOV.U32 R17, RZ, RZ, R3 ;  /* 0x000000ffff117224 */ /* 0x000fe400078e0003 */
        /* <DEDUP_REMOVED lines=8> */
.L_x_552:
[----:B------:R-:W-:Y:S05]  /*1480*/  @!P0 BRA `(.L_x_515) ;  /* 0x0000000000748947 */ /* 0x000fea0003800000 */
[----:B------:R-:W-:-:S07]  /*1490*/  IMAD.MOV.U32 R22, RZ, RZ, R29 ;  /* 0x000000ffff167224 */ /* 0x000fce00078e001d */
.L_x_517:
        /* <DEDUP_REMOVED lines=27> */
.L_x_555:
[----:B------:R-:W-:Y:S05]  /*1650*/  @P0 BRA `(.L_x_517) ;  /* 0xfffffffc00900947 */ /* 0x000fea000383ffff */
.L_x_515:
[----:B------:R-:W-:Y:S01]  /*1660*/  UMOV UR5, 0xffffffff ;  /* 0xffffffff00057882 */ /* 0x000fe20000000000 */
[----:B------:R-:W-:Y:S02]  /*1670*/  ISETP.NE.AND P0, PT, R26, 0x65, PT ;  /* 0x000000651a00780c */ /* 0x000fe40003f05270 */
[----:B------:R-:W-:Y:S11]  /*1680*/  BRA.DIV UR5, `(.L_x_518) ;  /* 0x0000003605287947 */ /* 0x000ff6000b800000 */
[----:B------:R-:W-:Y:S01]  /*1690*/  VOTE.ANY R21, PT, !P0 ;  /* 0x0000000000157806 */ /* 0x000fe200040e0100 */
[----:B------:R-:W-:-:S03]  /*16a0*/  VIADD R40, R40, 0xffffffe0 ;  /* 0xffffffe028287836 */ /* 0x000fc60000000000 */
[----:B------:R-:W-:-:S05]  /*16b0*/  LOP3.LUT R21, R21, 0x80000000, R30, 0xec, !PT ;  /* 0x8000000015157812 */ /* 0x000fca00078eec1e */
        /* <DEDUP_REMOVED lines=25> */
.L_x_564:
[----:B------:R-:W-:Y:S05]  /*1850*/  @P0 BRA `(.L_x_519) ;  /* 0xfffffff800e00947 */ /* 0x000fea000383ffff */
.L_x_513:
        /* <DEDUP_REMOVED lines=8> */
[----:B0-----:R-:W-:-:S05]  /*18e0*/  @!P1 LEA R3, R16, R3, 0x18 ;  /* 0x0000000310039211 */ /* 0x001fca00078ec0ff */
[----:B------:R1:W-:Y:S04]  /*18f0*/  @!P1 STS [R3+0x8], R31 ;  /* 0x0000081f03009388 */ /* 0x0003e80000000800 */
[----:B------:R1:W-:Y:S01]  /*1900*/  @!P1 STS [R3+0x4], R46 ;  /* 0x0000042e03009388 */ /* 0x0003e20000000800 */
[----:B--2---:R-:W-:Y:S01]  /*1910*/  @!P0 LEA R17, R20, R17, 0x18 ;  /* 0x0000001114118211 */ /* 0x004fe200078ec0ff */
[----:B------:R-:W-:Y:S02]  /*1920*/  IMAD.MOV.U32 R20, RZ, RZ, R23 ;  /* 0x000000ffff147224 */ /* 0x000fe400078e0017 */
[----:B------:R-:W-:Y:S02]  /*1930*/  @!P0 IMAD.MOV.U32 R20, RZ, RZ, R46 ;  /* 0x000000ffff148224 */ /* 0x000fe400078e002e */
[----:B------:R1:W-:Y:S05]  /*1940*/  @!P0 STS [R17+0x4c], R46 ;  /* 0x00004c2e11008388 */ /* 0x0003ea0000000800 */
.L_x_507:
[----:B------:R-:W-:Y:S05]  /*1950*/  WARPSYNC.ALL ;  /* 0x0000000000007948 */ /* 0x000fea0003800000 */
[----:B------:R-:W0:Y:S08]  /*1960*/  S2UR UR6, SR_CgaCtaId ;  /* 0x00000000000679c3 */ /* 0x000e300000008800 */
[----:B------:R-:W-:Y:S06]  /*1970*/  BAR.SYNC.DEFER_BLOCKING 0x0 ;  /* 0x0000000000007b1d */ /* 0x000fec0000010000 */
[----:B------:R-:W-:Y:S01]  /*1980*/  UMOV UR5, 0x400 ;  /* 0x0000040000057882 */ /* 0x000fe20000000000 */
[----:B------:R-:W2:Y:S01]  /*1990*/  S2R R16, SR_TID.X ;  /* 0x0000000000107919 */ /* 0x000ea20000002100 */
[----:B0-----:R-:W-:-:S09]  /*19a0*/  ULEA UR5, UR6, UR5, 0x18 ;  /* 0x0000000506057291 */ /* 0x001fd2000f8ec0ff */
[----:B-1----:R-:W0:Y:S01]  /*19b0*/  LDS R3, [UR5+0x4c] ;  /* 0x00004c05ff037984 */ /* 0x002e220008000800 */
[----:B--2---:R-:W-:-:S04]  /*19c0*/  ISETP.NE.AND P0, PT, R16, RZ, PT ;  /* 0x000000ff1000720c */ /* 0x004fc80003f05270 */
[----:B0-----:R-:W-:-:S05]  /*19d0*/  SEL R3, R3, RZ, P0 ;  /* 0x000000ff03037207 */ /* 0x001fca0000000000 */
[----:B------:R-:W-:-:S07]  /*19e0*/  IMAD.IADD R44, R3, 0x1, R20 ;  /* 0x00000001032c7824 */ /* 0x000fce00078e0214 */
.L_x_506:
[----:B------:R-:W-:Y:S05]  /*19f0*/  BSYNC.RECONVERGENT B0 ;  /* 0x0000000000007941 */ /* 0x000fea0003800200 */
.L_x_504:
[----:B------:R-:W-:Y:S01]  /*1a00*/  IMAD.IADD R45, R36, 0x1, R44 ;  /* 0x00000001242d7824 */ /* 0x000fe200078e022c */
[----:B------:R-:W1:Y:S01]  /*1a10*/  S2R R3, SR_TID.X ;  /* 0x0000000000037919 */ /* 0x000e620000002100 */
[----:B------:R-:W2:Y:S01]  /*1a20*/  S2UR UR6, SR_CgaCtaId ;  /* 0x00000000000679c3 */ /* 0x000ea20000008800 */
[----:B------:R-:W-:Y:S01]  /*1a30*/  UMOV UR5, 0x400 ;  /* 0x0000040000057882 */ /* 0x000fe20000000000 */
[----:B0-----:R-:W-:Y:S01]  /*1a40*/  IMAD.IADD R16, R37, 0x1, R45 ;  /* 0x0000000125107824 */ /* 0x001fe200078e022d */
[----:B------:R-:W0:Y:S03]  /*1a50*/  S2R R24, SR_LANEID ;  /* 0x0000000000187919 */ /* 0x000e260000000000 */
[----:B------:R-:W-:Y:S02]  /*1a60*/  IMAD.IADD R17, R34, 0x1, R16 ;  /* 0x0000000122117824 */ /* 0x000fe400078e0210 */
[----:B------:R-:W-:Y:S02]  /*1a70*/  BAR.SYNC.DEFER_BLOCKING 0x0 ;  /* 0x0000000000007b1d */ /* 0x000fe40000010000 */
[----:B------:R-:W-:-:S04]  /*1a80*/  IMAD.IADD R22, R35, 0x1, R17 ;  /* 0x0000000123167824 */ /* 0x000fc800078e0211 */
[----:B------:R-:W-:-:S04]  /*1a90*/  IMAD.IADD R23, R32, 0x1, R22 ;  /* 0x0000000120177824 */ /* 0x000fc800078e0216 */
[----:B------:R-:W-:-:S04]  /*1aa0*/  IMAD.IADD R20, R33, 0x1, R23 ;  /* 0x0000000121147824 */ /* 0x000fc800078e0217 */
[----:B------:R-:W-:Y:S01]  /*1ab0*/  IMAD.IADD R21, R18, 0x1, R20 ;  /* 0x0000000112157824 */ /* 0x000fe200078e0214 */
[----:B--2---:R-:W-:-:S03]  /*1ac0*/  ULEA UR5, UR6, UR5, 0x18 ;  /* 0x0000000506057291 */ /* 0x004fc6000f8ec0ff */
[----:B------:R-:W-:Y:S01]  /*1ad0*/  IMAD.IADD R18, R19, 0x1, R21 ;  /* 0x0000000113127824 */ /* 0x000fe200078e0215 */
[----:B------:R-:W2:Y:S03]  /*1ae0*/  LDCU.64 UR6, c[0x0][0x388] ;  /* 0x00007100ff0677ac */ /* 0x000ea60008000a00 */
[----:B------:R-:W-:Y:S01]  /*1af0*/  IMAD.IADD R19, R14, 0x1, R18 ;  /* 0x000000010e137824 */ /* 0x000fe200078e0212 */
[----:B-1----:R-:W-:-:S03]  /*1b00*/  SHF.R.U32.HI R3, RZ, 0x5, R3 ;  /* 0x00000005ff037819 */ /* 0x002fc60000011603 */
[----:B------:R-:W-:Y:S02]  /*1b10*/  IMAD.IADD R14, R15, 0x1, R19 ;  /* 0x000000010f0e7824 */ /* 0x000fe400078e0213 */
[----:B0-----:R-:W-:Y:S02]  /*1b20*/  IMAD R3, R3, 0x2c0, R24 ;  /* 0x000002c003037824 */ /* 0x001fe400078e0218 */
[----:B------:R-:W-:-:S03]  /*1b30*/  IMAD.IADD R15, R12, 0x1, R14 ;  /* 0x000000010c0f7824 */ /* 0x000fc600078e020e */
[----:B------:R-:W-:Y:S01]  /*1b40*/  LEA R49, R3, UR5, 0x2 ;  /* 0x0000000503317c11 */ /* 0x000fe2000f8e10ff */
[----:B------:R-:W-:Y:S01]  /*1b50*/  IMAD.IADD R12, R13, 0x1, R15 ;  /* 0x000000010d0c7824 */ /* 0x000fe200078e020f */
[----:B--2---:R-:W-:-:S03]  /*1b60*/  IADD3 R38, P0, PT, R38, UR6, RZ ;  /* 0x0000000626267c10 */ /* 0x004fc6000ff1e0ff */
[----:B------:R-:W-:Y:S02]  /*1b70*/  IMAD.IADD R13, R10, 0x1, R12 ;  /* 0x000000010a0d7824 */ /* 0x000fe400078e020c */
[----:B------:R-:W-:Y:S01]  /*1b80*/  IMAD R24, R24, 0x54, R49 ;  /* 0x0000005418187824 */ /* 0x000fe200078e0231 */
[----:B------:R-:W-:Y:S01]  /*1b90*/  IADD3.X R39, PT, PT, R0, UR7, RZ, P0, !PT ;  /* 0x0000000700277c10 */ /* 0x000fe200087fe4ff */
[----:B------:R-:W-:-:S03]  /*1ba0*/  IMAD.IADD R10, R11, 0x1, R13 ;  /* 0x000000010b0a7824 */ /* 0x000fc600078e020d */
[----:B------:R-:W-:Y:S01]  /*1bb0*/  STS.64 [R24], R44 ;  /* 0x0000002c18007388 */ /* 0x000fe20000000a00 */
[----:B------:R-:W-:-:S03]  /*1bc0*/  IMAD.IADD R11, R8, 0x1, R10 ;  /* 0x00000001080b7824 */ /* 0x000fc600078e020a */
[----:B------:R-:W-:Y:S01]  /*1bd0*/  STS.64 [R24+0x8], R16 ;  /* 0x0000081018007388 */ /* 0x000fe20000000a00 */
        /* <DEDUP_REMOVED lines=11> */
[----:B------:R-:W-:Y:S04]  /*1c90*/  STS.64 [R24+0x38], R10 ;  /* 0x0000380a18007388 */ /* 0x000fe80000000a00 */
[----:B------:R-:W-:Y:S04]  /*1ca0*/  STS.64 [R24+0x40], R8 ;  /* 0x0000400818007388 */ /* 0x000fe80000000a00 */
[----:B------:R-:W-:Y:S04]  /*1cb0*/  STS.64 [R24+0x48], R6 ;  /* 0x0000480618007388 */ /* 0x000fe80000000a00 */
[----:B------:R-:W-:Y:S01]  /*1cc0*/  STS.64 [R24+0x50], R4 ;  /* 0x0000500418007388 */ /* 0x000fe20000000a00 */
[----:B------:R-:W-:-:S03]  /*1cd0*/  NOP ;  /* 0x0000000000007918 */ /* 0x000fc60000000000 */
[----:B------:R-:W0:Y:S04]  /*1ce0*/  LDS R3, [R49] ;  /* 0x0000000031037984 */ /* 0x000e280000000800 */
        /* <DEDUP_REMOVED lines=44> */
.L_x_503:
[----:B------:R-:W-:-:S13]  /*1fb0*/  ISETP.NE.AND P0, PT, R0, RZ, PT ;  /* 0x000000ff0000720c */ /* 0x000fda0003f05270 */
[----:B------:R-:W-:Y:S05]  /*1fc0*/  @!P0 EXIT ;  /* 0x000000000000894d */ /* 0x000fea0003800000 */
[----:B------:R-:W0:Y:S02]  /*1fd0*/  LDC.64 R4, c[0x0][0x380] ;  /* 0x0000e000ff047b82 */ /* 0x000e240000000a00 */
[----:B0-----:R-:W-:-:S05]  /*1fe0*/  IMAD.WIDE.U32 R4, R7, 0x4, R4 ;  /* 0x0000000407047825 */ /* 0x001fca00078e0004 */
[----:B------:R0:W2:Y:S01]  /*1ff0*/  LDG.E R6, desc[UR8][R4.64] ;  /* 0x0000000804067981 */ /* 0x0000a2000c1e1900 */
[----:B------:R-:W3:Y:S02]  /*2000*/  S2R R2, SR_TID.X ;  /* 0x0000000000027919 */ /* 0x000ee40000002100 */
[C---:B---3--:R-:W-:Y:S02]  /*2010*/  LOP3.LUT R3, R2.reuse, 0x1f, RZ, 0xc0, !PT ;  /* 0x0000001f02037812 */ /* 0x048fe400078ec0ff */
[----:B------:R-:W-:-:S05]  /*2020*/  LOP3.LUT R8, R2, 0x3e0, RZ, 0xc0, !PT ;  /* 0x000003e002087812 */ /* 0x000fca00078ec0ff */
[----:B------:R-:W-:-:S04]  /*2030*/  IMAD R3, R8, 0x16, R3 ;  /* 0x0000001608037824 */ /* 0x000fc800078e0203 */
[C---:B------:R-:W-:Y:S01]  /*2040*/  VIADD R7, R3.reuse, 0x20 ;  /* 0x0000002003077836 */ /* 0x040fe20000000000 */
[C---:B------:R-:W-:Y:S01]  /*2050*/  ISETP.GE.U32.AND P6, PT, R3.reuse, R0, PT ;  /* 0x000000000300720c */ /* 0x040fe20003fc6070 */
[C---:B------:R-:W-:Y:S01]  /*2060*/  VIADD R9, R3.reuse, 0x40 ;  /* 0x0000004003097836 */ /* 0x040fe20000000000 */
[C---:B0-----:R-:W-:Y:S01]  /*2070*/  LEA R4, P1, R3.reuse, R4, 0x2 ;  /* 0x0000000403047211 */ /* 0x041fe200078210ff */
[----:B------:R-:W-:Y:S01]  /*2080*/  VIADD R11, R3, 0x60 ;  /* 0x00000060030b7836 */ /* 0x000fe20000000000 */
[-C--:B------:R-:W-:Y:S01]  /*2090*/  ISETP.GE.U32.AND P5, PT, R7, R0.reuse, PT ;  /* 0x000000000700720c */ /* 0x080fe20003fa6070 */
[----:B------:R-:W-:Y:S01]  /*20a0*/  VIADD R7, R3, 0x80 ;  /* 0x0000008003077836 */ /* 0x000fe20000000000 */
[-C--:B------:R-:W-:Y:S01]  /*20b0*/  ISETP.GE.U32.AND P0, PT, R9, R0.reuse, PT ;  /* 0x000000000900720c */ /* 0x080fe20003f06070 */
[----:B------:R-:W-:Y:S01]  /*20c0*/  IMAD.X R5, RZ, RZ, R5, P1 ;  /* 0x000000ffff057224 */ /* 0x000fe200008e0605 */
[-C--:B------:R-:W-:Y:S01]  /*20d0*/  ISETP.GE.U32.AND P4, PT, R11, R0.reuse, PT ;  /* 0x000000000b00720c */ /* 0x080fe20003f86070 */
[----:B------:R-:W-:Y:S01]  /*20e0*/  VIADD R9, R3, 0xa0 ;  /* 0x000000a003097836 */ /* 0x000fe20000000000 */
[----:B------:R-:W-:Y:S01]  /*20f0*/  ISETP.GE.U32.AND P3, PT, R7, R0, PT ;  /* 0x000000000700720c */ /* 0x000fe20003f66070 */
[----:B------:R-:W-:-:S03]  /*2100*/  VIADD R7, R3, 0xc0 ;  /* 0x000000c003077836 */ /* 0x000fc60000000000 */
[-C--:B------:R-:W-:Y:S01]  /*2110*/  ISETP.GE.U32.AND P2, PT, R9, R0.reuse, PT ;  /* 0x000000000900720c */ /* 0x080fe20003f46070 */
[----:B------:R-:W-:Y:S01]  /*2120*/  VIADD R9, R3, 0x100 ;  /* 0x0000010003097836 */ /* 0x000fe20000000000 */
[-C--:B------:R-:W-:Y:S01]  /*2130*/  ISETP.GE.U32.AND P1, PT, R7, R0.reuse, PT ;  /* 0x000000000700720c */ /* 0x080fe20003f26070 */
[C---:B------:R-:W-:Y:S02]  /*2140*/  VIADD R7, R3.reuse, 0xe0 ;  /* 0x000000e003077836 */ /* 0x040fe40000000000 */
[----:B------:R-:W-:Y:S02]  /*2150*/  VIADD R39, R3, 0x2a0 ;  /* 0x000002a003277836 */ /* 0x000fe40000000000 */
[----:B--2---:R-:W-:Y:S02]  /*2160*/  IMAD.MOV.U32 R16, RZ, RZ, R6 ;  /* 0x000000ffff107224 */ /* 0x004fe400078e0006 */
[----:B------:R-:W2:Y:S01]  /*2170*/  @!P6 LDG.E R6, desc[UR8][R4.64] ;  /* 0x000000080406e981 */ /* 0x000ea2000c1e1900 */
[----:B------:R-:W-:Y:S01]  /*2180*/  ISETP.GE.U32.AND P6, PT, R7, R0, PT ;  /* 0x000000000700720c */ /* 0x000fe20003fc6070 */
[----:B------:R-:W-:-:S02]  /*2190*/  IMAD.MOV.U32 R10, RZ, RZ, R16 ;  /* 0x000000ffff0a7224 */ /* 0x000fc400078e0010 */
[----:B------:R-:W-:Y:S02]  /*21a0*/  VIADD R7, R3, 0x120 ;  /* 0x0000012003077836 */ /* 0x000fe40000000000 */
[--C-:B------:R-:W-:Y:S02]  /*21b0*/  IMAD.MOV.U32 R12, RZ, RZ, R16.reuse ;  /* 0x000000ffff0c7224 */ /* 0x100fe400078e0010 */
[----:B------:R-:W3:Y:S01]  /*21c0*/  @!P0 LDG.E R10, desc[UR8][R4.64+0x100] ;  /* 0x00010008040a8981 */ /* 0x000ee2000c1e1900 */
[-C--:B------:R-:W-:Y:S01]  /*21d0*/  ISETP.GE.U32.AND P0, PT, R7, R0.reuse, PT ;  /* 0x000000000700720c */ /* 0x080fe20003f06070 */
[----:B------:R-:W-:Y:S02]  /*21e0*/  VIADD R7, R3, 0x140 ;  /* 0x0000014003077836 */ /* 0x000fe40000000000 */
[--C-:B------:R-:W-:Y:S01]  /*21f0*/  IMAD.MOV.U32 R8, RZ, RZ, R16.reuse ;  /* 0x000000ffff087224 */ /* 0x100fe200078e0010 */
[----:B------:R-:W4:Y:S01]  /*2200*/  @!P4 LDG.E R12, desc[UR8][R4.64+0x180] ;  /* 0x00018008040cc981 */ /* 0x000f22000c1e1900 */
[----:B------:R-:W-:Y:S01]  /*2210*/  IMAD.MOV.U32 R18, RZ, RZ, R16 ;  /* 0x000000ffff127224 */ /* 0x000fe200078e0010 */
[----:B------:R-:W-:Y:S01]  /*2220*/  ISETP.GE.U32.AND P4, PT, R7, R0, PT ;  /* 0x000000000700720c */ /* 0x000fe20003f86070 */
[----:B------:R-:W-:-:S02]  /*2230*/  VIADD R7, R3, 0x180 ;  /* 0x0000018003077836 */ /* 0x000fc40000000000 */
[----:B------:R-:W4:Y:S01]  /*2240*/  @!P5 LDG.E R8, desc[UR8][R4.64+0x80] ;  /* 0x000080080408d981 */ /* 0x000f22000c1e1900 */
[-C--:B------:R-:W-:Y:S01]  /*2250*/  ISETP.GE.U32.AND P5, PT, R9, R0.reuse, PT ;  /* 0x000000000900720c */ /* 0x080fe20003fa6070 */
[--C-:B------:R-:W-:Y:S02]  /*2260*/  IMAD.MOV.U32 R20, RZ, RZ, R16.reuse ;  /* 0x000000ffff147224 */ /* 0x100fe400078e0010 */
[----:B------:R-:W4:Y:S01]  /*2270*/  @!P2 LDG.E R18, desc[UR8][R4.64+0x280] ;  /* 0x000280080412a981 */ /* 0x000f22000c1e1900 */
[-C--:B------:R-:W-:Y:S01]  /*2280*/  ISETP.GE.U32.AND P2, PT, R7, R0.reuse, PT ;  /* 0x000000000700720c */ /* 0x080fe20003f46070 */
[C---:B------:R-:W-:Y:S02]  /*2290*/  VIADD R7, R3.reuse, 0x1a0 ;  /* 0x000001a003077836 */ /* 0x040fe40000000000 */
[--C-:B------:R-:W-:Y:S01]  /*22a0*/  IMAD.MOV.U32 R14, RZ, RZ, R16.reuse ;  /* 0x000000ffff0e7224 */ /* 0x100fe200078e0010 */
[----:B------:R-:W4:Y:S01]  /*22b0*/  @!P1 LDG.E R20, desc[UR8][R4.64+0x300] ;  /* 0x0003000804149981 */ /* 0x000f22000c1e1900 */
[----:B------:R-:W-:Y:S01]  /*22c0*/  VIADD R9, R3, 0x160 ;  /* 0x0000016003097836 */ /* 0x000fe20000000000 */
[----:B------:R-:W-:Y:S01]  /*22d0*/  ISETP.GE.U32.AND P1, PT, R7, R0, PT ;  /* 0x000000000700720c */ /* 0x000fe20003f26070 */
[----:B------:R-:W-:-:S02]  /*22e0*/  IMAD.MOV.U32 R24, RZ, RZ, R16 ;  /* 0x000000ffff187224 */ /* 0x000fc400078e0010 */
[----:B------:R-:W-:Y:S01]  /*22f0*/  VIADD R7, R3, 0x1e0 ;  /* 0x000001e003077836 */ /* 0x000fe20000000000 */
[----:B------:R-:W4:Y:S01]  /*2300*/  @!P3 LDG.E R14, desc[UR8][R4.64+0x200] ;  /* 0x00020008040eb981 */ /* 0x000f22000c1e1900 */
[--C-:B------:R-:W-:Y:S01]  /*2310*/  IMAD.MOV.U32 R22, RZ, RZ, R16.reuse ;  /* 0x000000ffff167224 */ /* 0x100fe200078e0010 */
[-C--:B------:R-:W-:Y:S01]  /*2320*/  ISETP.GE.U32.AND P3, PT, R9, R0.reuse, PT ;  /* 0x000000000900720c */ /* 0x080fe20003f66070 */
[----:B------:R-:W-:Y:S01]  /*2330*/  VIADD R9, R3, 0x1c0 ;  /* 0x000001c003097836 */ /* 0x000fe20000000000 */
[----:B------:R-:W4:Y:S01]  /*2340*/  @!P5 LDG.E R24, desc[UR8][R4.64+0x400] ;  /* 0x000400080418d981 */ /* 0x000f22000c1e1900 */
[--C-:B------:R-:W-:Y:S01]  /*2350*/  IMAD.MOV.U32 R26, RZ, RZ, R16.reuse ;  /* 0x000000ffff1a7224 */ /* 0x100fe200078e0010 */
[-C--:B------:R-:W-:Y:S01]  /*2360*/  ISETP.GE.U32.AND P5, PT, R7, R0.reuse, PT ;  /* 0x000000000700720c */ /* 0x080fe20003fa6070 */
[----:B------:R-:W-:Y:S01]  /*2370*/  VIADD R7, R3, 0x200 ;  /* 0x0000020003077836 */ /* 0x000fe20000000000 */
[----:B------:R-:W4:Y:S01]  /*2380*/  @!P6 LDG.E R22, desc[UR8][R4.64+0x380] ;  /* 0x000380080416e981 */ /* 0x000f22000c1e1900 */
[----:B------:R-:W-:Y:S01]  /*2390*/  ISETP.GE.U32.AND P6, PT, R9, R0, PT ;  /* 0x000000000900720c */ /* 0x000fe20003fc6070 */
[----:B------:R-:W-:-:S02]  /*23a0*/  IMAD.MOV.U32 R28, RZ, RZ, R16 ;  /* 0x000000ffff1c7224 */ /* 0x000fc400078e0010 */
[--C-:B------:R-:W-:Y:S01]  /*23b0*/  IMAD.MOV.U32 R30, RZ, RZ, R16.reuse ;  /* 0x000000ffff1e7224 */ /* 0x100fe200078e0010 */
[----:B------:R-:W4:Y:S01]  /*23c0*/  @!P0 LDG.E R26, desc[UR8][R4.64+0x480] ;  /* 0x00048008041a8981 */ /* 0x000f22000c1e1900 */
[-C--:B------:R-:W-:Y:S01]  /*23d0*/  ISETP.GE.U32.AND P0, PT, R7, R0.reuse, PT ;  /* 0x000000000700720c */ /* 0x080fe20003f06070 */
[C---:B------:R-:W-:Y:S02]  /*23e0*/  VIADD R9, R3.reuse, 0x220 ;  /* 0x0000022003097836 */ /* 0x040fe40000000000 */
[----:B------:R-:W-:Y:S01]  /*23f0*/  VIADD R7, R3, 0x240 ;  /* 0x0000024003077836 */ /* 0x000fe20000000000 */
[----:B------:R-:W4:Y:S01]  /*2400*/  @!P4 LDG.E R28, desc[UR8][R4.64+0x500] ;  /* 0x00050008041cc981 */ /* 0x000f22000c1e1900 */
[--C-:B------:R-:W-:Y:S01]  /*2410*/  IMAD.MOV.U32 R32, RZ, RZ, R16.reuse ;  /* 0x000000ffff207224 */ /* 0x100fe200078e0010 */
[-C--:B------:R-:W-:Y:S01]  /*2420*/  ISETP.GE.U32.AND P4, PT, R9, R0.reuse, PT ;  /* 0x000000000900720c */ /* 0x080fe20003f86070 */
[--C-:B------:R-:W-:Y:S01]  /*2430*/  IMAD.MOV.U32 R34, RZ, RZ, R16.reuse ;  /* 0x000000ffff227224 */ /* 0x100fe200078e0010 */
[----:B------:R-:W4:Y:S01]  /*2440*/  @!P3 LDG.E R30, desc[UR8][R4.64+0x580] ;  /* 0x00058008041eb981 */ /* 0x000f22000c1e1900 */
[----:B------:R-:W-:Y:S01]  /*2450*/  IMAD.MOV.U32 R36, RZ, RZ, R16 ;  /* 0x000000ffff247224 */ /* 0x000fe200078e0010 */
[----:B------:R-:W-:Y:S01]  /*2460*/  ISETP.GE.U32.AND P3, PT, R7, R0, PT ;  /* 0x000000000700720c */ /* 0x000fe20003f66070 */
[C---:B------:R-:W-:Y:S01]  /*2470*/  VIADD R7, R3.reuse, 0x260 ;  /* 0x0000026003077836 */ /* 0x040fe20000000000 */
[----:B------:R-:W4:Y:S01]  /*2480*/  @!P2 LDG.E R32, desc[UR8][R4.64+0x600] ;  /* 0x000600080420a981 */ /* 0x000f22000c1e1900 */
[----:B------:R-:W-:-:S03]  /*2490*/  VIADD R9, R3, 0x280 ;  /* 0x0000028003097836 */ /* 0x000fc60000000000 */
[----:B------:R-:W4:Y:S01]  /*24a0*/  @!P1 LDG.E R34, desc[UR8][R4.64+0x680] ;  /* 0x0006800804229981 */ /* 0x000f22000c1e1900 */
[-C--:B------:R-:W-:Y:S02]  /*24b0*/  ISETP.GE.U32.AND P2, PT, R7, R0.reuse, PT ;  /* 0x000000000700720c */ /* 0x080fe40003f46070 */
[-C--:B------:R-:W-:Y:S01]  /*24c0*/  ISETP.GE.U32.AND P1, PT, R9, R0.reuse, PT ;  /* 0x000000000900720c */ /* 0x080fe20003f26070 */
[----:B------:R-:W4:Y:S01]  /*24d0*/  @!P6 LDG.E R36, desc[UR8][R4.64+0x700] ;  /* 0x000700080424e981 */ /* 0x000f22000c1e1900 */
[----:B------:R-:W-:Y:S01]  /*24e0*/  ISETP.GE.U32.AND P6, PT, R39, R0, PT ;  /* 0x000000002700720c */ /* 0x000fe20003fc6070 */
[--C-:B------:R-:W-:Y:S02]  /*24f0*/  IMAD.MOV.U32 R46, RZ, RZ, R16.reuse ;  /* 0x000000ffff2e7224 */ /* 0x100fe400078e0010 */
[--C-:B------:R-:W-:Y:S02]  /*2500*/  IMAD.MOV.U32 R48, RZ, RZ, R16.reuse ;  /* 0x000000ffff307224 */ /* 0x100fe400078e0010 */
[----:B------:R-:W-:-:S02]  /*2510*/  IMAD.MOV.U32 R50, RZ, RZ, R16 ;  /* 0x000000ffff327224 */ /* 0x000fc400078e0010 */
        /* <DEDUP_REMOVED lines=13> */
[----:B------:R-:W-:Y:S01]  /*25f0*/  UMOV UR4, 0x400 ;  /* 0x0000040000047882 */ /* 0x000fe20000000000 */
[----:B------:R-:W-:Y:S01]  /*2600*/  ISETP.NE.AND P0, PT, R42, RZ, PT ;  /* 0x000000ff2a00720c */ /* 0x000fe20003f05270 */
[----:B-1----:R-:W-:-:S02]  /*2610*/  ULEA UR4, UR5, UR4, 0x18 ;  /* 0x0000000405047291 */ /* 0x002fc4000f8ec0ff */
[----:B0-----:R-:W-:-:S05]  /*2620*/  IMAD R41, R43, 0x2c0, R38 ;  /* 0x000002c02b297824 */ /* 0x001fca00078e0226 */
        /* <DEDUP_REMOVED lines=39> */
[----:B------:R-:W-:Y:S02]  /*28a0*/  ISETP.NE.AND P1, PT, R38, 0x1f, PT ;  /* 0x0000001f2600780c */ /* 0x000fe40003f25270 */
[----:B---3--:R-:W-:Y:S02]  /*28b0*/  IADD3 R16, PT, PT, R8, R7, R16 ;  /* 0x0000000708107210 */ /* 0x008fe40007ffe010 */
[----:B------:R-:W-:Y:S02]  /*28c0*/  ISETP.NE.AND P2, PT, R43, 0xb, PT ;  /* 0x0000000b2b00780c */ /* 0x000fe40003f45270 */
        /* <DEDUP_REMOVED lines=52> */
[----:B------:R-:W-:Y:S02]  /*2c10*/  ISETP.NE.AND P1, PT, R38, RZ, PT ;  /* 0x000000ff2600720c */ /* 0x000fe40003f25270 */
[----:B------:R-:W-:Y:S01]  /*2c20*/  SEL R16, R25, R16, !P0 ;  /* 0x0000001019107207 */ /* 0x000fe20004000000 */
[----:B------:R-:W-:Y:S01]  /*2c30*/  @!P2 IMAD.IADD R16, R26, 0x1, R25 ;  /* 0x000000011a10a824 */ /* 0x000fe200078e0219 */
[----:B------:R-:W-:-:S02]  /*2c40*/  ISETP.GE.U32.AND P0, PT, R2, 0x20, PT ;  /* 0x000000200200780c */ /* 0x000fc40003f06070 */
[----:B------:R-:W-:Y:S02]  /*2c50*/  SEL R37, R37, RZ, P1 ;  /* 0x000000ff25257207 */ /* 0x000fe40000800000 */
[----:B------:R-:W-:-:S04]  /*2c60*/  SEL R17, R16, RZ, P0 ;  /* 0x000000ff10117207 */ /* 0x000fc80000000000 */
[----:B-----5:R-:W-:Y:S01]  /*2c70*/  IADD3 R44, PT, PT, R17, R37, R44 ;  /* 0x00000025112c7210 */ /* 0x020fe20007ffe02c */
[----:B------:R-:W-:Y:S06]  /*2c80*/  BRA `(.L_x_521) ;  /* 0x0000000c00e87947 */ /* 0x000fec0003800000 */
.L_x_520:
[----:B0-2---:R-:W-:Y:S02]  /*2c90*/  IADD3 R16, PT, PT, R6, R5, R4 ;  /* 0x0000000506107210 */ /* 0x005fe40007ffe004 */
[----:B------:R-:W-:Y:S02]  /*2ca0*/  ISETP.NE.AND P1, PT, R38, 0x1f, PT ;  /* 0x0000001f2600780c */ /* 0x000fe40003f25270 */
        /* <DEDUP_REMOVED lines=52> */
[----:B------:R-:W-:Y:S01]  /*2ff0*/  SEL R16, R23, R16, !P0 ;  /* 0x0000001017107207 */ /* 0x000fe20004000000 */
[----:B------:R-:W-:Y:S01]  /*3000*/  IMAD.IADD R23, R44, 0x1, -R37 ;  /* 0x000000012c177824 */ /* 0x000fe200078e0a25 */
[C---:B------:R-:W-:Y:S02]  /*3010*/  ISETP.NE.AND P0, PT, R43.reuse, 0xa, PT ;  /* 0x0000000a2b00780c */ /* 0x040fe40003f05270 */
[----:B------:R-:W-:Y:S02]  /*3020*/  SEL R16, R24, R16, !P1 ;  /* 0x0000001018107207 */ /* 0x000fe40004800000 */
[----:B------:R-:W-:Y:S02]  /*3030*/  ISETP.NE.AND P1, PT, R43, 0xb, PT ;  /* 0x0000000b2b00780c */ /* 0x000fe40003f25270 */
[----:B------:R-:W-:Y:S02]  /*3040*/  SEL R16, R25, R16, !P0 ;  /* 0x0000001019107207 */ /* 0x000fe40004000000 */
[----:B------:R-:W-:-:S02]  /*3050*/  ISETP.GT.U32.AND P0, PT, R2, 0x1f, PT ;  /* 0x0000001f0200780c */ /* 0x000fc40003f04070 */
[----:B------:R-:W-:Y:S02]  /*3060*/  SEL R17, R23, RZ, P2 ;  /* 0x000000ff17117207 */ /* 0x000fe40001000000 */
        /* <DEDUP_REMOVED lines=20> */
.L_x_567:
[----:B------:R-:W-:Y:S05]  /*31b0*/  @!P0 BRA `(.L_x_524) ;  /* 0x0000000000748947 */ /* 0x000fea0003800000 */
[----:B------:R-:W-:-:S07]  /*31c0*/  IMAD.MOV.U32 R20, RZ, RZ, 0x3b8 ;  /* 0x000003b8ff147424 */ /* 0x000fce00078e00ff */
.L_x_526:
        /* <DEDUP_REMOVED lines=27> */
.L_x_570:
[----:B------:R-:W-:Y:S05]  /*3380*/  @P0 BRA `(.L_x_526) ;  /* 0xfffffffc00900947 */ /* 0x000fea000383ffff */
.L_x_524:
[----:B------:R-:W-:Y:S01]  /*3390*/  UMOV UR5, 0xffffffff ;  /* 0xffffffff00057882 */ /* 0x000fe20000000000 */
[----:B------:R-:W-:Y:S02]  /*33a0*/  ISETP.NE.AND P0, PT, R18, 0x65, PT ;  /* 0x000000651200780c */ /* 0x000fe40003f05270 */
[----:B------:R-:W-:Y:S11]  /*33b0*/  BRA.DIV UR5, `(.L_x_527) ;  /* 0x0000001e05047947 */ /* 0x000ff6000b800000 */
[----:B------:R-:W0:Y:S01]  /*33c0*/  S2R R26, SR_GEMASK ;  /* 0x00000000001a7919 */ /* 0x000e220000003c00 */
[----:B------:R-:W-:Y:S01]  /*33d0*/  VOTE.ANY R21, PT, !P0 ;  /* 0x0000000000157806 */ /* 0x000fe200040e0100 */
[----:B------:R-:W-:-:S03]  /*33e0*/  VIADD R17, R38, 0x2 ;  /* 0x0000000226117836 */ /* 0x000fc60000000000 */
[----:B0-----:R-:W-:-:S05]  /*33f0*/  LOP3.LUT R21, R21, 0x80000000, R26, 0xec, !PT ;  /* 0x8000000015157812 */ /* 0x001fca00078eec1a */
[----:B------:R-:W-:-:S05]  /*3400*/  VIADD R16, R21, 0xffffffff ;  /* 0xffffffff15107836 */ /* 0x000fca0000000000 */
[----:B------:R-:W-:Y:S01]  /*3410*/  LOP3.LUT R16, R21, R16, RZ, 0xc, !PT ;  /* 0x0000001015107212 */ /* 0x000fe200078e0cff */
[----:B------:R-:W-:-:S03]  /*3420*/  VIADD R21, R38, 0x10 ;  /* 0x0000001026157836 */ /* 0x000fc60000000000 */
[----:B------:R-:W0:Y:S02]  /*3430*/  POPC R20, R16 ;  /* 0x0000001000147309 */ /* 0x000e240000000000 */
[----:B0-----:R-:W0:Y:S01]  /*3440*/  SHFL.DOWN PT, R22, R19, 0x1, R20 ;  /* 0x0820000013167989 */ /* 0x001e2200000e0014 */
[-C--:B------:R-:W-:Y:S02]  /*3450*/  ISETP.GE.AND P0, PT, R38, R20.reuse, PT ;  /* 0x000000142600720c */ /* 0x080fe40003f06270 */
[-C--:B------:R-:W-:Y:S02]  /*3460*/  ISETP.GT.AND P2, PT, R21, R20.reuse, PT ;  /* 0x000000141500720c */ /* 0x080fe40003f44270 */
[----:B0-----:R-:W-:Y:S02]  /*3470*/  SEL R22, R22, RZ, !P0 ;  /* 0x000000ff16167207 */ /* 0x001fe40004000000 */
[----:B------:R-:W-:Y:S01]  /*3480*/  ISETP.GT.AND P0, PT, R17, R20, PT ;  /* 0x000000141100720c */ /* 0x000fe20003f04270 */
[----:B------:R-:W-:-:S02]  /*3490*/  VIADD R17, R38, 0x4 ;  /* 0x0000000426117836 */ /* 0x000fc40000000000 */
        /* <DEDUP_REMOVED lines=8> */
[----:B------:R-:W-:Y:S02]  /*3520*/  ISETP.GT.AND P0, PT, R17, R20, PT ;  /* 0x000000141100720c */ /* 0x000fe40003f04270 */
[----:B------:R-:W0:Y:S01]  /*3530*/  LDC.64 R16, c[0x0][0x390] ;  /* 0x0000e400ff107b82 */ /* 0x000e220000000a00 */
[----:B------:R-:W-:-:S05]  /*3540*/  IMAD.IADD R19, R45, 0x1, R22 ;  /* 0x000000012d137824 */ /* 0x000fca00078e0216 */
[----:B------:R-:W1:Y:S01]  /*3550*/  SHFL.DOWN PT, R22, R19, 0x8, R20 ;  /* 0x0900000013167989 */ /* 0x000e6200000e0014 */
[----:B0-----:R-:W-:-:S05]  /*3560*/  IADD3 R44, P3, PT, R16, 0x100, RZ ;  /* 0x00000100102c7810 */ /* 0x001fca0007f7e0ff */
[----:B------:R-:W-:Y:S01]  /*3570*/  IMAD.X R45, RZ, RZ, R17, P3 ;  /* 0x000000ffff2d7224 */ /* 0x000fe200018e0611 */
[----:B-1----:R-:W-:Y:S02]  /*3580*/  SEL R22, R22, RZ, !P0 ;  /* 0x000000ff16167207 */ /* 0x002fe40004000000 */
[----:B------:R-:W-:-:S03]  /*3590*/  ISETP.NE.AND P0, PT, R18, 0x65, PT ;  /* 0x000000651200780c */ /* 0x000fc60003f05270 */
[----:B------:R-:W-:-:S05]  /*35a0*/  IMAD.IADD R43, R19, 0x1, R22 ;  /* 0x00000001132b7824 */ /* 0x000fca00078e0216 */
[----:B------:R-:W0:Y:S05]  /*35b0*/  SHFL.DOWN PT, R22, R43, 0x10, R20 ;  /* 0x0a0000002b167989 */ /* 0x000e2a00000e0014 */
[----:B------:R-:W-:Y:S02]  /*35c0*/  VOTE.ALL P0, P0 ;  /* 0x0000000000ff7806 */ /* 0x000fe40000000000 */
[----:B0-----:R-:W-:-:S05]  /*35d0*/  SEL R22, R22, RZ, !P2 ;  /* 0x000000ff16167207 */ /* 0x001fca0005000000 */
[----:B------:R-:W-:-:S07]  /*35e0*/  IMAD.IADD R46, R43, 0x1, R22 ;  /* 0x000000012b2e7824 */ /* 0x000fce00078e0216 */
.L_x_579:
[----:B------:R-:W-:Y:S05]  /*35f0*/  @!P0 BRA `(.L_x_528) ;  /* 0x00000004002c8947 */ /* 0x000fea0003800000 */
[----:B------:R-:W-:-:S07]  /*3600*/  IMAD.MOV.U32 R43, RZ, RZ, 0x3b8 ;  /* 0x000003b8ff2b7424 */ /* 0x000fce00078e00ff */
.L_x_534:
        /* <DEDUP_REMOVED lines=8> */
.L_x_582:
[----:B------:R-:W-:Y:S05]  /*3690*/  @!P0 BRA `(.L_x_530) ;  /* 0x0000000000748947 */ /* 0x000fea0003800000 */
[----:B------:R-:W-:-:S07]  /*36a0*/  IMAD.MOV.U32 R20, RZ, RZ, R43 ;  /* 0x000000ffff147224 */ /* 0x000fce00078e002b */
.L_x_532:
        /* <DEDUP_REMOVED lines=27> */
.L_x_585:
[----:B------:R-:W-:Y:S05]  /*3860*/  @P0 BRA `(.L_x_532) ;  /* 0xfffffffc00900947 */ /* 0x000fea000383ffff */
.L_x_530:
[----:B------:R-:W-:Y:S01]  /*3870*/  UMOV UR5, 0xffffffff ;  /* 0xffffffff00057882 */ /* 0x000fe20000000000 */
[----:B------:R-:W-:Y:S02]  /*3880*/  ISETP.NE.AND P0, PT, R18, 0x65, PT ;  /* 0x000000651200780c */ /* 0x000fe40003f05270 */
[----:B------:R-:W-:Y:S11]  /*3890*/  BRA.DIV UR5, `(.L_x_533) ;  /* 0x0000001e05107947 */ /* 0x000ff6000b800000 */
[----:B------:R-:W-:Y:S01]  /*38a0*/  VOTE.ANY R21, PT, !P0 ;  /* 0x0000000000157806 */ /* 0x000fe200040e0100 */
[----:B------:R-:W-:Y:S02]  /*38b0*/  VIADD R17, R38, 0x2 ;  /* 0x0000000226117836 */ /* 0x000fe40000000000 */
[----:B------:R-:W-:Y:S01]  /*38c0*/  VIADD R37, R37, 0xffffffe0 ;  /* 0xffffffe025257836 */ /* 0x000fe20000000000 */
[----:B------:R-:W-:-:S05]  /*38d0*/  LOP3.LUT R21, R21, 0x80000000, R26, 0xec, !PT ;  /* 0x8000000015157812 */ /* 0x000fca00078eec1a */
[----:B------:R-:W-:-:S05]  /*38e0*/  VIADD R16, R21, 0xffffffff ;  /* 0xffffffff15107836 */ /* 0x000fca0000000000 */
[----:B------:R-:W-:-:S04]  /*38f0*/  LOP3.LUT R16, R21, R16, RZ, 0xc, !PT ;  /* 0x0000001015107212 */ /* 0x000fc800078e0cff */
        /* <DEDUP_REMOVED lines=16> */
[----:B------:R-:W-:-:S03]  /*3a00*/  IMAD.IADD R19, R49, 0x1, R22 ;  /* 0x0000000131137824 */ /* 0x000fc600078e0216 */
[----:B------:R-:W-:Y:S02]  /*3a10*/  ISETP.GT.AND P2, PT, R17, R20, PT ;  /* 0x000000141100720c */ /* 0x000fe40003f44270 */
        /* <DEDUP_REMOVED lines=8> */
.L_x_594:
[----:B------:R-:W-:Y:S05]  /*3aa0*/  @P0 BRA `(.L_x_534) ;  /* 0xfffffff800d80947 */ /* 0x000fea000383ffff */
.L_x_528:
        /* <DEDUP_REMOVED lines=15> */
.L_x_522:
        /* <DEDUP_REMOVED lines=9> */
.L_x_521:
[----:B------:R-:W-:Y:S01]  /*3c30*/  IMAD.IADD R45, R4, 0x1, R44 ;  /* 0x00000001042d7824 */ /* 0x000fe200078e022c */
[----:B------:R-:W-:Y:S01]  /*3c40*/  BAR.SYNC.DEFER_BLOCKING 0x0 ;  /* 0x0000000000007b1d */ /* 0x000fe20000010000 */
[----:B------:R-:W-:Y:S02]  /*3c50*/  ISETP.NE.AND P0, PT, R2, RZ, PT ;  /* 0x000000ff0200720c */ /* 0x000fe40003f05270 */
[----:B------:R-:W-:-:S05]  /*3c60*/  IMAD.IADD R4, R5, 0x1, R45 ;  /* 0x0000000105047824 */ /* 0x000fca00078e022d */
[----:B------:R-:W0:Y:S01]  /*3c70*/  S2UR UR5, SR_CTAID.X ;  /* 0x00000000000579c3 */ /* 0x000e220000002500 */
[----:B------:R-:W-:Y:S01]  /*3c80*/  IMAD.IADD R5, R6, 0x1, R4 ;  /* 0x0000000106057824 */ /* 0x000fe200078e0204 */
[----:B------:R-:W1:Y:S03]  /*3c90*/  LDCU.64 UR6, c[0x0][0x388] ;  /* 0x00007100ff0677ac */ /* 0x000e660008000a00 */
[----:B------:R-:W-:-:S04]  /*3ca0*/  IMAD.IADD R6, R7, 0x1, R5 ;  /* 0x0000000107067824 */ /* 0x000fc800078e0205 */
[----:B------:R-:W-:-:S04]  /*3cb0*/  IMAD.IADD R7, R8, 0x1, R6 ;  /* 0x0000000108077824 */ /* 0x000fc800078e0206 */
[----:B------:R-:W-:-:S04]  /*3cc0*/  IMAD.IADD R8, R9, 0x1, R7 ;  /* 0x0000000109087824 */ /* 0x000fc800078e0207 */
[----:B------:R-:W-:Y:S01]  /*3cd0*/  IMAD.IADD R9, R10, 0x1, R8 ;  /* 0x000000010a097824 */ /* 0x000fe200078e0208 */
[----:B------:R-:W-:Y:S03]  /*3ce0*/  STS.64 [R40], R44 ;  /* 0x0000002c28007388 */ /* 0x000fe60000000a00 */
[----:B------:R-:W-:Y:S01]  /*3cf0*/  IMAD.IADD R10, R11, 0x1, R9 ;  /* 0x000000010b0a7824 */ /* 0x000fe200078e0209 */
[----:B------:R2:W-:Y:S03]  /*3d00*/  STS.64 [R40+0x8], R4 ;  /* 0x0000080428007388 */ /* 0x0005e60000000a00 */
[----:B------:R-:W-:Y:S01]  /*3d10*/  IMAD.IADD R11, R12, 0x1, R10 ;  /* 0x000000010c0b7824 */ /* 0x000fe200078e020a */
[----:B------:R3:W-:Y:S03]  /*3d20*/  STS.64 [R40+0x10], R6 ;  /* 0x0000100628007388 */ /* 0x0007e60000000a00 */
[----:B------:R-:W-:Y:S01]  /*3d30*/  IMAD.IADD R12, R13, 0x1, R11 ;  /* 0x000000010d0c7824 */ /* 0x000fe200078e020b */
[----:B------:R-:W-:Y:S03]  /*3d40*/  STS.64 [R40+0x18], R8 ;  /* 0x0000180828007388 */ /* 0x000fe60000000a00 */
[----:B------:R-:W-:Y:S01]  /*3d50*/  IMAD.IADD R13, R14, 0x1, R12 ;  /* 0x000000010e0d7824 */ /* 0x000fe200078e020c */
[----:B------:R-:W-:Y:S01]  /*3d60*/  STS.64 [R40+0x20], R10 ;  /* 0x0000200a28007388 */ /* 0x000fe20000000a00 */
[----:B--2---:R-:W0:Y:S02]  /*3d70*/  LDC R4, c[0x0][0x398] ;  /* 0x0000e600ff047b82 */ /* 0x004e240000000800 */
[----:B------:R-:W-:Y:S01]  /*3d80*/  IMAD.IADD R14, R15, 0x1, R13 ;  /* 0x000000010f0e7824 */ /* 0x000fe200078e020d */
[----:B------:R2:W-:Y:S03]  /*3d90*/  STS.64 [R40+0x28], R12 ;  /* 0x0000280c28007388 */ /* 0x0005e60000000a00 */
[----:B------:R-:W-:Y:S01]  /*3da0*/  IMAD.IADD R15, R28, 0x1, R14 ;  /* 0x000000011c0f7824 */ /* 0x000fe200078e020e */
[----:B------:R-:W4:Y:S03]  /*3db0*/  S2R R5, SR_TID.X ;  /* 0x0000000000057919 */ /* 0x000f260000002100 */
[----:B------:R-:W-:Y:S01]  /*3dc0*/  IMAD.IADD R16, R29, 0x1, R15 ;  /* 0x000000011d107824 */ /* 0x000fe200078e020f */
[----:B------:R-:W-:Y:S03]  /*3dd0*/  STS.64 [R40+0x30], R14 ;  /* 0x0000300e28007388 */ /* 0x000fe60000000a00 */
[----:B------:R-:W-:Y:S01]  /*3de0*/  IMAD.IADD R17, R30, 0x1, R16 ;  /* 0x000000011e117824 */ /* 0x000fe200078e0210 */
[----:B---3--:R-:W3:Y:S03]  /*3df0*/  S2R R6, SR_TID.X ;  /* 0x0000000000067919 */ /* 0x008ee60000002100 */
[----:B------:R-:W-:Y:S01]  /*3e00*/  IMAD.IADD R18, R31, 0x1, R17 ;  /* 0x000000011f127824 */ /* 0x000fe200078e0211 */
[----:B------:R-:W-:Y:S03]  /*3e10*/  STS.64 [R40+0x38], R16 ;  /* 0x0000381028007388 */ /* 0x000fe60000000a00 */
[----:B------:R-:W-:-:S02]  /*3e20*/  IMAD.IADD R19, R32, 0x1, R18 ;  /* 0x0000000120137824 */ /* 0x000fc400078e0212 */
[----:B0-----:R-:W-:Y:S02]  /*3e30*/  VIADD R4, R4, UR5 ;  /* 0x0000000504047c36 */ /* 0x001fe40008000000 */
[----:B------:R-:W-:Y:S01]  /*3e40*/  IMAD.IADD R20, R33, 0x1, R19 ;  /* 0x0000000121147824 */ /* 0x000fe200078e0213 */
[----:B------:R-:W-:Y:S01]  /*3e50*/  STS.64 [R40+0x40], R18 ;  /* 0x0000401228007388 */ /* 0x000fe20000000a00 */
[----:B--2---:R-:W-:Y:S02]  /*3e60*/  IMAD R12, R4, 0x2100, RZ ;  /* 0x00002100040c7824 */ /* 0x004fe400078e02ff */
[----:B------:R-:W-:-:S04]  /*3e70*/  IMAD.IADD R21, R34, 0x1, R20 ;  /* 0x0000000122157824 */ /* 0x000fc800078e0214 */
[----:B------:R-:W-:Y:S01]  /*3e80*/  IMAD.IADD R22, R35, 0x1, R21 ;  /* 0x0000000123167824 */ /* 0x000fe200078e0215 */
[----:B------:R-:W-:Y:S03]  /*3e90*/  STS.64 [R40+0x48], R20 ;  /* 0x0000481428007388 */ /* 0x000fe60000000a00 */
[----:B------:R-:W-:Y:S01]  /*3ea0*/  IMAD.IADD R23, R36, 0x1, R22 ;  /* 0x0000000124177824 */ /* 0x000fe200078e0216 */
[C---:B----4-:R-:W-:Y:S02]  /*3eb0*/  LOP3.LUT R4, R5.reuse, 0x1f, RZ, 0xc0, !PT ;  /* 0x0000001f05047812 */ /* 0x050fe400078ec0ff */
[----:B------:R-:W-:Y:S02]  /*3ec0*/  LOP3.LUT R10, R5, 0x3e0, RZ, 0xc0, !PT ;  /* 0x000003e0050a7812 */ /* 0x000fe400078ec0ff */
[----:B------:R-:W-:Y:S01]  /*3ed0*/  STS.64 [R40+0x50], R22 ;  /* 0x0000501628007388 */ /* 0x000fe20000000a00 */
[----:B------:R-:W-:-:S03]  /*3ee0*/  NOP ;  /* 0x0000000000007918 */ /* 0x000fc60000000000 */
[----:B------:R-:W-:Y:S01]  /*3ef0*/  LDS R45, [R41] ;  /* 0x00000000292d7984 */ /* 0x000fe20000000800 */
[----:B---3--:R-:W-:Y:S01]  /*3f00*/  LOP3.LUT R8, R6, 0x3e0, RZ, 0xc0, !PT ;  /* 0x000003e006087812 */ /* 0x008fe200078ec0ff */
[----:B------:R-:W-:Y:S02]  /*3f10*/  IMAD R10, R10, 0x16, R4 ;  /* 0x000000160a0a7824 */ /* 0x000fe400078e0204 */
        /* <DEDUP_REMOVED lines=21> */
[----:B------:R2:W-:Y:S01]  /*4070*/  @!P0 STS [UR4+0x8400], R0 ;  /* 0x00840000ff008988 */ /* 0x0005e20008000804 */
[----:B------:R-:W-:Y:S01]  /*4080*/  BAR.SYNC.DEFER_BLOCKING 0x0 ;  /* 0x0000000000007b1d */ /* 0x000fe20000010000 */
[----:B0-----:R-:W-:Y:S01]  /*4090*/  LOP3.LUT R41, R6, 0x1f, RZ, 0xc0, !PT ;  /* 0x0000001f06297812 */ /* 0x001fe200078ec0ff */
[----:B------:R-:W-:Y:S01]  /*40a0*/  VIADD R6, R10, 0x60 ;  /* 0x000000600a067836 */ /* 0x000fe20000000000 */
[----:B------:R-:W-:-:S03]  /*40b0*/  IADD3 R5, P0, PT, R12, R3, RZ ;  /* 0x000000030c057210 */ /* 0x000fc60007f1e0ff */
[----:B------:R-:W-:Y:S02]  /*40c0*/  IMAD R8, R8, 0x16, R41 ;  /* 0x0000001608087824 */ /* 0x000fe400078e0229 */
[----:B--2---:R-:W-:Y:S01]  /*40d0*/  IMAD.X R0, RZ, RZ, RZ, P0 ;  /* 0x000000ffff007224 */ /* 0x004fe200000e06ff */
[----:B-1----:R-:W-:Y:S01]  /*40e0*/  LEA R4, P0, R5, UR6, 0x2 ;  /* 0x0000000605047c11 */ /* 0x002fe2000f8010ff */
[----:B------:R-:W-:-:S03]  /*40f0*/  VIADD R41, R10, 0x20 ;  /* 0x000000200a297836 */ /* 0x000fc60000000000 */
[----:B------:R-:W-:Y:S01]  /*4100*/  LEA.HI.X R5, R5, UR7, R0, 0x2, P0 ;  /* 0x0000000705057c11 */ /* 0x000fe200080f1400 */
[C---:B------:R-:W-:Y:S01]  /*4110*/  VIADD R0, R8.reuse, 0xc0 ;  /* 0x000000c008007836 */ /* 0x040fe20000000000 */
[----:B------:R-:W0:Y:S02]  /*4120*/  LDS R2, [UR4+0x8400] ;  /* 0x00840004ff027984 */ /* 0x000e240008000800 */
[-C--:B0-----:R-:W-:Y:S01]  /*4130*/  ISETP.GE.AND P6, PT, R3, R2.reuse, PT ;  /* 0x000000020300720c */ /* 0x081fe20003fc6270 */
[C---:B------:R-:W-:Y:S01]  /*4140*/  VIADD R3, R8.reuse, 0x80 ;  /* 0x0000008008037836 */ /* 0x040fe20000000000 */
[-C--:B------:R-:W-:Y:S01]  /*4150*/  ISETP.GE.AND P5, PT, R41, R2.reuse, PT ;  /* 0x000000022900720c */ /* 0x080fe20003fa6270 */
[----:B------:R-:W-:Y:S01]  /*4160*/  VIADD R41, R8, 0xa0 ;  /* 0x000000a008297836 */ /* 0x000fe20000000000 */
[-C--:B------:R-:W-:Y:S01]  /*4170*/  ISETP.GE.AND P0, PT, R6, R2.reuse, PT ;  /* 0x000000020600720c */ /* 0x080fe20003f06270 */
[C---:B------:R-:W-:Y:S01]  /*4180*/  VIADD R6, R8.reuse, 0xe0 ;  /* 0x000000e008067836 */ /* 0x040fe20000000000 */
[-C--:B------:R-:W-:Y:S01]  /*4190*/  ISETP.GE.AND P3, PT, R3, R2.reuse, PT ;  /* 0x000000020300720c */ /* 0x080fe20003f66270 */
[----:B------:R-:W-:Y:S01]  /*41a0*/  VIADD R3, R8, 0x100 ;  /* 0x0000010008037836 */ /* 0x000fe20000000000 */
[-C--:B------:R-:W-:Y:S01]  /*41b0*/  ISETP.GE.AND P2, PT, R0, R2.reuse, PT ;  /* 0x000000020000720c */ /* 0x080fe20003f46270 */
[----:B------:R-:W-:Y:S01]  /*41c0*/  VIADD R0, R10, 0x40 ;  /* 0x000000400a007836 */ /* 0x000fe20000000000 */
[-C--:B------:R-:W-:Y:S01]  /*41d0*/  ISETP.GE.AND P4, PT, R41, R2.reuse, PT ;  /* 0x000000022900720c */ /* 0x080fe20003f86270 */
[----:B------:R-:W-:Y:S01]  /*41e0*/  VIADD R41, R8, 0x120 ;  /* 0x0000012008297836 */ /* 0x000fe20000000000 */
[-C--:B------:R-:W-:Y:S01]  /*41f0*/  ISETP.GE.AND P1, PT, R6, R2.reuse, PT ;  /* 0x000000020600720c */ /* 0x080fe20003f26270 */
[----:B------:R-:W-:Y:S01]  /*4200*/  @!P6 STG.E desc[UR8][R4.64], R45 ;  /* 0x0000002d0400e986 */ /* 0x000fe2000c101908 */
[----:B------:R-:W-:Y:S01]  /*4210*/  ISETP.GE.AND P6, PT, R3, R2, PT ;  /* 0x000000020300720c */ /* 0x000fe20003fc6270 */
[----:B------:R-:W-:-:S02]  /*4220*/  VIADD R3, R10, 0x140 ;  /* 0x000001400a037836 */ /* 0x000fc40000000000 */
[----:B------:R-:W-:Y:S01]  /*4230*/  @!P5 STG.E desc[UR8][R4.64+0x80], R47 ;  /* 0x0000802f0400d986 */ /* 0x000fe2000c101908 */
[-C--:B------:R-:W-:Y:S01]  /*4240*/  ISETP.GE.AND P5, PT, R41, R2.reuse, PT ;  /* 0x000000022900720c */ /* 0x080fe20003fa6270 */
[C---:B------:R-:W-:Y:S02]  /*4250*/  VIADD R41, R10.reuse, 0x160 ;  /* 0x000001600a297836 */ /* 0x040fe40000000000 */
[----:B------:R-:W-:Y:S01]  /*4260*/  @!P0 STG.E desc[UR8][R4.64+0x180], R49 ;  /* 0x0001803104008986 */ /* 0x000fe2000c101908 */
[-C--:B------:R-:W-:Y:S01]  /*4270*/  ISETP.GE.AND P0, PT, R3, R2.reuse, PT ;  /* 0x000000020300720c */ /* 0x080fe20003f06270 */
[C---:B------:R-:W-:Y:S02]  /*4280*/  VIADD R3, R10.reuse, 0x180 ;  /* 0x000001800a037836 */ /* 0x040fe40000000000 */
[----:B------:R-:W-:Y:S01]  /*4290*/  @!P3 STG.E desc[UR8][R4.64+0x200], R51 ;  /* 0x000200330400b986 */ /* 0x000fe2000c101908 */
[----:B------:R-:W-:Y:S01]  /*42a0*/  ISETP.GE.AND P3, PT, R41, R2, PT ;  /* 0x000000022900720c */ /* 0x000fe20003f66270 */
[----:B------:R-:W-:-:S02]  /*42b0*/  VIADD R41, R10, 0x1a0 ;  /* 0x000001a00a297836 */ /* 0x000fc40000000000 */
[----:B------:R-:W-:Y:S01]  /*42c0*/  @!P2 STG.E desc[UR8][R4.64+0x300], R43 ;  /* 0x0003002b0400a986 */ /* 0x000fe2000c101908 */
[-C--:B------:R-:W-:Y:S01]  /*42d0*/  ISETP.GE.AND P2, PT, R3, R2.reuse, PT ;  /* 0x000000020300720c */ /* 0x080fe20003f46270 */
[----:B------:R-:W-:Y:S02]  /*42e0*/  VIADD R3, R8, 0x1c0 ;  /* 0x000001c008037836 */ /* 0x000fe40000000000 */
[----:B------:R-:W-:Y:S01]  /*42f0*/  @!P4 STG.E desc[UR8][R4.64+0x280], R53 ;  /* 0x000280350400c986 */ /* 0x000fe2000c101908 */
[----:B------:R-:W-:-:S03]  /*4300*/  ISETP.GE.AND P4, PT, R0, R2, PT ;  /* 0x000000020000720c */ /* 0x000fc60003f86270 */
[----:B------:R0:W-:Y:S01]  /*4310*/  @!P1 STG.E desc[UR8][R4.64+0x380], R37 ;  /* 0x0003802504009986 */ /* 0x0001e2000c101908 */
[-C--:B------:R-:W-:Y:S01]  /*4320*/  ISETP.GE.AND P1, PT, R41, R2.reuse, PT ;  /* 0x000000022900720c */ /* 0x080fe20003f26270 */
[C---:B------:R-:W-:Y:S02]  /*4330*/  VIADD R41, R8.reuse, 0x1e0 ;  /* 0x000001e008297836 */ /* 0x040fe40000000000 */
[----:B------:R-:W-:Y:S01]  /*4340*/  @!P6 STG.E desc[UR8][R4.64+0x400], R35 ;  /* 0x000400230400e986 */ /* 0x000fe2000c101908 */
[-C--:B------:R-:W-:Y:S01]  /*4350*/  ISETP.GE.AND P6, PT, R3, R2.reuse, PT ;  /* 0x000000020300720c */ /* 0x080fe20003fc6270 */
[----:B------:R-:W-:Y:S02]  /*4360*/  VIADD R3, R8, 0x200 ;  /* 0x0000020008037836 */ /* 0x000fe40000000000 */
[----:B------:R1:W-:Y:S01]  /*4370*/  @!P5 STG.E desc[UR8][R4.64+0x480], R33 ;  /* 0x000480210400d986 */ /* 0x0003e2000c101908 */
[----:B------:R-:W-:Y:S01]  /*4380*/  ISETP.GE.AND P5, PT, R41, R2, PT ;  /* 0x000000022900720c */ /* 0x000fe20003fa6270 */
[----:B------:R-:W-:-:S02]  /*4390*/  VIADD R41, R10, 0x220 ;  /* 0x000002200a297836 */ /* 0x000fc40000000000 */
[----:B------:R2:W-:Y:S01]  /*43a0*/  @!P0 STG.E desc[UR8][R4.64+0x500], R31 ;  /* 0x0005001f04008986 */ /* 0x0005e2000c101908 */
[-C--:B------:R-:W-:Y:S01]  /*43b0*/  ISETP.GE.AND P0, PT, R3, R2.reuse, PT ;  /* 0x000000020300720c */ /* 0x080fe20003f06270 */
[----:B0-----:R-:W-:Y:S02]  /*43c0*/  VIADD R37, R10, 0x240 ;  /* 0x000002400a257836 */ /* 0x001fe40000000000 */
[C---:B------:R-:W-:Y:S01]  /*43d0*/  VIADD R3, R8.reuse, 0x260 ;  /* 0x0000026008037836 */ /* 0x040fe20000000000 */
[----:B------:R2:W-:Y:S01]  /*43e0*/  @!P4 STG.E desc[UR8][R4.64+0x100], R29 ;  /* 0x0001001d0400c986 */ /* 0x0005e2000c101908 */
[-C--:B------:R-:W-:Y:S01]  /*43f0*/  ISETP.GE.AND P4, PT, R41, R2.reuse, PT ;  /* 0x000000022900720c */ /* 0x080fe20003f86270 */
[----:B-1----:R-:W-:Y:S02]  /*4400*/  VIADD R33, R8, 0x280 ;  /* 0x0000028008217836 */ /* 0x002fe40000000000 */
        /* <DEDUP_REMOVED lines=17> */
.L_x_508:
[----:B------:R-:W-:Y:S01]  /*4520*/  BSSY B1, `(.L_x_535) ;  /* 0x0000006000017945 */ /* 0x000fe20003800000 */
[----:B------:R-:W-:Y:S01]  /*4530*/  PLOP3.LUT P0, PT, P0, PT, PT, 0x8, 0x80 ;  /* 0x000000000080781c */ /* 0x000fe2000070e170 */
[----:B------:R-:W-:-:S12]  /*4540*/  IMAD.MOV.U32 R21, RZ, RZ, -0x1 ;  /* 0xffffffffff157424 */ /* 0x000fd800078e00ff */
[----:B------:R-:W-:Y:S05]  /*4550*/  WARPSYNC.COLLECTIVE R21, `(.L_x_536) ;  /* 0x0000000015087348 */ /* 0x000fea0003c00000 */
[----:B------:R-:W-:Y:S01]  /*4560*/  VOTE.ANY P0, P0 ;  /* 0x0000000000ff7806 */ /* 0x000fe20000000100 */
[----:B------:R-:W-:-:S12]  /*4570*/  ENDCOLLECTIVE ;  /* 0x000000000000791b */ /* 0x000fd80003800000 */
.L_x_536:
[----:B------:R-:W-:Y:S05]  /*4580*/  BSYNC B1 ;  /* 0x0000000000017941 */ /* 0x000fea0003800000 */
.L_x_535:
[----:B------:R-:W-:Y:S05]  /*4590*/  BRA `(.L_x_537) ;  /* 0xffffffc800787947 */ /* 0x000fea000383ffff */
.L_x_510:
[----:B------:R-:W-:Y:S01]  /*45a0*/  BSSY B1, `(.L_x_538) ;  /* 0x0000006000017945 */ /* 0x000fe20003800000 */
[----:B------:R-:W-:Y:S01]  /*45b0*/  PLOP3.LUT P0, PT, P0, PT, PT, 0x8, 0x80 ;  /* 0x000000000080781c */ /* 0x000fe2000070e170 */
[----:B------:R-:W-:-:S12]  /*45c0*/  IMAD.MOV.U32 R21, RZ, RZ, -0x1 ;  /* 0xffffffffff157424 */ /* 0x000fd800078e00ff */
[----:B------:R-:W-:Y:S05]  /*45d0*/  WARPSYNC.COLLECTIVE R21, `(.L_x_539) ;  /* 0x0000000015087348 */ /* 0x000fea0003c00000 */
[----:B------:R-:W-:Y:S01]  /*45e0*/  VOTE.ANY P0, P0 ;  /* 0x0000000000ff7806 */ /* 0x000fe20000000100 */
[----:B------:R-:W-:-:S12]  /*45f0*/  ENDCOLLECTIVE ;  /* 0x000000000000791b */ /* 0x000fd80003800000 */
.L_x_539:
[----:B------:R-:W-:Y:S05]  /*4600*/  BSYNC B1 ;  /* 0x0000000000017941 */ /* 0x000fea0003800000 */
.L_x_538:
[----:B------:R-:W-:Y:S05]  /*4610*/  BRA `(.L_x_540) ;  /* 0xffffffc800cc7947 */ /* 0x000fea000383ffff */
.L_x_512:
[----:B------:R-:W0:Y:S01]  /*4620*/  S2R R30, SR_GEMASK ;  /* 0x00000000001e7919 */ /* 0x000e220000003c00 */
[----:B------:R-:W-:Y:S01]  /*4630*/  BSSY B1, `(.L_x_541) ;  /* 0x0000006000017945 */ /* 0x000fe20003800000 */
[----:B------:R-:W-:Y:S01]  /*4640*/  PLOP3.LUT P0, PT, P0, PT, PT, 0x8, 0x80 ;  /* 0x000000000080781c */ /* 0x000fe2000070e170 */
[----:B------:R-:W-:-:S12]  /*4650*/  IMAD.MOV.U32 R21, RZ, RZ, -0x1 ;  /* 0xffffffffff157424 */ /* 0x000fd800078e00ff */
[----:B0-----:R-:W-:Y:S05]  /*4660*/  WARPSYNC.COLLECTIVE R21, `(.L_x_542) ;  /* 0x0000000015087348 */ /* 0x001fea0003c00000 */
[----:B------:R-:W-:Y:S01]  /*4670*/  VOTE.ANY R21, PT, P0 ;  /* 0x0000000000157806 */ /* 0x000fe200000e0100 */
[----:B0-----:R-:W-:Y:S06]  /*4680*/  ENDCOLLECTIVE ;  /* 0x000000000000791b */ /* 0x001fec0003800000 */
.L_x_542:
[----:B------:R-:W-:Y:S05]  /*4690*/  BSYNC B1 ;  /* 0x0000000000017941 */ /* 0x000fea0003800000 */
.L_x_541:
[----:B------:R-:W-:Y:S01]  /*46a0*/  LOP3.LUT R21, R21, 0x80000000, R30, 0xec, !PT ;  /* 0x8000000015157812 */ /* 0x000fe200078eec1e */
[----:B------:R-:W-:Y:S02]  /*46b0*/  IMAD.MOV.U32 R17, RZ, RZ, 0x1 ;  /* 0x00000001ff117424 */ /* 0x000fe400078e00ff */
[----:B------:R-:W-:Y:S02]  /*46c0*/  VIADD R41, R39, 0x2 ;  /* 0x0000000227297836 */ /* 0x000fe40000000000 */
[----:B------:R-:W-:Y:S02]  /*46d0*/  VIADD R16, R21, 0xffffffff ;  /* 0xffffffff15107836 */ /* 0x000fe40000000000 */
[C---:B------:R-:W-:Y:S02]  /*46e0*/  VIADD R43, R39.reuse, 0x4 ;  /* 0x00000004272b7836 */ /* 0x040fe40000000000 */
[----:B------:R-:W-:Y:S01]  /*46f0*/  VIADD R44, R39, 0x8 ;  /* 0x00000008272c7836 */ /* 0x000fe20000000000 */
[----:B------:R-:W-:Y:S01]  /*4700*/  LOP3.LUT R28, R21, R16, RZ, 0xc, !PT ;  /* 0x00000010151c7212 */ /* 0x000fe200078e0cff */
[----:B------:R-:W-:-:S02]  /*4710*/  IMAD.MOV.U32 R16, RZ, RZ, R27 ;  /* 0x000000ffff107224 */ /* 0x000fc400078e001b */
[----:B------:R-:W-:Y:S01]  /*4720*/  IMAD.MOV.U32 R21, RZ, RZ, -0x1 ;  /* 0xffffffffff157424 */ /* 0x000fe200078e00ff */
[----:B------:R0:W1:Y:S01]  /*4730*/  POPC R20, R28 ;  /* 0x0000001c00147309 */ /* 0x0000620000000000 */
[----:B------:R-:W-:-:S07]  /*4740*/  VIADD R45, R39, 0x10 ;  /* 0x00000010272d7836 */ /* 0x000fce0000000000 */
[----:B01----:R-:W-:Y:S05]  /*4750*/  WARPSYNC.COLLECTIVE R21, `(.L_x_543) ;  /* 0x0000000015087348 */ /* 0x003fea0003c00000 */
[----:B-1----:R1:W2:Y:S02]  /*4760*/  SHFL.DOWN P3, R22, R16, R17, R20 ;  /* 0x0800001110167389 */ /* 0x0022a40000060014 */
[----:B012---:R-:W-:Y:S05]  /*4770*/  ENDCOLLECTIVE ;  /* 0x000000000000791b */ /* 0x007fea0003800000 */
.L_x_543:
[-C--:B------:R-:W-:Y:S02]  /*4780*/  ISETP.GE.AND P0, PT, R39, R20.reuse, PT ;  /* 0x000000142700720c */ /* 0x080fe40003f06270 */
[-C--:B------:R-:W-:Y:S01]  /*4790*/  ISETP.GT.AND P2, PT, R45, R20.reuse, PT ;  /* 0x000000142d00720c */ /* 0x080fe20003f44270 */
        /* <DEDUP_REMOVED lines=8> */
.L_x_544:
        /* <DEDUP_REMOVED lines=8> */
.L_x_545:
[----:B------:R-:W-:Y:S01]  /*48a0*/  IMAD.MOV.U32 R17, RZ, RZ, 0x8 ;  /* 0x00000008ff117424 */ /* 0x000fe200078e00ff */
[----:B------:R-:W-:Y:S02]  /*48b0*/  SEL R22, R22, RZ, !P0 ;  /* 0x000000ff16167207 */ /* 0x000fe40004000000 */
[----:B------:R-:W-:-:S03]  /*48c0*/  ISETP.GT.AND P0, PT, R44, R20, PT ;  /* 0x000000142c00720c */ /* 0x000fc60003f04270 */
[----:B------:R-:W-:Y:S02]  /*48d0*/  IMAD.IADD R27, R29, 0x1, R22 ;  /* 0x000000011d1b7824 */ /* 0x000fe400078e0216 */
[----:B------:R-:W0:Y:S02]  /*48e0*/  LDC.64 R28, c[0x0][0x390] ;  /* 0x0000e400ff1c7b82 */ /* 0x000e240000000a00 */
[----:B------:R-:W-:-:S07]  /*48f0*/  IMAD.MOV.U32 R16, RZ, RZ, R27 ;  /* 0x000000ffff107224 */ /* 0x000fce00078e001b */
[----:B0-----:R-:W-:Y:S05]  /*4900*/  WARPSYNC.COLLECTIVE R21, `(.L_x_546) ;  /* 0x0000000015087348 */ /* 0x001fea0003c00000 */
[----:B------:R1:W2:Y:S02]  /*4910*/  SHFL.DOWN P3, R22, R16, R17, R20 ;  /* 0x0800001110167389 */ /* 0x0002a40000060014 */
[----:B012---:R-:W-:Y:S05]  /*4920*/  ENDCOLLECTIVE ;  /* 0x000000000000791b */ /* 0x007fea0003800000 */
.L_x_546:
[----:B------:R-:W-:Y:S01]  /*4930*/  IMAD.MOV.U32 R17, RZ, RZ, 0x10 ;  /* 0x00000010ff117424 */ /* 0x000fe200078e00ff */
[----:B------:R-:W-:Y:S02]  /*4940*/  SEL R22, R22, RZ, !P0 ;  /* 0x000000ff16167207 */ /* 0x000fe40004000000 */
[----:B------:R-:W-:-:S03]  /*4950*/  ISETP.NE.AND P0, PT, R26, 0x65, PT ;  /* 0x000000651a00780c */ /* 0x000fc60003f05270 */
[----:B------:R-:W-:-:S04]  /*4960*/  IMAD.IADD R47, R27, 0x1, R22 ;  /* 0x000000011b2f7824 */ /* 0x000fc800078e0216 */
[----:B------:R-:W-:-:S07]  /*4970*/  IMAD.MOV.U32 R16, RZ, RZ, R47 ;  /* 0x000000ffff107224 */ /* 0x000fce00078e002f */
[----:B------:R-:W-:Y:S05]  /*4980*/  WARPSYNC.COLLECTIVE R21, `(.L_x_547) ;  /* 0x0000000015087348 */ /* 0x000fea0003c00000 */
[----:B------:R0:W1:Y:S02]  /*4990*/  SHFL.DOWN P3, R22, R16, R17, R20 ;  /* 0x0800001110167389 */ /* 0x0000640000060014 */
[----:B01----:R-:W-:Y:S05]  /*49a0*/  ENDCOLLECTIVE ;  /* 0x000000000000791b */ /* 0x003fea0003800000 */
.L_x_547:
[----:B------:R-:W-:Y:S05]  /*49b0*/  WARPSYNC.COLLECTIVE R21, `(.L_x_548) ;  /* 0x0000000015087348 */ /* 0x000fea0003c00000 */
[----:B------:R-:W-:Y:S01]  /*49c0*/  VOTE.ALL P0, P0 ;  /* 0x0000000000ff7806 */ /* 0x000fe20000000000 */
[----:B------:R-:W-:-:S12]  /*49d0*/  ENDCOLLECTIVE ;  /* 0x000000000000791b */ /* 0x000fd80003800000 */
.L_x_548:
[----:B------:R-:W-:Y:S02]  /*49e0*/  IADD3 R28, P3, PT, R28, 0x100, RZ ;  /* 0x000001001c1c7810 */ /* 0x000fe40007f7e0ff */
[----:B------:R-:W-:-:S03]  /*49f0*/  SEL R22, R22, RZ, !P2 ;  /* 0x000000ff16167207 */ /* 0x000fc60005000000 */
[----:B------:R-:W-:Y:S02]  /*4a00*/  IMAD.X R3, RZ, RZ, R29, P3 ;  /* 0x000000ffff037224 */ /* 0x000fe400018e061d */
[----:B------:R-:W-:Y:S01]  /*4a10*/  IMAD.IADD R46, R47, 0x1, R22 ;  /* 0x000000012f2e7824 */ /* 0x000fe200078e0216 */
[----:B------:R-:W-:Y:S06]  /*4a20*/  BRA `(.L_x_549) ;  /* 0xffffffc800647947 */ /* 0x000fec000383ffff */
.L_x_514:
[----:B------:R-:W-:Y:S01]  /*4a30*/  BSSY B1, `(.L_x_550) ;  /* 0x0000006000017945 */ /* 0x000fe20003800000 */
[----:B------:R-:W-:Y:S01]  /*4a40*/  PLOP3.LUT P0, PT, P0, PT, PT, 0x8, 0x80 ;  /* 0x000000000080781c */ /* 0x000fe2000070e170 */
[----:B------:R-:W-:-:S12]  /*4a50*/  IMAD.MOV.U32 R21, RZ, RZ, -0x1 ;  /* 0xffffffffff157424 */ /* 0x000fd800078e00ff */
[----:B------:R-:W-:Y:S05]  /*4a60*/  WARPSYNC.COLLECTIVE R21, `(.L_x_551) ;  /* 0x0000000015087348 */ /* 0x000fea0003c00000 */
[----:B------:R-:W-:Y:S01]  /*4a70*/  VOTE.ANY P0, P0 ;  /* 0x0000000000ff7806 */ /* 0x000fe20000000100 */
[----:B------:R-:W-:-:S12]  /*4a80*/  ENDCOLLECTIVE ;  /* 0x000000000000791b */ /* 0x000fd80003800000 */
.L_x_551:
[----:B------:R-:W-:Y:S05]  /*4a90*/  BSYNC B1 ;  /* 0x0000000000017941 */ /* 0x000fea0003800000 */
.L_x_550:
[----:B------:R-:W-:Y:S05]  /*4aa0*/  BRA `(.L_x_552) ;  /* 0xffffffc800747947 */ /* 0x000fea000383ffff */
.L_x_516:
[----:B------:R-:W-:Y:S01]  /*4ab0*/  BSSY B1, `(.L_x_553) ;  /* 0x0000006000017945 */ /* 0x000fe20003800000 */
[----:B------:R-:W-:Y:S01]  /*4ac0*/  PLOP3.LUT P0, PT, P0, PT, PT, 0x8, 0x80 ;  /* 0x000000000080781c */ /* 0x000fe2000070e170 */
[----:B------:R-:W-:-:S12]  /*4ad0*/  IMAD.MOV.U32 R21, RZ, RZ, -0x1 ;  /* 0xffffffffff157424 */ /* 0x000fd800078e00ff */
[----:B------:R-:W-:Y:S05]  /*4ae0*/  WARPSYNC.COLLECTIVE R21, `(.L_x_554) ;  /* 0x0000000015087348 */ /* 0x000fea0003c00000 */
[----:B------:R-:W-:Y:S01]  /*4af0*/  VOTE.ANY P0, P0 ;  /* 0x0000000000ff7806 */ /* 0x000fe20000000100 */
[----:B------:R-:W-:-:S12]  /*4b00*/  ENDCOLLECTIVE ;  /* 0x000000000000791b */ /* 0x000fd80003800000 */
.L_x_554:
[----:B------:R-:W-:Y:S05]  /*4b10*/  BSYNC B1 ;  /* 0x0000000000017941 */ /* 0x000fea0003800000 */
.L_x_553:
[----:B------:R-:W-:Y:S05]  /*4b20*/  BRA `(.L_x_555) ;  /* 0xffffffc800c87947 */ /* 0x000fea000383ffff */
.L_x_518:
[----:B------:R-:W-:Y:S01]  /*4b30*/  BSSY B1, `(.L_x_556) ;  /* 0x0000006000017945 */ /* 0x000fe20003800000 */
[----:B------:R-:W-:Y:S01]  /*4b40*/  PLOP3.LUT P0, PT, P0, PT, PT, 0x8, 0x80 ;  /* 0x000000000080781c */ /* 0x000fe2000070e170 */
[----:B------:R-:W-:-:S12]  /*4b50*/  IMAD.MOV.U32 R21, RZ, RZ, -0x1 ;  /* 0xffffffffff157424 */ /* 0x000fd800078e00ff */
[----:B------:R-:W-:Y:S05]  /*4b60*/  WARPSYNC.COLLECTIVE R21, `(.L_x_557) ;  /* 0x0000000015087348 */ /* 0x000fea0003c00000 */
[----:B------:R-:W-:Y:S01]  /*4b70*/  VOTE.ANY R21, PT, P0 ;  /* 0x0000000000157806 */ /* 0x000fe200000e0100 */
[----:B------:R-:W-:Y:S06]  /*4b80*/  ENDCOLLECTIVE ;  /* 0x000000000000791b */ /* 0x000fec0003800000 */
.L_x_557:
[----:B------:R-:W-:Y:S05]  /*4b90*/  BSYNC B1 ;  /* 0x0000000000017941 */ /* 0x000fea0003800000 */
.L_x_556:
        /* <DEDUP_REMOVED lines=11> */
.L_x_558:
        /* <DEDUP_REMOVED lines=9> */
.L_x_559:
        /* <DEDUP_REMOVED lines=8> */
.L_x_560:
        /* <DEDUP_REMOVED lines=8> */
.L_x_561:
        /* <DEDUP_REMOVED lines=8> */
.L_x_562:
[----:B------:R-:W-:Y:S02]  /*4e60*/  SEL R22, R22, RZ, !P0 ;  /* 0x000000ff16167207 */ /* 0x000fe40004000000 */
[----:B------:R-:W-:Y:S02]  /*4e70*/  ISETP.NE.AND P0, PT, R26, 0x65, PT ;  /* 0x000000651a00780c */ /* 0x000fe40003f05270 */
[----:B------:R-:W-:-:S11]  /*4e80*/  IADD3 R46, PT, PT, R47, R22, R46 ;  /* 0x000000162f2e7210 */ /* 0x000fd60007ffe02e */
[----:B------:R-:W-:Y:S05]  /*4e90*/  WARPSYNC.COLLECTIVE R21, `(.L_x_563) ;  /* 0x0000000015087348 */ /* 0x000fea0003c00000 */
[----:B------:R-:W-:Y:S01]  /*4ea0*/  VOTE.ALL P0, P0 ;  /* 0x0000000000ff7806 */ /* 0x000fe20000000000 */
[----:B------:R-:W-:-:S12]  /*4eb0*/  ENDCOLLECTIVE ;  /* 0x000000000000791b */ /* 0x000fd80003800000 */
.L_x_563:
[----:B------:R-:W-:Y:S05]  /*4ec0*/  BRA `(.L_x_564) ;  /* 0xffffffc800607947 */ /* 0x000fea000383ffff */
.L_x_523:
[----:B------:R-:W-:Y:S01]  /*4ed0*/  BSSY B0, `(.L_x_565) ;  /* 0x0000006000007945 */ /* 0x000fe20003800000 */
[----:B------:R-:W-:Y:S01]  /*4ee0*/  PLOP3.LUT P0, PT, P0, PT, PT, 0x8, 0x80 ;  /* 0x000000000080781c */ /* 0x000fe2000070e170 */
[----:B------:R-:W-:-:S12]  /*4ef0*/  IMAD.MOV.U32 R21, RZ, RZ, -0x1 ;  /* 0xffffffffff157424 */ /* 0x000fd800078e00ff */
[----:B------:R-:W-:Y:S05]  /*4f00*/  WARPSYNC.COLLECTIVE R21, `(.L_x_566) ;  /* 0x0000000015087348 */ /* 0x000fea0003c00000 */
[----:B------:R-:W-:Y:S01]  /*4f10*/  VOTE.ANY P0, P0 ;  /* 0x0000000000ff7806 */ /* 0x000fe20000000100 */
[----:B------:R-:W-:-:S12]  /*4f20*/  ENDCOLLECTIVE ;  /* 0x000000000000791b */ /* 0x000fd80003800000 */
.L_x_566:
[----:B------:R-:W-:Y:S05]  /*4f30*/  BSYNC B0 ;  /* 0x0000000000007941 */ /* 0x000fea0003800000 */
.L_x_565:
[----:B------:R-:W-:Y:S05]  /*4f40*/  BRA `(.L_x_567) ;  /* 0xffffffe000987947 */ /* 0x000fea000383ffff */
.L_x_525:
[----:B------:R-:W-:Y:S01]  /*4f50*/  BSSY B0, `(.L_x_568) ;  /* 0x0000006000007945 */ /* 0x000fe20003800000 */
[----:B------:R-:W-:Y:S01]  /*4f60*/  PLOP3.LUT P0, PT, P0, PT, PT, 0x8, 0x80 ;  /* 0x000000000080781c */ /* 0x000fe2000070e170 */
[----:B------:R-:W-:-:S12]  /*4f70*/  IMAD.MOV.U32 R21, RZ, RZ, -0x1 ;  /* 0xffffffffff157424 */ /* 0x000fd800078e00ff */
[----:B------:R-:W-:Y:S05]  /*4f80*/  WARPSYNC.COLLECTIVE R21, `(.L_x_569) ;  /* 0x0000000015087348 */ /* 0x000fea0003c00000 */
[----:B------:R-:W-:Y:S01]  /*4f90*/  VOTE.ANY P0, P0 ;  /* 0x0000000000ff7806 */ /* 0x000fe20000000100 */
[----:B------:R-:W-:-:S12]  /*4fa0*/  ENDCOLLECTIVE ;  /* 0x000000000000791b */ /* 0x000fd80003800000 */
.L_x_569:
[----:B------:R-:W-:Y:S05]  /*4fb0*/  BSYNC B0 ;  /* 0x0000000000007941 */ /* 0x000fea0003800000 */
.L_x_568:
[----:B------:R-:W-:Y:S05]  /*4fc0*/  BRA `(.L_x_570) ;  /* 0xffffffe000ec7947 */ /* 0x000fea000383ffff */
.L_x_527:
[----:B------:R-:W0:Y:S01]  /*4fd0*/  S2R R26, SR_GEMASK ;  /* 0x00000000001a7919 */ /* 0x000e220000003c00 */
[----:B------:R-:W-:Y:S01]  /*4fe0*/  BSSY B0, `(.L_x_571) ;  /* 0x0000006000007945 */ /* 0x000fe20003800000 */
[----:B------:R-:W-:Y:S01]  /*4ff0*/  PLOP3.LUT P0, PT, P0, PT, PT, 0x8, 0x80 ;  /* 0x000000000080781c */ /* 0x000fe2000070e170 */
[----:B------:R-:W-:-:S12]  /*5000*/  IMAD.MOV.U32 R21, RZ, RZ, -0x1 ;  /* 0xffffffffff157424 */ /* 0x000fd800078e00ff */
[----:B0-----:R-:W-:Y:S05]  /*5010*/  WARPSYNC.COLLECTIVE R21, `(.L_x_572) ;  /* 0x0000000015087348 */ /* 0x001fea0003c00000 */
[----:B------:R-:W-:Y:S01]  /*5020*/  VOTE.ANY R21, PT, P0 ;  /* 0x0000000000157806 */ /* 0x000fe200000e0100 */
[----:B0-----:R-:W-:Y:S06]  /*5030*/  ENDCOLLECTIVE ;  /* 0x000000000000791b */ /* 0x001fec0003800000 */
.L_x_572:
[----:B------:R-:W-:Y:S05]  /*5040*/  BSYNC B0 ;  /* 0x0000000000007941 */ /* 0x000fea0003800000 */
.L_x_571:
[----:B------:R-:W-:Y:S01]  /*5050*/  LOP3.LUT R21, R21, 0x80000000, R26, 0xec, !PT ;  /* 0x8000000015157812 */ /* 0x000fe200078eec1a */
[----:B------:R-:W-:-:S04]  /*5060*/  IMAD.MOV.U32 R17, RZ, RZ, 0x1 ;  /* 0x00000001ff117424 */ /* 0x000fc800078e00ff */
        /* <DEDUP_REMOVED lines=8> */
.L_x_573:
[----:B------:R-:W-:Y:S01]  /*50f0*/  ISETP.GE.AND P0, PT, R38, R20, PT ;  /* 0x000000142600720c */ /* 0x000fe20003f06270 */
[----:B------:R-:W-:-:S03]  /*5100*/  IMAD.MOV.U32 R17, RZ, RZ, 0x2 ;  /* 0x00000002ff117424 */ /* 0x000fc600078e00ff */
[----:B------:R-:W-:-:S05]  /*5110*/  SEL R22, R22, RZ, !P0 ;  /* 0x000000ff16167207 */ /* 0x000fca0004000000 */
[----:B------:R-:W-:Y:S02]  /*5120*/  IMAD.IADD R43, R22, 0x1, R19 ;  /* 0x00000001162b7824 */ /* 0x000fe400078e0213 */
[----:B------:R-:W-:Y:S02]  /*5130*/  VIADD R19, R38, 0x2 ;  /* 0x0000000226137836 */ /* 0x000fe40000000000 */
[----:B------:R-:W-:-:S03]  /*5140*/  IMAD.MOV.U32 R16, RZ, RZ, R43 ;  /* 0x000000ffff107224 */ /* 0x000fc600078e002b */
[----:B------:R-:W-:Y:S01]  /*5150*/  ISETP.GT.AND P0, PT, R19, R20, PT ;  /* 0x000000141300720c */ /* 0x000fe20003f04270 */
[----:B------:R-:W-:-:S12]  /*5160*/  VIADD R19, R38, 0x4 ;  /* 0x0000000426137836 */ /* 0x000fd80000000000 */
[----:B------:R-:W-:Y:S05]  /*5170*/  WARPSYNC.COLLECTIVE R21, `(.L_x_574) ;  /* 0x0000000015087348 */ /* 0x000fea0003c00000 */
[----:B------:R0:W1:Y:S02]  /*5180*/  SHFL.DOWN P3, R22, R16, R17, R20 ;  /* 0x0800001110167389 */ /* 0x0000640000060014 */
[----:B01----:R-:W-:Y:S05]  /*5190*/  ENDCOLLECTIVE ;  /* 0x000000000000791b */ /* 0x003fea0003800000 */
.L_x_574:
[----:B------:R-:W-:Y:S01]  /*51a0*/  IMAD.MOV.U32 R17, RZ, RZ, 0x4 ;  /* 0x00000004ff117424 */ /* 0x000fe200078e00ff */
[----:B------:R-:W-:Y:S02]  /*51b0*/  SEL R22, R22, RZ, !P0 ;  /* 0x000000ff16167207 */ /* 0x000fe40004000000 */
[----:B------:R-:W-:-:S03]  /*51c0*/  ISETP.GT.AND P0, PT, R19, R20, PT ;  /* 0x000000141300720c */ /* 0x000fc60003f04270 */
[----:B------:R-:W-:Y:S02]  /*51d0*/  IMAD.IADD R45, R43, 0x1, R22 ;  /* 0x000000012b2d7824 */ /* 0x000fe400078e0216 */
[----:B------:R-:W-:Y:S02]  /*51e0*/  VIADD R43, R38, 0x8 ;  /* 0x00000008262b7836 */ /* 0x000fe40000000000 */
[----:B------:R-:W-:-:S07]  /*51f0*/  IMAD.MOV.U32 R16, RZ, RZ, R45 ;  /* 0x000000ffff107224 */ /* 0x000fce00078e002d */
[----:B------:R-:W-:Y:S05]  /*5200*/  WARPSYNC.COLLECTIVE R21, `(.L_x_575) ;  /* 0x0000000015087348 */ /* 0x000fea0003c00000 */
[----:B------:R0:W1:Y:S02]  /*5210*/  SHFL.DOWN P3, R22, R16, R17, R20 ;  /* 0x0800001110167389 */ /* 0x0000640000060014 */
[----:B01----:R-:W-:Y:S05]  /*5220*/  ENDCOLLECTIVE ;  /* 0x000000000000791b */ /* 0x003fea0003800000 */
.L_x_575:
        /* <DEDUP_REMOVED lines=9> */
.L_x_576:
[----:B------:R-:W-:Y:S01]  /*52c0*/  IMAD.MOV.U32 R17, RZ, RZ, 0x10 ;  /* 0x00000010ff117424 */ /* 0x000fe200078e00ff */
[----:B------:R-:W-:Y:S02]  /*52d0*/  SEL R22, R22, RZ, !P0 ;  /* 0x000000ff16167207 */ /* 0x000fe40004000000 */
[----:B------:R-:W-:-:S03]  /*52e0*/  ISETP.NE.AND P0, PT, R18, 0x65, PT ;  /* 0x000000651200780c */ /* 0x000fc60003f05270 */
[----:B------:R-:W-:Y:S02]  /*52f0*/  IMAD.IADD R43, R19, 0x1, R22 ;  /* 0x00000001132b7824 */ /* 0x000fe400078e0216 */
[----:B------:R-:W-:Y:S02]  /*5300*/  VIADD R19, R38, 0x10 ;  /* 0x0000001026137836 */ /* 0x000fe40000000000 */
[----:B------:R-:W-:-:S03]  /*5310*/  IMAD.MOV.U32 R16, RZ, RZ, R43 ;  /* 0x000000ffff107224 */ /* 0x000fc600078e002b */
[----:B------:R-:W-:-:S13]  /*5320*/  ISETP.GT.AND P2, PT, R19, R20, PT ;  /* 0x000000141300720c */ /* 0x000fda0003f44270 */
[----:B------:R-:W-:Y:S05]  /*5330*/  WARPSYNC.COLLECTIVE R21, `(.L_x_577) ;  /* 0x0000000015087348 */ /* 0x000fea0003c00000 */
[----:B------:R0:W1:Y:S02]  /*5340*/  SHFL.DOWN P3, R22, R16, R17, R20 ;  /* 0x0800001110167389 */ /* 0x0000640000060014 */
[----:B01----:R-:W-:Y:S05]  /*5350*/  ENDCOLLECTIVE ;  /* 0x000000000000791b */ /* 0x003fea0003800000 */
.L_x_577:
[----:B------:R-:W-:Y:S05]  /*5360*/  WARPSYNC.COLLECTIVE R21, `(.L_x_578) ;  /* 0x0000000015087348 */ /* 0x000fea0003c00000 */
[----:B------:R-:W-:Y:S01]  /*5370*/  VOTE.ALL P0, P0 ;  /* 0x0000000000ff7806 */ /* 0x000fe20000000000 */
[----:B------:R-:W-:-:S12]  /*5380*/  ENDCOLLECTIVE ;  /* 0x000000000000791b */ /* 0x000fd80003800000 */
.L_x_578:
[----:B------:R-:W-:Y:S02]  /*5390*/  IADD3 R44, P3, PT, R44, 0x100, RZ ;  /* 0x000001002c2c7810 */ /* 0x000fe40007f7e0ff */
[----:B------:R-:W-:-:S03]  /*53a0*/  SEL R22, R22, RZ, !P2 ;  /* 0x000000ff16167207 */ /* 0x000fc60005000000 */
[----:B------:R-:W-:Y:S02]  /*53b0*/  IMAD.X R45, RZ, RZ, R45, P3 ;  /* 0x000000ffff2d7224 */ /* 0x000fe400018e062d */
[----:B------:R-:W-:Y:S01]  /*53c0*/  IMAD.IADD R46, R43, 0x1, R22 ;  /* 0x000000012b2e7824 */ /* 0x000fe200078e0216 */
[----:B------:R-:W-:Y:S06]  /*53d0*/  BRA `(.L_x_579) ;  /* 0xffffffe000847947 */ /* 0x000fec000383ffff */
.L_x_529:
[----:B------:R-:W-:Y:S01]  /*53e0*/  BSSY B0, `(.L_x_580) ;  /* 0x0000006000007945 */ /* 0x000fe20003800000 */
[----:B------:R-:W-:Y:S01]  /*53f0*/  PLOP3.LUT P0, PT, P0, PT, PT, 0x8, 0x80 ;  /* 0x000000000080781c */ /* 0x000fe2000070e170 */
[----:B------:R-:W-:-:S12]  /*5400*/  IMAD.MOV.U32 R21, RZ, RZ, -0x1 ;  /* 0xffffffffff157424 */ /* 0x000fd800078e00ff */
[----:B------:R-:W-:Y:S05]  /*5410*/  WARPSYNC.COLLECTIVE R21, `(.L_x_581) ;  /* 0x0000000015087348 */ /* 0x000fea0003c00000 */
[----:B------:R-:W-:Y:S01]  /*5420*/  VOTE.ANY P0, P0 ;  /* 0x0000000000ff7806 */ /* 0x000fe20000000100 */
[----:B------:R-:W-:-:S12]  /*5430*/  ENDCOLLECTIVE ;  /* 0x000000000000791b */ /* 0x000fd80003800000 */
.L_x_581:
[----:B------:R-:W-:Y:S05]  /*5440*/  BSYNC B0 ;  /* 0x0000000000007941 */ /* 0x000fea0003800000 */
.L_x_580:
[----:B------:R-:W-:Y:S05]  /*5450*/  BRA `(.L_x_582) ;  /* 0xffffffe0008c7947 */ /* 0x000fea000383ffff */
.L_x_531:
[----:B------:R-:W-:Y:S01]  /*5460*/  BSSY B0, `(.L_x_583) ;  /* 0x0000006000007945 */ /* 0x000fe20003800000 */
[----:B------:R-:W-:Y:S01]  /*5470*/  PLOP3.LUT P0, PT, P0, PT, PT, 0x8, 0x80 ;  /* 0x000000000080781c */ /* 0x000fe2000070e170 */
[----:B------:R-:W-:-:S12]  /*5480*/  IMAD.MOV.U32 R21, RZ, RZ, -0x1 ;  /* 0xffffffffff157424 */ /* 0x000fd800078e00ff */
[----:B------:R-:W-:Y:S05]  /*5490*/  WARPSYNC.COLLECTIVE R21, `(.L_x_584) ;  /* 0x0000000015087348 */ /* 0x000fea0003c00000 */
[----:B------:R-:W-:Y:S01]  /*54a0*/  VOTE.ANY P0, P0 ;  /* 0x0000000000ff7806 */ /* 0x000fe20000000100 */
[----:B------:R-:W-:-:S12]  /*54b0*/  ENDCOLLECTIVE ;  /* 0x000000000000791b */ /* 0x000fd80003800000 */
.L_x_584:
[----:B------:R-:W-:Y:S05]  /*54c0*/  BSYNC B0 ;  /* 0x0000000000007941 */ /* 0x000fea0003800000 */
.L_x_583:
[----:B------:R-:W-:Y:S05]  /*54d0*/  BRA `(.L_x_585) ;  /* 0xffffffe000e07947 */ /* 0x000fea000383ffff */
.L_x_533:
[----:B------:R-:W-:Y:S01]  /*54e0*/  BSSY B0, `(.L_x_586) ;  /* 0x0000006000007945 */ /* 0x000fe20003800000 */
[----:B------:R-:W-:Y:S01]  /*54f0*/  PLOP3.LUT P0, PT, P0, PT, PT, 0x8, 0x80 ;  /* 0x000000000080781c */ /* 0x000fe2000070e170 */
[----:B------:R-:W-:-:S12]  /*5500*/  IMAD.MOV.U32 R21, RZ, RZ, -0x1 ;  /* 0xffffffffff157424 */ /* 0x000fd800078e00ff */
[----:B------:R-:W-:Y:S05]  /*5510*/  WARPSYNC.COLLECTIVE R21, `(.L_x_587) ;  /* 0x0000000015087348 */ /* 0x000fea0003c00000 */
[----:B------:R-:W-:Y:S01]  /*5520*/  VOTE.ANY R21, PT, P0 ;  /* 0x0000000000157806 */ /* 0x000fe200000e0100 */
[----:B------:R-:W-:Y:S06]  /*5530*/  ENDCOLLECTIVE ;  /* 0x000000000000791b */ /* 0x000fec0003800000 */
.L_x_587:
[----:B------:R-:W-:Y:S05]  /*5540*/  BSYNC B0 ;  /* 0x0000000000007941 */ /* 0x000fea0003800000 */
.L_x_586:
        /* <DEDUP_REMOVED lines=11> */
.L_x_588:
        /* <DEDUP_REMOVED lines=11> */
.L_x_589:
        /* <DEDUP_REMOVED lines=9> */
.L_x_590:
        /* <DEDUP_REMOVED lines=8> */
.L_x_591:
        /* <DEDUP_REMOVED lines=9> */
.L_x_592:
[----:B------:R-:W-:Y:S02]  /*5850*/  SEL R22, R22, RZ, !P0 ;  /* 0x000000ff16167207 */ /* 0x000fe40004000000 */
[----:B------:R-:W-:Y:S02]  /*5860*/  ISETP.NE.AND P0, PT, R18, 0x65, PT ;  /* 0x000000651200780c */ /* 0x000fe40003f05270 */
[----:B------:R-:W-:-:S11]  /*5870*/  IADD3 R46, PT, PT, R47, R22, R46 ;  /* 0x000000162f2e7210 */ /* 0x000fd60007ffe02e */
[----:B------:R-:W-:Y:S05]  /*5880*/  WARPSYNC.COLLECTIVE R21, `(.L_x_593) ;  /* 0x0000000015087348 */ /* 0x000fea0003c00000 */
[----:B------:R-:W-:Y:S01]  /*5890*/  VOTE.ALL P0, P0 ;  /* 0x0000000000ff7806 */ /* 0x000fe20000000000 */
[----:B------:R-:W-:-:S12]  /*58a0*/  ENDCOLLECTIVE ;  /* 0x000000000000791b */ /* 0x000fd80003800000 */
.L_x_593:
[----:B------:R-:W-:Y:S05]  /*58b0*/  BRA `(.L_x_594) ;  /* 0xffffffe000787947 */ /* 0x000fea000383ffff */
.L_x_595:
        /* <DEDUP_REMOVED lines=12> */
.L_x_1834:


//--------------------- .text._ZN3cub18CUB_300001_SM_10006detail4scan20DeviceScanInitKernelINS0_13ScanTileStateIiLb1EEEEEvT_i --------------------------
	.section	.text._ZN3cub18CUB_300001_SM_10006detail4scan20DeviceScanInitKernelINS0_13ScanTileStateIiLb1EEEEEvT_i,"ax",@progbits
	.align	128
        .global         _ZN3cub18CUB_300001_SM_10006detail4scan20DeviceScanInitKernelINS0_13ScanTileStateIiLb1EEEEEvT_i
        .type           _ZN3cub18CUB_300001_SM_10006detail4scan20DeviceScanInitKernelINS0_13ScanTileStateIiLb1EEEEEvT_i,@function
        .size           _ZN3cub18CUB_300001_SM_10006detail4scan20DeviceScanInitKernelINS0_13ScanTileStateIiLb1EEEEEvT_i,(.L_x_1835 - _ZN3cub18CUB_300001_SM_10006detail4scan20DeviceScanInitKernelINS0_13ScanTileStateIiLb1EEEEEvT_i)
        .other          _ZN3cub18CUB_300001_SM_10006detail4scan20DeviceScanInitKernelINS0_13ScanTileStateIiLb1EEEEEvT_i,@"STO_CUDA_ENTRY STV_DEFAULT"
_ZN3cub18CUB_300001_SM_10006detail4scan20DeviceScanInitKernelINS0_13ScanTileStateIiLb1EEEEEvT_i:
.text._ZN3cub18CUB_300001_SM_10006detail4scan20DeviceScanInitKernelINS0_13ScanTileStateIiLb1EEEEEvT_i:
[----:B------:R-:W-:Y:S01]  /*0000*/  LDC R1, c[0x0][0x37c] ;  /* 0x0000df00ff017b82 */ /* 0x000fe20000000800 */
[----:B------:R-:W0:Y:S07]  /*0010*/  S2R R0, SR_TID.X ;  /* 0x0000000000007919 */ /* 0x000e2e0000002100 */
[----:B------:R-:W1:Y:S01]  /*0020*/  S2UR UR6, SR_CTAID.X ;  /* 0x00000000000679c3 */ /* 0x000e620000002500 */
[----:B------:R-:W2:Y:S07]  /*0030*/  LDCU UR4, c[0x0][0x388] ;  /* 0x00007100ff0477ac */ /* 0x000eae0008000800 */
[----:B------:R-:W1:Y:S01]  /*0040*/  LDC R5, c[0x0][0x360] ;  /* 0x0000d800ff057b82 */ /* 0x000e620000000800 */
[----:B0-----:R-:W-:Y:S01]  /*0050*/  ISETP.GT.U32.AND P0, PT, R0, 0x1f, PT ;  /* 0x0000001f0000780c */ /* 0x001fe20003f04070 */
[----:B-1----:R-:W-:-:S03]  /*0060*/  IMAD R5, R5, UR6, R0 ;  /* 0x0000000605057c24 */ /* 0x002fc6000f8e0200 */
[----:B------:R-:W-:Y:S02]  /*0070*/  ISETP.NE.OR P0, PT, RZ, UR6, P0 ;  /* 0x00000006ff007c0c */ /* 0x000fe40008705670 */
[----:B--2---:R-:W-:Y:S01]  /*0080*/  ISETP.GE.AND P1, PT, R5, UR4, PT ;  /* 0x0000000405007c0c */ /* 0x004fe2000bf26270 */
[----:B------:R-:W0:-:S12]  /*0090*/  LDCU.64 UR4, c[0x0][0x358] ;  /* 0x00006b00ff0477ac */ /* 0x000e180008000a00 */
[----:B------:R-:W1:Y:S01]  /*00a0*/  @!P1 LDC.64 R2, c[0x0][0x380] ;  /* 0x0000e000ff029b82 */ /* 0x000e620000000a00 */
[----:B------:R-:W-:Y:S01]  /*00b0*/  @!P1 MOV R4, 0x63 ;  /* 0x0000006300049802 */ /* 0x000fe20000000f00 */
[----:B-1----:R-:W-:-:S04]  /*00c0*/  @!P1 IMAD.WIDE R2, R5, 0x8, R2 ;  /* 0x0000000805029825 */ /* 0x002fc800078e0202 */
[----:B------:R-:W-:-:S05]  /*00d0*/  HFMA2 R5, -RZ, RZ, 0, 0 ;  /* 0x00000000ff057431 */ /* 0x000fca00000001ff */
[----:B0-----:R0:W-:Y:S01]  /*00e0*/  @!P1 STG.E.64 desc[UR4][R2.64+0x100], R4 ;  /* 0x0001000402009986 */ /* 0x0011e2000c101b04 */
[----:B------:R-:W-:Y:S05]  /*00f0*/  @P0 EXIT ;  /* 0x000000000000094d */ /* 0x000fea0003800000 */
[----:B0-----:R-:W0:Y:S02]  /*0100*/  LDC.64 R2, c[0x0][0x380] ;  /* 0x0000e000ff027b82 */ /* 0x001e240000000a00 */
[----:B0-----:R-:W-:-:S05]  /*0110*/  IMAD.WIDE.U32 R2, R0, 0x8, R2 ;  /* 0x0000000800027825 */ /* 0x001fca00078e0002 */
[----:B------:R-:W-:Y:S01]  /*0120*/  STG.E.64 desc[UR4][R2.64], RZ ;  /* 0x000000ff02007986 */ /* 0x000fe2000c101b04 */
[----:B------:R-:W-:Y:S05]  /*0130*/  EXIT ;  /* 0x000000000000794d */ /* 0x000fea0003800000 */
.L_x_596:
        /* <DEDUP_REMOVED lines=12> */
.L_x_1835:


//--------------------- .text._ZN3cub18CUB_300001_SM_10006detail11EmptyKernelIvEEvv --------------------------
	.section	.text._ZN3cub18CUB_300001_SM_10006detail11EmptyKernelIvEEvv,"ax",@progbits
	.align	128
        .global         _ZN3cub18CUB_300001_SM_10006detail11EmptyKernelIvEEvv
        .type           _ZN3cub18CUB_300001_SM_10006detail11EmptyKernelIvEEvv,@function
        .size           _ZN3cub18CUB_300001_SM_10006detail11EmptyKernelIvEEvv,(.L_x_1836 - _ZN3cub18CUB_300001_SM_10006detail11EmptyKernelIvEEvv)
        .other          _ZN3cub18CUB_300001_SM_10006detail11EmptyKernelIvEEvv,@"STO_CUDA_ENTRY STV_DEFAULT"
_ZN3cub18CUB_300001_SM_10006detail11EmptyKernelIvEEvv:
.text._ZN3cub18CUB_300001_SM_10006detail11EmptyKernelIvEEvv:
[----:B------:R-:W-:Y:S01]  /*0000*/  LDC R1, c[0x0][0x37c] ;  /* 0x0000df00ff017b82 */ /* 0x000fe20000000800 */
[----:B------:R-:W-:Y:S05]  /*0010*/  EXIT ;  /* 0x000000000000794d */ /* 0x000fea0003800000 */
.L_x_597:
        /* <DEDUP_REMOVED lines=14> */
.L_x_1836:


//--------------------- .text._ZN6thrust24THRUST_300001_SM_1000_NS8cuda_cub4core6detail13_kernel_agentINS1_16__set_operations10SetOpAgentINS0_10device_ptrIiEES8_PiS9_S8_S9_l9TupleLessNS5_21serial_set_differenceEN4cuda3std3__417integral_constantIbLb0EEEEEJS8_S8_S9_S9_llS8_S9_SA_SB_PNSE_4pairIllEEPmN3cub18CUB_300001_SM_100013ScanTileStateIlLb1EEEEEEvDpT0_ --------------------------
	.section	.text._ZN6thrust24THRUST_300001_SM_1000_NS8cuda_cub4core6detail13_kernel_agentINS1_16__set_operations10SetOpAgentINS0_10device_ptrIiEES8_PiS9_S8_S9_l9TupleLessNS5_21serial_set_differenceEN4cuda3std3__417integral_constantIbLb0EEEEEJS8_S8_S9_S9_llS8_S9_SA_SB_PNSE_4pairIllEEPmN3cub18CUB_300001_SM_100013ScanTileStateIlLb1EEEEEEvDpT0_,"ax",@progbits
	.align	128
        .global         _ZN6thrust24THRUST_300001_SM_1000_NS8cuda_cub4core6detail13_kernel_agentINS1_16__set_operations10SetOpAgentINS0_10device_ptrIiEES8_PiS9_S8_S9_l9TupleLessNS5_21serial_set_differenceEN4cuda3std3__417integral_constantIbLb0EEEEEJS8_S8_S9_S9_llS8_S9_SA_SB_PNSE_4pairIllEEPmN3cub18CUB_300001_SM_100013ScanTileStateIlLb1EEEEEEvDpT0_
        .type           _ZN6thrust24THRUST_300001_SM_1000_NS8cuda_cub4core6detail13_kernel_agentINS1_16__set_operations10SetOpAgentINS0_10device_ptrIiEES8_PiS9_S8_S9_l9TupleLessNS5_21serial_set_differenceEN4cuda3std3__417integral_constantIbLb0EEEEEJS8_S8_S9_S9_llS8_S9_SA_SB_PNSE_4pairIllEEPmN3cub18CUB_300001_SM_100013ScanTileStateIlLb1EEEEEEvDpT0_,@function
        .size           _ZN6thrust24THRUST_300001_SM_1000_NS8cuda_cub4core6detail13_kernel_agentINS1_16__set_operations10SetOpAgentINS0_10device_ptrIiEES8_PiS9_S8_S9_l9TupleLessNS5_21serial_set_differenceEN4cuda3std3__417integral_constantIbLb0EEEEEJS8_S8_S9_S9_llS8_S9_SA_SB_PNSE_4pairIllEEPmN3cub18CUB_300001_SM_100013ScanTileStateIlLb1EEEEEEvDpT0_,(.L_x_1837 - _ZN6thrust24THRUST_300001_SM_1000_NS8cuda_cub4core6detail13_kernel_agentINS1_16__set_operations10SetOpAgentINS0_10device_ptrIiEES8_PiS9_S8_S9_l9TupleLessNS5_21serial_set_differenceEN4cuda3std3__417integral_constantIbLb0EEEEEJS8_S8_S9_S9_llS8_S9_SA_SB_PNSE_4pairIllEEPmN3cub18CUB_300001_SM_100013ScanTileStateIlLb1EEEEEEvDpT0_)
        .other          _ZN6thrust24THRUST_300001_SM_1000_NS8cuda_cub4core6detail13_kernel_agentINS1_16__set_operations10SetOpAgentINS0_10device_ptrIiEES8_PiS9_S8_S9_l9TupleLessNS5_21serial_set_differenceEN4cuda3std3__417integral_constantIbLb0EEEEEJS8_S8_S9_S9_llS8_S9_SA_SB_PNSE_4pairIllEEPmN3cub18CUB_300001_SM_100013ScanTileStateIlLb1EEEEEEvDpT0_,@"STO_CUDA_ENTRY STV_DEFAULT"
_ZN6thrust24THRUST_300001_SM_1000_NS8cuda_cub4core6detail13_kernel_agentINS1_16__set_operations10SetOpAgentINS0_10device_ptrIiEES8_PiS9_S8_S9_l9TupleLessNS5_21serial_set_differenceEN4cuda3std3__417integral_constantIbLb0EEEEEJS8_S8_S9_S9_llS8_S9_SA_SB_PNSE_4pairIllEEPmN3cub18CUB_300001_SM_100013ScanTileStateIlLb1EEEEEEvDpT0_:
.text._ZN6thrust24THRUST_300001_SM_1000_NS8cuda_cub4core6detail13_kernel_agentINS1_16__set_operations10SetOpAgentINS0_10device_ptrIiEES8_PiS9_S8_S9_l9TupleLessNS5_21serial_set_differenceEN4cuda3std3__417integral_constantIbLb0EEEEEJS8_S8_S9_S9_llS8_S9_SA_SB_PNSE_4pairIllEEPmN3cub18CUB_300001_SM_100013ScanTileStateIlLb1EEEEEEvDpT0_:
[----:B------:R-:W-:Y:S01]  /*0000*/  LDC R1, c[0x0][0x37c] ;  /* 0x0000df00ff017b82 */ /* 0x000fe20000000800 */
[----:B------:R-:W0:Y:S01]  /*0010*/  S2R R7, SR_CTAID.X ;  /* 0x0000000000077919 */ /* 0x000e220000002500 */
[----:B------:R-:W1:Y:S01]  /*0020*/  LDCU UR4, c[0x0][0x370] ;  /* 0x00006e00ff0477ac */ /* 0x000e620008000800 */
[----:B------:R-:W2:Y:S01]  /*0030*/  LDCU.64 UR8, c[0x0][0x358] ;  /* 0x00006b00ff0877ac */ /* 0x000ea20008000a00 */
[----:B-1----:R-:W-:-:S06]  /*0040*/  UIADD3 UR4, UPT, UPT, UR4, -0x1, URZ ;  /* 0xffffffff04047890 */ /* 0x002fcc000fffe0ff */
[----:B0-----:R-:W-:-:S13]  /*0050*/  ISETP.GE.U32.AND P0, PT, R7, UR4, PT ;  /* 0x0000000407007c0c */ /* 0x001fda000bf06070 */
[----:B--2---:R-:W-:Y:S05]  /*0060*/  @P0 BRA `(.L_x_598) ;  /* 0x0000008c00840947 */ /* 0x004fea0003800000 */
[----:B------:R-:W0:Y:S01]  /*0070*/  LDC.64 R2, c[0x0][0x3d8] ;  /* 0x0000f600ff027b82 */ /* 0x000e220000000a00 */
[----:B------:R-:W1:Y:S01]  /*0080*/  S2R R0, SR_TID.X ;  /* 0x0000000000007919 */ /* 0x000e620000002100 */
[----:B------:R-:W2:Y:S01]  /*0090*/  LDCU.128 UR4, c[0x0][0x380] ;  /* 0x00007000ff0477ac */ /* 0x000ea20008000c00 */
[----:B0-----:R-:W-:-:S05]  /*00a0*/  IMAD.WIDE.U32 R2, R7, 0x10, R2 ;  /* 0x0000001007027825 */ /* 0x001fca00078e0002 */
[----:B------:R-:W3:Y:S04]  /*00b0*/  LDG.E.64 R4, desc[UR8][R2.64] ;  /* 0x0000000802047981 */ /* 0x000ee8000c1e1b00 */
[----:B------:R-:W4:Y:S04]  /*00c0*/  LDG.E R41, desc[UR8][R2.64+0x10] ;  /* 0x0000100802297981 */ /* 0x000f28000c1e1900 */
[----:B------:R-:W2:Y:S01]  /*00d0*/  LDG.E.64 R8, desc[UR8][R2.64+0x8] ;  /* 0x0000080802087981 */ /* 0x000ea2000c1e1b00 */
[C---:B-1----:R-:W-:Y:S02]  /*00e0*/  VIADD R6, R0.reuse, 0x200 ;  /* 0x0000020000067836 */ /* 0x042fe40000000000 */
[----:B------:R-:W-:-:S02]  /*00f0*/  VIADD R12, R0, 0x600 ;  /* 0x00000600000c7836 */ /* 0x000fc40000000000 */
[C---:B------:R-:W-:Y:S02]  /*0100*/  VIADD R16, R0.reuse, 0xa00 ;  /* 0x00000a0000107836 */ /* 0x040fe40000000000 */
[C---:B------:R-:W-:Y:S01]  /*0110*/  VIADD R20, R0.reuse, 0x1600 ;  /* 0x0000160000147836 */ /* 0x040fe20000000000 */
[----:B------:R-:W-:Y:S01]  /*0120*/  LOP3.LUT R22, R0, 0x1800, RZ, 0xfc, !PT ;  /* 0x0000180000167812 */ /* 0x000fe200078efcff */
[----:B------:R-:W2:Y:S01]  /*0130*/  LDG.E R3, desc[UR8][R2.64+0x18] ;  /* 0x0000180802037981 */ /* 0x000ea2000c1e1900 */
[----:B---3--:R-:W-:Y:S01]  /*0140*/  IADD3 R10, P0, PT, R4, R0, RZ ;  /* 0x00000000040a7210 */ /* 0x008fe20007f1e0ff */
[----:B----4-:R-:W-:-:S04]  /*0150*/  IMAD.IADD R41, R41, 0x1, -R4 ;  /* 0x0000000129297824 */ /* 0x010fc800078e0a04 */
[----:B------:R-:W-:Y:S01]  /*0160*/  IMAD.X R5, RZ, RZ, R5, P0 ;  /* 0x000000ffff057224 */ /* 0x000fe200000e0605 */
[----:B--2---:R-:W-:Y:S01]  /*0170*/  LEA R4, P0, R10, UR4, 0x2 ;  /* 0x000000040a047c11 */ /* 0x004fe2000f8010ff */
[----:B------:R-:W-:Y:S01]  /*0180*/  IMAD.IADD R7, R0, 0x1, -R41 ;  /* 0x0000000100077824 */ /* 0x000fe200078e0a29 */
[-C--:B------:R-:W-:Y:S02]  /*0190*/  ISETP.GE.AND P3, PT, R6, R41.reuse, PT ;  /* 0x000000290600720c */ /* 0x080fe40003f66270 */
[----:B------:R-:W-:Y:S02]  /*01a0*/  ISETP.GE.AND P4, PT, R0, R41, PT ;  /* 0x000000290000720c */ /* 0x000fe40003f86270 */
[----:B------:R-:W-:Y:S02]  /*01b0*/  IADD3 R11, P1, PT, R8, R7, RZ ;  /* 0x00000007080b7210 */ /* 0x000fe40007f3e0ff */
[----:B------:R-:W-:Y:S02]  /*01c0*/  LEA.HI.X R5, R10, UR5, R5, 0x2, P0 ;  /* 0x000000050a057c11 */ /* 0x000fe400080f1405 */
[----:B------:R-:W-:-:S02]  /*01d0*/  LOP3.LUT R10, R0, 0x400, RZ, 0xfc, !PT ;  /* 0x00000400000a7812 */ /* 0x000fc400078efcff */
[----:B------:R-:W-:Y:S02]  /*01e0*/  LEA R6, P0, R11, UR6, 0x2 ;  /* 0x000000060b067c11 */ /* 0x000fe4000f8010ff */
[----:B------:R-:W-:Y:S02]  /*01f0*/  LEA.HI.X.SX32 R14, R7, R9, 0x1, P1 ;  /* 0x00000009070e7211 */ /* 0x000fe400008f0eff */
[-C--:B------:R-:W-:Y:S01]  /*0200*/  ISETP.GE.AND P2, PT, R10, R41.reuse, PT ;  /* 0x000000290a00720c */ /* 0x080fe20003f46270 */
[----:B------:R0:W5:Y:S01]  /*0210*/  @!P4 LDG.E R9, desc[UR8][R4.64] ;  /* 0x000000080409c981 */ /* 0x000162000c1e1900 */
[----:B------:R-:W-:Y:S02]  /*0220*/  ISETP.GE.AND P1, PT, R12, R41, PT ;  /* 0x000000290c00720c */ /* 0x000fe40003f26270 */
[----:B------:R-:W-:-:S05]  /*0230*/  LEA.HI.X R7, R11, UR7, R14, 0x2, P0 ;  /* 0x000000070b077c11 */ /* 0x000fca00080f140e */
[----:B------:R0:W5:Y:S04]  /*0240*/  @P3 LDG.E R10, desc[UR8][R6.64+0x800] ;  /* 0x00080008060a3981 */ /* 0x000168000c1e1900 */
[----:B------:R0:W5:Y:S04]  /*0250*/  @P2 LDG.E R11, desc[UR8][R6.64+0x1000] ;  /* 0x00100008060b2981 */ /* 0x000168000c1e1900 */
[----:B------:R0:W5:Y:S01]  /*0260*/  @P1 LDG.E R12, desc[UR8][R6.64+0x1800] ;  /* 0x00180008060c1981 */ /* 0x000162000c1e1900 */
[----:B------:R-:W-:-:S04]  /*0270*/  LOP3.LUT R14, R0, 0x800, RZ, 0xfc, !PT ;  /* 0x00000800000e7812 */ /* 0x000fc800078efcff */
[-C--:B------:R-:W-:Y:S02]  /*0280*/  ISETP.GE.AND P0, PT, R14, R41.reuse, PT ;  /* 0x000000290e00720c */ /* 0x080fe40003f06270 */
[----:B------:R-:W-:Y:S02]  /*0290*/  LOP3.LUT R14, R0, 0xc00, RZ, 0xfc, !PT ;  /* 0x00000c00000e7812 */ /* 0x000fe400078efcff */
[-C--:B------:R-:W-:Y:S02]  /*02a0*/  ISETP.GE.AND P6, PT, R16, R41.reuse, PT ;  /* 0x000000291000720c */ /* 0x080fe40003fc6270 */
[----:B------:R-:W-:Y:S01]  /*02b0*/  ISETP.GE.AND P5, PT, R14, R41, PT ;  /* 0x000000290e00720c */ /* 0x000fe20003fa6270 */
[C---:B------:R-:W-:Y:S01]  /*02c0*/  VIADD R16, R0.reuse, 0xe00 ;  /* 0x00000e0000107836 */ /* 0x040fe20000000000 */
[----:B------:R-:W-:-:S05]  /*02d0*/  LOP3.LUT R14, R0, 0x1000, RZ, 0xfc, !PT ;  /* 0x00001000000e7812 */ /* 0x000fca00078efcff */
[----:B------:R0:W5:Y:S06]  /*02e0*/  @P0 LDG.E R13, desc[UR8][R6.64+0x2000] ;  /* 0x00200008060d0981 */ /* 0x00016c000c1e1900 */
[----:B------:R0:W5:Y:S04]  /*02f0*/  @P5 LDG.E R15, desc[UR8][R6.64+0x3000] ;  /* 0x00300008060f5981 */ /* 0x000168000c1e1900 */
[----:B------:R0:W5:Y:S01]  /*0300*/  @P4 LDG.E R9, desc[UR8][R6.64] ;  /* 0x0000000806094981 */ /* 0x000162000c1e1900 */
[----:B------:R-:W-:-:S02]  /*0310*/  ISETP.GE.AND P4, PT, R16, R41, PT ;  /* 0x000000291000720c */ /* 0x000fc40003f86270 */
[----:B------:R-:W-:Y:S01]  /*0320*/  LOP3.LUT R16, R0, 0x1400, RZ, 0xfc, !PT ;  /* 0x0000140000107812 */ /* 0x000fe200078efcff */
[----:B------:R0:W5:Y:S01]  /*0330*/  @!P3 LDG.E R10, desc[UR8][R4.64+0x800] ;  /* 0x00080008040ab981 */ /* 0x000162000c1e1900 */
[-C--:B------:R-:W-:Y:S01]  /*0340*/  ISETP.GE.AND P3, PT, R14, R41.reuse, PT ;  /* 0x000000290e00720c */ /* 0x080fe20003f66270 */
[----:B------:R-:W-:Y:S02]  /*0350*/  VIADD R14, R0, 0x1200 ;  /* 0x00001200000e7836 */ /* 0x000fe40000000000 */
[----:B------:R0:W5:Y:S03]  /*0360*/  @!P2 LDG.E R11, desc[UR8][R4.64+0x1000] ;  /* 0x00100008040ba981 */ /* 0x000166000c1e1900 */
        /* <DEDUP_REMOVED lines=8> */
[----:B------:R0:W5:Y:S01]  /*03f0*/  @!P0 LDG.E R13, desc[UR8][R4.64+0x2000] ;  /* 0x00200008040d8981 */ /* 0x000162000c1e1900 */
[----:B------:R-:W-:Y:S01]  /*0400*/  ISETP.GE.AND P0, PT, R20, R41, PT ;  /* 0x000000291400720c */ /* 0x000fe20003f06270 */
[----:B------:R-:W-:-:S02]  /*0410*/  VIADD R20, R0, 0x1a00 ;  /* 0x00001a0000147836 */ /* 0x000fc40000000000 */
[----:B------:R0:W5:Y:S03]  /*0420*/  @!P5 LDG.E R15, desc[UR8][R4.64+0x3000] ;  /* 0x00300008040fd981 */ /* 0x000166000c1e1900 */
[-C--:B------:R-:W-:Y:S01]  /*0430*/  ISETP.GE.AND P5, PT, R20, R41.reuse, PT ;  /* 0x000000291400720c */ /* 0x080fe20003fa6270 */
[----:B------:R-:W-:Y:S01]  /*0440*/  VIADD R20, R0, 0x1e00 ;  /* 0x00001e0000147836 */ /* 0x000fe20000000000 */
[----:B------:R0:W5:Y:S01]  /*0450*/  @!P6 LDG.E R14, desc[UR8][R4.64+0x2800] ;  /* 0x00280008040ee981 */ /* 0x000162000c1e1900 */
[-C--:B------:R-:W-:Y:S02]  /*0460*/  ISETP.GE.AND P6, PT, R22, R41.reuse, PT ;  /* 0x000000291600720c */ /* 0x080fe40003fc6270 */
[----:B------:R-:W-:Y:S01]  /*0470*/  LOP3.LUT R22, R0, 0x1c00, RZ, 0xfc, !PT ;  /* 0x00001c0000167812 */ /* 0x000fe200078efcff */
[----:B------:R0:W5:Y:S01]  /*0480*/  @!P3 LDG.E R17, desc[UR8][R4.64+0x4000] ;  /* 0x004000080411b981 */ /* 0x000162000c1e1900 */
[----:B------:R-:W-:Y:S01]  /*0490*/  ISETP.GE.AND P3, PT, R20, R41, PT ;  /* 0x000000291400720c */ /* 0x000fe20003f66270 */
[----:B------:R-:W-:-:S02]  /*04a0*/  VIADD R20, R0, 0x2200 ;  /* 0x0000220000147836 */ /* 0x000fc40000000000 */
[----:B------:R0:W5:Y:S01]  /*04b0*/  @!P4 LDG.E R16, desc[UR8][R4.64+0x3800] ;  /* 0x003800080410c981 */ /* 0x000162000c1e1900 */
[-C--:B------:R-:W-:Y:S02]  /*04c0*/  ISETP.GE.AND P4, PT, R22, R41.reuse, PT ;  /* 0x000000291600720c */ /* 0x080fe40003f86270 */
[----:B------:R-:W-:Y:S01]  /*04d0*/  LOP3.LUT R22, R0, 0x2000, RZ, 0xfc, !PT ;  /* 0x0000200000167812 */ /* 0x000fe200078efcff */
        /* <DEDUP_REMOVED lines=10> */
[----:B------:R0:W5:Y:S01]  /*0580*/  @P0 LDG.E R20, desc[UR8][R6.64+0x5800] ;  /* 0x0058000806140981 */ /* 0x000162000c1e1900 */
[----:B------:R-:W1:Y:S03]  /*0590*/  S2R R27, SR_CgaCtaId ;  /* 0x00000000001b7919 */ /* 0x000e660000008800 */
[----:B------:R0:W5:Y:S04]  /*05a0*/  @!P6 LDG.E R21, desc[UR8][R4.64+0x6000] ;  /* 0x006000080415e981 */ /* 0x000168000c1e1900 */
[----:B------:R0:W5:Y:S04]  /*05b0*/  @!P5 LDG.E R22, desc[UR8][R4.64+0x6800] ;  /* 0x006800080416d981 */ /* 0x000168000c1e1900 */
[----:B------:R0:W5:Y:S04]  /*05c0*/  @!P4 LDG.E R23, desc[UR8][R4.64+0x7000] ;  /* 0x007000080417c981 */ /* 0x000168000c1e1900 */
[----:B------:R0:W5:Y:S04]  /*05d0*/  @!P3 LDG.E R24, desc[UR8][R4.64+0x7800] ;  /* 0x007800080418b981 */ /* 0x000168000c1e1900 */
[----:B------:R0:W5:Y:S04]  /*05e0*/  @!P2 LDG.E R25, desc[UR8][R4.64+0x8000] ;  /* 0x008000080419a981 */ /* 0x000168000c1e1900 */
[----:B------:R0:W5:Y:S01]  /*05f0*/  @!P1 LDG.E R26, desc[UR8][R4.64+0x8800] ;  /* 0x00880008041a9981 */ /* 0x000162000c1e1900 */
[----:B------:R-:W-:Y:S01]  /*0600*/  IMAD.IADD R8, R3, 0x1, -R8 ;  /* 0x0000000103087824 */ /* 0x000fe200078e0a08 */
[----:B------:R-:W-:-:S02]  /*0610*/  LOP3.LUT R28, R0, 0x2400, RZ, 0xfc, !PT ;  /* 0x00002400001c7812 */ /* 0x000fc400078efcff */
[----:B------:R0:W5:Y:S01]  /*0620*/  @!P0 LDG.E R20, desc[UR8][R4.64+0x5800] ;  /* 0x0058000804148981 */ /* 0x000162000c1e1900 */
[----:B------:R-:W-:-:S05]  /*0630*/  IMAD.IADD R3, R41, 0x1, R8 ;  /* 0x0000000129037824 */ /* 0x000fca00078e0208 */
[----:B------:R-:W-:Y:S02]  /*0640*/  ISETP.GE.AND P0, PT, R28, R3, PT ;  /* 0x000000031c00720c */ /* 0x000fe40003f06270 */
[----:B------:R-:W-:Y:S01]  /*0650*/  MOV R2, 0x400 ;  /* 0x0000040000027802 */ /* 0x000fe20000000f00 */
[----:B------:R-:W-:Y:S03]  /*0660*/  BSSY.RECONVERGENT B0, `(.L_x_599) ;  /* 0x0000007000007945 */ /* 0x000fe60003800200 */
[----:B-1----:R-:W-:-:S05]  /*0670*/  LEA R2, R27, R2, 0x18 ;  /* 0x000000021b027211 */ /* 0x002fca00078ec0ff */
[----:B------:R-:W-:Y:S02]  /*0680*/  IMAD R30, R0, 0x4, R2 ;  /* 0x00000004001e7824 */ /* 0x000fe400078e0202 */
[----:B0-----:R-:W-:Y:S05]  /*0690*/  @P0 BRA `(.L_x_600) ;  /* 0x00000000000c0947 */ /* 0x001fea0003800000 */
[----:B------:R-:W-:-:S13]  /*06a0*/  ISETP.GE.AND P0, PT, R28, R41, PT ;  /* 0x000000291c00720c */ /* 0x000fda0003f06270 */
[----:B------:R0:W5:Y:S04]  /*06b0*/  @!P0 LDG.E R27, desc[UR8][R4.64+0x9000] ;  /* 0x00900008041b8981 */ /* 0x000168000c1e1900 */
[----:B------:R0:W5:Y:S02]  /*06c0*/  @P0 LDG.E R27, desc[UR8][R6.64+0x9000] ;  /* 0x00900008061b0981 */ /* 0x000164000c1e1900 */
.L_x_600:
[----:B------:R-:W-:Y:S05]  /*06d0*/  BSYNC.RECONVERGENT B0 ;  /* 0x0000000000007941 */ /* 0x000fea0003800200 */
.L_x_599:
[----:B-----5:R1:W-:Y:S01]  /*06e0*/  STS [R30+0x2000], R12 ;  /* 0x0020000c1e007388 */ /* 0x0203e20000000800 */
[----:B0-----:R-:W-:Y:S01]  /*06f0*/  VIADD R6, R2, 0x800 ;  /* 0x0000080002067836 */ /* 0x001fe20000000000 */
[----:B------:R-:W-:Y:S02]  /*0700*/  BSSY.RECONVERGENT B0, `(.L_x_601) ;  /* 0x0000038000007945 */ /* 0x000fe40003800200 */
[----:B------:R0:W-:Y:S01]  /*0710*/  STS [R30+0x3000], R14 ;  /* 0x0030000e1e007388 */ /* 0x0001e20000000800 */
[----:B------:R-:W-:-:S03]  /*0720*/  IMAD R7, R0, 0x4, R6 ;  /* 0x0000000400077824 */ /* 0x000fc600078e0206 */
[----:B------:R-:W-:Y:S01]  /*0730*/  STS [R30+0x9800], R27 ;  /* 0x0098001b1e007388 */ /* 0x000fe20000000800 */
[----:B-1----:R-:W-:-:S03]  /*0740*/  IMAD R12, R0, 0x13, RZ ;  /* 0x00000013000c7824 */ /* 0x002fc600078e02ff */
[----:B------:R1:W-:Y:S02]  /*0750*/  STS [R30+0x800], R9 ;  /* 0x000800091e007388 */ /* 0x0003e40000000800 */
[----:B------:R-:W-:Y:S02]  /*0760*/  VIMNMX R12, PT, PT, R3, R12, PT ;  /* 0x0000000c030c7248 */ /* 0x000fe40003fe0100 */
[----:B------:R2:W-:Y:S02]  /*0770*/  STS [R30+0x1000], R10 ;  /* 0x0010000a1e007388 */ /* 0x0005e40000000800 */
[----:B------:R-:W-:Y:S02]  /*0780*/  VIADDMNMX R3, R12, -R8, RZ, !PT ;  /* 0x800000080c037246 */ /* 0x000fe400078001ff */
[----:B------:R2:W-:Y:S01]  /*0790*/  STS [R30+0x1800], R11 ;  /* 0x0018000b1e007388 */ /* 0x0005e20000000800 */
[C---:B0-----:R-:W-:Y:S01]  /*07a0*/  VIMNMX R14, PT, PT, R41.reuse, R12, PT ;  /* 0x0000000c290e7248 */ /* 0x041fe20003fe0100 */
[----:B-1----:R-:W-:-:S02]  /*07b0*/  IMAD R9, R41, 0x4, R6 ;  /* 0x0000000429097824 */ /* 0x002fc400078e0206 */
[----:B------:R2:W-:Y:S01]  /*07c0*/  STS [R30+0x2800], R13 ;  /* 0x0028000d1e007388 */ /* 0x0005e20000000800 */
[----:B------:R-:W-:-:S03]  /*07d0*/  ISETP.GE.AND P0, PT, R3, R14, PT ;  /* 0x0000000e0300720c */ /* 0x000fc60003f06270 */
        /* <DEDUP_REMOVED lines=13> */
[----:B------:R-:W-:Y:S05]  /*08b0*/  @P0 BRA `(.L_x_602) ;  /* 0x0000000000700947 */ /* 0x000fea0003800000 */
[----:B------:R-:W0:Y:S01]  /*08c0*/  LDC.64 R4, c[0x0][0x3c0] ;  /* 0x0000f000ff047b82 */ /* 0x000e220000000a00 */
[----:B--2---:R-:W-:-:S07]  /*08d0*/  IMAD.MOV.U32 R13, RZ, RZ, R14 ;  /* 0x000000ffff0d7224 */ /* 0x004fce00078e000e */
[----:B------:R-:W1:Y:S02]  /*08e0*/  LDC.64 R10, c[0x0][0x3c8] ;  /* 0x0000f200ff0a7b82 */ /* 0x000e640000000a00 */
.L_x_605:
[----:B------:R-:W-:-:S04]  /*08f0*/  IMAD.MOV.U32 R22, RZ, RZ, R3 ;  /* 0x000000ffff167224 */ /* 0x000fc800078e0003 */
[----:B------:R-:W-:-:S05]  /*0900*/  IMAD.IADD R3, R13, 0x1, R22 ;  /* 0x000000010d037824 */ /* 0x000fca00078e0216 */
[----:B------:R-:W-:-:S04]  /*0910*/  SHF.R.S32.HI R21, RZ, 0x1, R3 ;  /* 0x00000001ff157819 */ /* 0x000fc80000011403 */
[----:B------:R-:W-:-:S05]  /*0920*/  LOP3.LUT R3, RZ, R21, RZ, 0x33, !PT ;  /* 0x00000015ff037212 */ /* 0x000fca00078e33ff */
[----:B0-----:R-:W-:Y:S02]  /*0930*/  IMAD.IADD R14, R12, 0x1, R3 ;  /* 0x000000010c0e7824 */ /* 0x001fe400078e0203 */
[----:B------:R-:W-:Y:S02]  /*0940*/  IMAD R3, R21, 0x4, R2 ;  /* 0x0000000415037824 */ /* 0x000fe400078e0202 */
[----:B------:R-:W-:-:S04]  /*0950*/  IMAD R18, R14, 0x4, R9 ;  /* 0x000000040e127824 */ /* 0x000fc800078e0209 */
[----:B------:R-:W1:Y:S04]  /*0960*/  LDS R3, [R3+0x800] ;  /* 0x0008000003037984 */ /* 0x000e680000000800 */
[----:B------:R-:W0:Y:S01]  /*0970*/  LDS R15, [R18] ;  /* 0x00000000120f7984 */ /* 0x000e220000000800 */
[----:B-1----:R-:W-:-:S04]  /*0980*/  IMAD.WIDE R16, R3, 0x4, R10 ;  /* 0x0000000403107825 */ /* 0x002fc800078e020a */
[----:B0-----:R-:W-:Y:S01]  /*0990*/  IMAD.WIDE R14, R15, 0x4, R4 ;  /* 0x000000040f0e7825 */ /* 0x001fe200078e0204 */
[----:B------:R-:W2:Y:S04]  /*09a0*/  LDG.E R20, desc[UR8][R16.64] ;  /* 0x0000000810147981 */ /* 0x000ea8000c1e1900 */
[----:B------:R-:W2:Y:S01]  /*09b0*/  LDG.E R19, desc[UR8][R14.64] ;  /* 0x000000080e137981 */ /* 0x000ea2000c1e1900 */
[----:B------:R-:W-:Y:S01]  /*09c0*/  BSSY.RECONVERGENT B1, `(.L_x_603) ;  /* 0x0000005000017945 */ /* 0x000fe20003800200 */
[----:B--2---:R-:W-:-:S13]  /*09d0*/  ISETP.NE.AND P0, PT, R19, R20, PT ;  /* 0x000000141300720c */ /* 0x004fda0003f05270 */
[----:B------:R-:W-:Y:S05]  /*09e0*/  @P0 BRA `(.L_x_604) ;  /* 0x0000000000080947 */ /* 0x000fea0003800000 */
[----:B------:R0:W5:Y:S04]  /*09f0*/  LDG.E R19, desc[UR8][R14.64+0x4] ;  /* 0x000004080e137981 */ /* 0x000168000c1e1900 */
[----:B------:R0:W5:Y:S02]  /*0a00*/  LDG.E R20, desc[UR8][R16.64+0x4] ;  /* 0x0000040810147981 */ /* 0x000164000c1e1900 */
.L_x_604:
[----:B------:R-:W-:Y:S05]  /*0a10*/  BSYNC.RECONVERGENT B1 ;  /* 0x0000000000017941 */ /* 0x000fea0003800200 */
.L_x_603:
[----:B-----5:R-:W-:-:S04]  /*0a20*/  ISETP.GT.AND P0, PT, R19, R20, PT ;  /* 0x000000141300720c */ /* 0x020fc80003f04270 */
[----:B------:R-:W-:-:S09]  /*0a30*/  SEL R13, R21, R13, P0 ;  /* 0x0000000d150d7207 */ /* 0x000fd20000000000 */
[----:B------:R-:W-:-:S04]  /*0a40*/  @!P0 VIADD R22, R21, 0x1 ;  /* 0x0000000115168836 */ /* 0x000fc80000000000 */
[----:B------:R-:W-:Y:S01]  /*0a50*/  IMAD.MOV.U32 R3, RZ, RZ, R22 ;  /* 0x000000ffff037224 */ /* 0x000fe200078e0016 */
[----:B------:R-:W-:-:S13]  /*0a60*/  ISETP.GE.AND P0, PT, R22, R13, PT ;  /* 0x0000000d1600720c */ /* 0x000fda0003f06270 */
[----:B------:R-:W-:Y:S05]  /*0a70*/  @!P0 BRA `(.L_x_605) ;  /* 0xfffffffc009c8947 */ /* 0x000fea000383ffff */
.L_x_602:
[----:B------:R-:W-:Y:S05]  /*0a80*/  BSYNC.RECONVERGENT B0 ;  /* 0x0000000000007941 */ /* 0x000fea0003800200 */
.L_x_601:
[----:B0-2---:R-:W-:Y:S01]  /*0a90*/  IMAD.IADD R15, R12, 0x1, -R3 ;  /* 0x000000010c0f7824 */ /* 0x005fe200078e0a03 */
[----:B------:R-:W-:Y:S01]  /*0aa0*/  BSSY.RECONVERGENT B0, `(.L_x_606) ;  /* 0x0000110000007945 */ /* 0x000fe20003800200 */
[----:B------:R-:W-:-:S03]  /*0ab0*/  IMAD.MOV.U32 R4, RZ, RZ, RZ ;  /* 0x000000ffff047224 */ /* 0x000fc600078e00ff */
[----:B------:R-:W-:-:S13]  /*0ac0*/  ISETP.GE.AND P0, PT, R15, R8, PT ;  /* 0x000000080f00720c */ /* 0x000fda0003f06270 */
[----:B------:R-:W-:Y:S05]  /*0ad0*/  @P0 BRA `(.L_x_607) ;  /* 0x0000001000300947 */ /* 0x000fea0003800000 */
[----:B------:R-:W-:Y:S01]  /*0ae0*/  IMAD R13, R15, 0x4, R9 ;  /* 0x000000040f0d7824 */ /* 0x000fe200078e0209 */
[----:B------:R-:W0:Y:S01]  /*0af0*/  LDC.64 R4, c[0x0][0x3c8] ;  /* 0x0000f200ff047b82 */ /* 0x000e220000000a00 */
[----:B------:R-:W-:Y:S01]  /*0b00*/  ISETP.GE.AND P0, PT, R3, 0x1, PT ;  /* 0x000000010300780c */ /* 0x000fe20003f06270 */
[----:B------:R-:W-:Y:S01]  /*0b10*/  BSSY.RECONVERGENT B1, `(.L_x_608) ;  /* 0x0000018000017945 */ /* 0x000fe20003800200 */
[----:B------:R-:W-:Y:S01]  /*0b20*/  IMAD.MOV.U32 R14, RZ, RZ, RZ ;  /* 0x000000ffff0e7224 */ /* 0x000fe200078e00ff */
[----:B------:R-:W0:Y:S01]  /*0b30*/  LDS R17, [R13] ;  /* 0x000000000d117984 */ /* 0x000e220000000800 */
[----:B------:R-:W-:Y:S02]  /*0b40*/  IMAD.MOV.U32 R19, RZ, RZ, R3 ;  /* 0x000000ffff137224 */ /* 0x000fe400078e0003 */
[----:B0-----:R-:W-:-:S07]  /*0b50*/  IMAD.WIDE R10, R17, 0x4, R4 ;  /* 0x00000004110a7825 */ /* 0x001fce00078e0204 */
[----:B------:R-:W-:Y:S05]  /*0b60*/  @!P0 BRA `(.L_x_609) ;  /* 0x0000000000488947 */ /* 0x000fea0003800000 */
[----:B------:R-:W-:Y:S01]  /*0b70*/  IMAD R14, R3, 0x1ff, RZ ;  /* 0x000001ff030e7824 */ /* 0x000fe200078e02ff */
[----:B------:R-:W0:Y:S04]  /*0b80*/  LDC.64 R18, c[0x0][0x3c0] ;  /* 0x0000f000ff127b82 */ /* 0x000e280000000a00 */
[----:B------:R-:W-:-:S05]  /*0b90*/  SHF.R.S32.HI R20, RZ, 0x9, R14 ;  /* 0x00000009ff147819 */ /* 0x000fca000001140e */
[----:B------:R-:W-:-:S05]  /*0ba0*/  IMAD R14, R20, 0x4, R2 ;  /* 0x00000004140e7824 */ /* 0x000fca00078e0202 */
[----:B------:R-:W0:Y:S02]  /*0bb0*/  LDS R21, [R14+0x800] ;  /* 0x000800000e157984 */ /* 0x000e240000000800 */
[----:B0-----:R-:W-:Y:S02]  /*0bc0*/  IMAD.WIDE R18, R21, 0x4, R18 ;  /* 0x0000000415127825 */ /* 0x001fe400078e0212 */
[----:B------:R-:W2:Y:S04]  /*0bd0*/  LDG.E R21, desc[UR8][R10.64] ;  /* 0x000000080a157981 */ /* 0x000ea8000c1e1900 */
[----:B------:R-:W2:Y:S01]  /*0be0*/  LDG.E R16, desc[UR8][R18.64] ;  /* 0x0000000812107981 */ /* 0x000ea2000c1e1900 */
[----:B------:R-:W-:Y:S01]  /*0bf0*/  BSSY.RECONVERGENT B2, `(.L_x_610) ;  /* 0x0000005000027945 */ /* 0x000fe20003800200 */
[----:B--2---:R-:W-:-:S13]  /*0c00*/  ISETP.NE.AND P0, PT, R16, R21, PT ;  /* 0x000000151000720c */ /* 0x004fda0003f05270 */
[----:B------:R-:W-:Y:S05]  /*0c10*/  @P0 BRA `(.L_x_611) ;  /* 0x0000000000080947 */ /* 0x000fea0003800000 */
[----:B------:R0:W5:Y:S04]  /*0c20*/  LDG.E R16, desc[UR8][R18.64+0x4] ;  /* 0x0000040812107981 */ /* 0x000168000c1e1900 */
[----:B------:R0:W5:Y:S02]  /*0c30*/  LDG.E R21, desc[UR8][R10.64+0x4] ;  /* 0x000004080a157981 */ /* 0x000164000c1e1900 */
.L_x_611:
[----:B------:R-:W-:Y:S05]  /*0c40*/  BSYNC.RECONVERGENT B2 ;  /* 0x0000000000027941 */ /* 0x000fea0003800200 */
.L_x_610:
[----:B------:R-:W-:Y:S01]  /*0c50*/  VIADD R14, R20, 0x1 ;  /* 0x00000001140e7836 */ /* 0x000fe20000000000 */
[----:B-----5:R-:W-:-:S04]  /*0c60*/  ISETP.GT.AND P0, PT, R16, R21, PT ;  /* 0x000000151000720c */ /* 0x020fc80003f04270 */
[----:B0-----:R-:W-:Y:S02]  /*0c70*/  SEL R19, R3, R20, P0 ;  /* 0x0000001403137207 */ /* 0x001fe40000000000 */
[----:B------:R-:W-:-:S07]  /*0c80*/  SEL R14, R14, RZ, P0 ;  /* 0x000000ff0e0e7207 */ /* 0x000fce0000000000 */
.L_x_609:
[----:B------:R-:W-:Y:S05]  /*0c90*/  BSYNC.RECONVERGENT B1 ;  /* 0x0000000000017941 */ /* 0x000fea0003800200 */
.L_x_608:
[----:B------:R-:W-:Y:S01]  /*0ca0*/  ISETP.GE.AND P0, PT, R14, R19, PT ;  /* 0x000000130e00720c */ /* 0x000fe20003f06270 */
[----:B------:R-:W-:Y:S04]  /*0cb0*/  BSSY.RECONVERGENT B2, `(.L_x_612) ;  /* 0x0000054000027945 */ /* 0x000fe80003800200 */
[----:B------:R-:W-:Y:S08]  /*0cc0*/  BSSY.RELIABLE B1, `(.L_x_613) ;  /* 0x000003d000017945 */ /* 0x000ff00003800100 */
[----:B------:R-:W-:Y:S05]  /*0cd0*/  @P0 BRA `(.L_x_614) ;  /* 0x0000000000900947 */ /* 0x000fea0003800000 */
[----:B------:R-:W-:Y:S01]  /*0ce0*/  IMAD R16, R19, 0x7f, R14 ;  /* 0x0000007f13107824 */ /* 0x000fe200078e020e */
        /* <DEDUP_REMOVED lines=12> */
.L_x_616:
[----:B------:R-:W-:Y:S05]  /*0db0*/  BSYNC.RECONVERGENT B3 ;  /* 0x0000000000037941 */ /* 0x000fea0003800200 */
.L_x_615:
[----:B-----5:R-:W-:-:S04]  /*0dc0*/  ISETP.GT.AND P0, PT, R18, R23, PT ;  /* 0x000000171200720c */ /* 0x020fc80003f04270 */
[----:B------:R-:W-:-:S09]  /*0dd0*/  SEL R19, R19, R22, P0 ;  /* 0x0000001613137207 */ /* 0x000fd20000000000 */
[----:B------:R-:W-:-:S05]  /*0de0*/  @P0 VIADD R14, R22, 0x1 ;  /* 0x00000001160e0836 */ /* 0x000fca0000000000 */
[----:B------:R-:W-:-:S13]  /*0df0*/  ISETP.GE.AND P0, PT, R14, R19, PT ;  /* 0x000000130e00720c */ /* 0x000fda0003f06270 */
[----:B------:R-:W-:Y:S05]  /*0e00*/  @P0 BRA `(.L_x_617) ;  /* 0x0000000000940947 */ /* 0x000fea0003800000 */
[----:B------:R-:W-:Y:S01]  /*0e10*/  IMAD R16, R19, 0x1f, R14 ;  /* 0x0000001f13107824 */ /* 0x000fe200078e020e */
[----:B0-----:R-:W0:Y:S04]  /*0e20*/  LDC.64 R20, c[0x0][0x3c0] ;  /* 0x0000f000ff147b82 */ /* 0x001e280000000a00 */
        /* <DEDUP_REMOVED lines=11> */
.L_x_619:
[----:B------:R-:W-:Y:S05]  /*0ee0*/  BSYNC.RECONVERGENT B3 ;  /* 0x0000000000037941 */ /* 0x000fea0003800200 */
.L_x_618:
[----:B-----5:R-:W-:-:S04]  /*0ef0*/  ISETP.GT.AND P0, PT, R18, R23, PT ;  /* 0x000000171200720c */ /* 0x020fc80003f04270 */
[----:B------:R-:W-:-:S09]  /*0f00*/  SEL R19, R19, R22, P0 ;  /* 0x0000001613137207 */ /* 0x000fd20000000000 */
[----:B------:R-:W-:-:S07]  /*0f10*/  @P0 VIADD R14, R22, 0x1 ;  /* 0x00000001160e0836 */ /* 0x000fce0000000000 */
.L_x_614:
[----:B------:R-:W-:-:S13]  /*0f20*/  ISETP.GE.AND P0, PT, R14, R19, PT ;  /* 0x000000130e00720c */ /* 0x000fda0003f06270 */
[----:B------:R-:W-:Y:S05]  /*0f30*/  @P0 BREAK.RELIABLE B1 ;  /* 0x0000000000010942 */ /* 0x000fea0003800100 */
        /* <DEDUP_REMOVED lines=14> */
.L_x_622:
[----:B------:R-:W-:Y:S05]  /*1020*/  BSYNC.RECONVERGENT B3 ;  /* 0x0000000000037941 */ /* 0x000fea0003800200 */
.L_x_621:
[----:B-----5:R-:W-:-:S04]  /*1030*/  ISETP.GT.AND P0, PT, R18, R23, PT ;  /* 0x000000171200720c */ /* 0x020fc80003f04270 */
[----:B------:R-:W-:-:S09]  /*1040*/  SEL R19, R19, R22, P0 ;  /* 0x0000001613137207 */ /* 0x000fd20000000000 */
[----:B------:R-:W-:-:S07]  /*1050*/  @P0 VIADD R14, R22, 0x1 ;  /* 0x00000001160e0836 */ /* 0x000fce0000000000 */
.L_x_617:
[----:B------:R-:W-:-:S13]  /*1060*/  ISETP.GE.AND P0, PT, R14, R19, PT ;  /* 0x000000130e00720c */ /* 0x000fda0003f06270 */
[----:B------:R-:W-:Y:S05]  /*1070*/  @P0 BREAK.RELIABLE B1 ;  /* 0x0000000000010942 */ /* 0x000fea0003800100 */
[----:B------:R-:W-:Y:S05]  /*1080*/  @P0 BRA `(.L_x_620) ;  /* 0x0000000000580947 */ /* 0x000fea0003800000 */
[----:B------:R-:W-:Y:S05]  /*1090*/  BSYNC.RELIABLE B1 ;  /* 0x0000000000017941 */ /* 0x000fea0003800100 */
.L_x_613:
[----:B------:R1:W5:Y:S02]  /*10a0*/  LDG.E R27, desc[UR8][R10.64] ;  /* 0x000000080a1b7981 */ /* 0x000364000c1e1900 */
.L_x_623:
[----:B------:R-:W-:Y:S01]  /*10b0*/  IMAD.IADD R16, R19, 0x1, R14 ;  /* 0x0000000113107824 */ /* 0x000fe200078e020e */
[----:B0-----:R-:W0:Y:S04]  /*10c0*/  LDC.64 R20, c[0x0][0x3c0] ;  /* 0x0000f000ff147b82 */ /* 0x001e280000000a00 */
[----:B------:R-:W-:-:S05]  /*10d0*/  SHF.R.S32.HI R16, RZ, 0x1, R16 ;  /* 0x00000001ff107819 */ /* 0x000fca0000011410 */
[----:B------:R-:W-:-:S05]  /*10e0*/  IMAD R18, R16, 0x4, R2 ;  /* 0x0000000410127824 */ /* 0x000fca00078e0202 */
[----:B------:R-:W0:Y:S02]  /*10f0*/  LDS R23, [R18+0x800] ;  /* 0x0008000012177984 */ /* 0x000e240000000800 */
[----:B0-----:R-:W-:-:S05]  /*1100*/  IMAD.WIDE R20, R23, 0x4, R20 ;  /* 0x0000000417147825 */ /* 0x001fca00078e0214 */
[----:B------:R-:W2:Y:S02]  /*1110*/  LDG.E R22, desc[UR8][R20.64] ;  /* 0x0000000814167981 */ /* 0x000ea4000c1e1900 */
[----:B--2--5:R-:W-:-:S04]  /*1120*/  ISETP.NE.AND P0, PT, R22, R27, PT ;  /* 0x0000001b1600720c */ /* 0x024fc80003f05270 */
[----:B------:R-:W-:-:S04]  /*1130*/  SEL R25, RZ, 0x4, P0 ;  /* 0x00000004ff197807 */ /* 0x000fc80000000000 */
[-C--:B------:R-:W-:Y:S02]  /*1140*/  IADD3 R24, P0, PT, R10, R25.reuse, RZ ;  /* 0x000000190a187210 */ /* 0x080fe40007f1e0ff */
[----:B------:R-:W-:-:S03]  /*1150*/  IADD3 R22, P1, PT, R20, R25, RZ ;  /* 0x0000001914167210 */ /* 0x000fc60007f3e0ff */
[----:B------:R-:W-:Y:S02]  /*1160*/  IMAD.X R25, RZ, RZ, R11, P0 ;  /* 0x000000ffff197224 */ /* 0x000fe400000e060b */
[----:B------:R-:W-:-:S04]  /*1170*/  IMAD.X R23, RZ, RZ, R21, P1 ;  /* 0x000000ffff177224 */ /* 0x000fc800008e0615 */
[----:B------:R-:W2:Y:S04]  /*1180*/  LDG.E R25, desc[UR8][R24.64] ;  /* 0x0000000818197981 */ /* 0x000ea8000c1e1900 */
[----:B------:R-:W2:Y:S02]  /*1190*/  LDG.E R22, desc[UR8][R22.64] ;  /* 0x0000000816167981 */ /* 0x000ea4000c1e1900 */
[----:B--2---:R-:W-:-:S04]  /*11a0*/  ISETP.GT.AND P0, PT, R22, R25, PT ;  /* 0x000000191600720c */ /* 0x004fc80003f04270 */
[----:B------:R-:W-:-:S09]  /*11b0*/  SEL R19, R19, R16, P0 ;  /* 0x0000001013137207 */ /* 0x000fd20000000000 */
[----:B------:R-:W-:-:S05]  /*11c0*/  @P0 VIADD R14, R16, 0x1 ;  /* 0x00000001100e0836 */ /* 0x000fca0000000000 */
[----:B------:R-:W-:-:S13]  /*11d0*/  ISETP.GE.AND P0, PT, R14, R19, PT ;  /* 0x000000130e00720c */ /* 0x000fda0003f06270 */
[----:B------:R-:W-:Y:S05]  /*11e0*/  @!P0 BRA `(.L_x_623) ;  /* 0xfffffffc00b08947 */ /* 0x000fea000383ffff */
.L_x_620:
[----:B------:R-:W-:Y:S05]  /*11f0*/  BSYNC.RECONVERGENT B2 ;  /* 0x0000000000027941 */ /* 0x000fea0003800200 */
.L_x_612:
[----:B------:R-:W-:Y:S01]  /*1200*/  ISETP.GE.AND P0, PT, R15, 0x1, PT ;  /* 0x000000010f00780c */ /* 0x000fe20003f06270 */
[----:B------:R-:W-:Y:S01]  /*1210*/  BSSY.RECONVERGENT B1, `(.L_x_624) ;  /* 0x0000016000017945 */ /* 0x000fe20003800200 */
[----:B------:R-:W-:Y:S02]  /*1220*/  IMAD.MOV.U32 R19, RZ, RZ, RZ ;  /* 0x000000ffff137224 */ /* 0x000fe400078e00ff */
[----:B------:R-:W-:-:S09]  /*1230*/  IMAD.MOV.U32 R16, RZ, RZ, R15 ;  /* 0x000000ffff107224 */ /* 0x000fd200078e000f */
[----:B------:R-:W-:Y:S05]  /*1240*/  @!P0 BRA `(.L_x_625) ;  /* 0x0000000000488947 */ /* 0x000fea0003800000 */
[----:B------:R-:W-:Y:S01]  /*1250*/  IMAD R16, R15, 0x1ff, RZ ;  /* 0x000001ff0f107824 */ /* 0x000fe200078e02ff */
[----:B------:R-:W2:Y:S04]  /*1260*/  LDC.64 R18, c[0x0][0x3c0] ;  /* 0x0000f000ff127b82 */ /* 0x000ea80000000a00 */
[----:B------:R-:W-:-:S05]  /*1270*/  SHF.R.S32.HI R22, RZ, 0x9, R16 ;  /* 0x00000009ff167819 */ /* 0x000fca0000011410 */
[----:B------:R-:W-:-:S05]  /*1280*/  IMAD R16, R22, 0x4, R9 ;  /* 0x0000000416107824 */ /* 0x000fca00078e0209 */
[----:B0-----:R-:W2:Y:S02]  /*1290*/  LDS R21, [R16] ;  /* 0x0000000010157984 */ /* 0x001ea40000000800 */
[----:B--2---:R-:W-:Y:S02]  /*12a0*/  IMAD.WIDE R18, R21, 0x4, R18 ;  /* 0x0000000415127825 */ /* 0x004fe400078e0212 */
[----:B------:R-:W2:Y:S04]  /*12b0*/  LDG.E R21, desc[UR8][R10.64] ;  /* 0x000000080a157981 */ /* 0x000ea8000c1e1900 */
[----:B------:R-:W2:Y:S01]  /*12c0*/  LDG.E R20, desc[UR8][R18.64] ;  /* 0x0000000812147981 */ /* 0x000ea2000c1e1900 */
[----:B------:R-:W-:Y:S01]  /*12d0*/  BSSY.RECONVERGENT B2, `(.L_x_626) ;  /* 0x0000005000027945 */ /* 0x000fe20003800200 */
[----:B--2---:R-:W-:-:S13]  /*12e0*/  ISETP.NE.AND P0, PT, R20, R21, PT ;  /* 0x000000151400720c */ /* 0x004fda0003f05270 */
[----:B------:R-:W-:Y:S05]  /*12f0*/  @P0 BRA `(.L_x_627) ;  /* 0x0000000000080947 */ /* 0x000fea0003800000 */
[----:B------:R0:W5:Y:S04]  /*1300*/  LDG.E R20, desc[UR8][R18.64+0x4] ;  /* 0x0000040812147981 */ /* 0x000168000c1e1900 */
[----:B------:R0:W5:Y:S02]  /*1310*/  LDG.E R21, desc[UR8][R10.64+0x4] ;  /* 0x000004080a157981 */ /* 0x000164000c1e1900 */
.L_x_627:
[----:B------:R-:W-:Y:S05]  /*1320*/  BSYNC.RECONVERGENT B2 ;  /* 0x0000000000027941 */ /* 0x000fea0003800200 */
.L_x_626:
[----:B0-----:R-:W-:Y:S01]  /*1330*/  VIADD R19, R22, 0x1 ;  /* 0x0000000116137836 */ /* 0x001fe20000000000 */
[----:B-----5:R-:W-:-:S04]  /*1340*/  ISETP.GT.AND P0, PT, R20, R21, PT ;  /* 0x000000151400720c */ /* 0x020fc80003f04270 */
[----:B------:R-:W-:Y:S02]  /*1350*/  SEL R16, R15, R22, P0 ;  /* 0x000000160f107207 */ /* 0x000fe40000000000 */
[----:B------:R-:W-:-:S07]  /*1360*/  SEL R19, R19, RZ, P0 ;  /* 0x000000ff13137207 */ /* 0x000fce0000000000 */
.L_x_625:
[----:B------:R-:W-:Y:S05]  /*1370*/  BSYNC.RECONVERGENT B1 ;  /* 0x0000000000017941 */ /* 0x000fea0003800200 */
.L_x_624:
[----:B------:R-:W-:Y:S01]  /*1380*/  ISETP.GE.AND P0, PT, R19, R16, PT ;  /* 0x000000101300720c */ /* 0x000fe20003f06270 */
[----:B------:R-:W-:Y:S04]  /*1390*/  BSSY.RECONVERGENT B2, `(.L_x_628) ;  /* 0x0000054000027945 */ /* 0x000fe80003800200 */
[----:B------:R-:W-:Y:S08]  /*13a0*/  BSSY.RELIABLE B1, `(.L_x_629) ;  /* 0x000003d000017945 */ /* 0x000ff00003800100 */
[----:B------:R-:W-:Y:S05]  /*13b0*/  @P0 BRA `(.L_x_630) ;  /* 0x0000000000900947 */ /* 0x000fea0003800000 */
[----:B------:R-:W-:Y:S01]  /*13c0*/  IMAD R18, R16, 0x7f, R19 ;  /* 0x0000007f10127824 */ /* 0x000fe200078e0213 */
[----:B0-----:R-:W0:Y:S04]  /*13d0*/  LDC.64 R20, c[0x0][0x3c0] ;  /* 0x0000f000ff147b82 */ /* 0x001e280000000a00 */
[----:B------:R-:W-:-:S05]  /*13e0*/  SHF.R.S32.HI R24, RZ, 0x7, R18 ;  /* 0x00000007ff187819 */ /* 0x000fca0000011412 */
[----:B------:R-:W-:-:S05]  /*13f0*/  IMAD R18, R24, 0x4, R9 ;  /* 0x0000000418127824 */ /* 0x000fca00078e0209 */
[----:B------:R-:W0:Y:S02]  /*1400*/  LDS R23, [R18] ;  /* 0x0000000012177984 */ /* 0x000e240000000800 */
        /* <DEDUP_REMOVED lines=8> */
.L_x_632:
[----:B------:R-:W-:Y:S05]  /*1490*/  BSYNC.RECONVERGENT B3 ;  /* 0x0000000000037941 */ /* 0x000fea0003800200 */
.L_x_631:
        /* <DEDUP_REMOVED lines=18> */
.L_x_635:
[----:B------:R-:W-:Y:S05]  /*15c0*/  BSYNC.RECONVERGENT B3 ;  /* 0x0000000000037941 */ /* 0x000fea0003800200 */
.L_x_634:
[----:B-----5:R-:W-:-:S04]  /*15d0*/  ISETP.GT.AND P0, PT, R22, R23, PT ;  /* 0x000000171600720c */ /* 0x020fc80003f04270 */
[----:B------:R-:W-:-:S09]  /*15e0*/  SEL R16, R16, R24, P0 ;  /* 0x0000001810107207 */ /* 0x000fd20000000000 */
[----:B------:R-:W-:-:S07]  /*15f0*/  @P0 VIADD R19, R24, 0x1 ;  /* 0x0000000118130836 */ /* 0x000fce0000000000 */
.L_x_630:
[----:B------:R-:W-:-:S13]  /*1600*/  ISETP.GE.AND P0, PT, R19, R16, PT ;  /* 0x000000101300720c */ /* 0x000fda0003f06270 */
[----:B------:R-:W-:Y:S05]  /*1610*/  @P0 BREAK.RELIABLE B1 ;  /* 0x0000000000010942 */ /* 0x000fea0003800100 */
        /* <DEDUP_REMOVED lines=14> */
.L_x_638:
[----:B------:R-:W-:Y:S05]  /*1700*/  BSYNC.RECONVERGENT B3 ;  /* 0x0000000000037941 */ /* 0x000fea0003800200 */
.L_x_637:
[----:B-----5:R-:W-:-:S04]  /*1710*/  ISETP.GT.AND P0, PT, R22, R23, PT ;  /* 0x000000171600720c */ /* 0x020fc80003f04270 */
[----:B------:R-:W-:-:S09]  /*1720*/  SEL R16, R16, R24, P0 ;  /* 0x0000001810107207 */ /* 0x000fd20000000000 */
[----:B------:R-:W-:-:S07]  /*1730*/  @P0 VIADD R19, R24, 0x1 ;  /* 0x0000000118130836 */ /* 0x000fce0000000000 */
.L_x_633:
[----:B------:R-:W-:-:S13]  /*1740*/  ISETP.GE.AND P0, PT, R19, R16, PT ;  /* 0x000000101300720c */ /* 0x000fda0003f06270 */
[----:B------:R-:W-:Y:S05]  /*1750*/  @P0 BREAK.RELIABLE B1 ;  /* 0x0000000000010942 */ /* 0x000fea0003800100 */
[----:B------:R-:W-:Y:S05]  /*1760*/  @P0 BRA `(.L_x_636) ;  /* 0x0000000000580947 */ /* 0x000fea0003800000 */
[----:B------:R-:W-:Y:S05]  /*1770*/  BSYNC.RELIABLE B1 ;  /* 0x0000000000017941 */ /* 0x000fea0003800100 */
.L_x_629:
[----:B------:R2:W5:Y:S02]  /*1780*/  LDG.E R27, desc[UR8][R10.64] ;  /* 0x000000080a1b7981 */ /* 0x000564000c1e1900 */
.L_x_639:
[----:B------:R-:W-:Y:S01]  /*1790*/  IMAD.IADD R18, R16, 0x1, R19 ;  /* 0x0000000110127824 */ /* 0x000fe200078e0213 */
[----:B0-----:R-:W0:Y:S04]  /*17a0*/  LDC.64 R20, c[0x0][0x3c0] ;  /* 0x0000f000ff147b82 */ /* 0x001e280000000a00 */
[----:B------:R-:W-:-:S05]  /*17b0*/  SHF.R.S32.HI R18, RZ, 0x1, R18 ;  /* 0x00000001ff127819 */ /* 0x000fca0000011412 */
[----:B------:R-:W-:-:S05]  /*17c0*/  IMAD R26, R18, 0x4, R9 ;  /* 0x00000004121a7824 */ /* 0x000fca00078e0209 */
[----:B------:R-:W0:Y:S02]  /*17d0*/  LDS R23, [R26] ;  /* 0x000000001a177984 */ /* 0x000e240000000800 */
[----:B0-----:R-:W-:-:S05]  /*17e0*/  IMAD.WIDE R20, R23, 0x4, R20 ;  /* 0x0000000417147825 */ /* 0x001fca00078e0214 */
[----:B------:R-:W3:Y:S02]  /*17f0*/  LDG.E R22, desc[UR8][R20.64] ;  /* 0x0000000814167981 */ /* 0x000ee4000c1e1900 */
[----:B---3-5:R-:W-:-:S04]  /*1800*/  ISETP.NE.AND P0, PT, R22, R27, PT ;  /* 0x0000001b1600720c */ /* 0x028fc80003f05270 */
[----:B------:R-:W-:-:S04]  /*1810*/  SEL R25, RZ, 0x4, P0 ;  /* 0x00000004ff197807 */ /* 0x000fc80000000000 */
[-C--:B------:R-:W-:Y:S02]  /*1820*/  IADD3 R24, P0, PT, R10, R25.reuse, RZ ;  /* 0x000000190a187210 */ /* 0x080fe40007f1e0ff */
[----:B------:R-:W-:-:S03]  /*1830*/  IADD3 R22, P1, PT, R20, R25, RZ ;  /* 0x0000001914167210 */ /* 0x000fc60007f3e0ff */
[----:B------:R-:W-:Y:S02]  /*1840*/  IMAD.X R25, RZ, RZ, R11, P0 ;  /* 0x000000ffff197224 */ /* 0x000fe400000e060b */
[----:B------:R-:W-:-:S04]  /*1850*/  IMAD.X R23, RZ, RZ, R21, P1 ;  /* 0x000000ffff177224 */ /* 0x000fc800008e0615 */
[----:B------:R-:W3:Y:S04]  /*1860*/  LDG.E R25, desc[UR8][R24.64] ;  /* 0x0000000818197981 */ /* 0x000ee8000c1e1900 */
[----:B------:R-:W3:Y:S02]  /*1870*/  LDG.E R22, desc[UR8][R22.64] ;  /* 0x0000000816167981 */ /* 0x000ee4000c1e1900 */
[----:B---3--:R-:W-:-:S04]  /*1880*/  ISETP.GT.AND P0, PT, R22, R25, PT ;  /* 0x000000191600720c */ /* 0x008fc80003f04270 */
[----:B------:R-:W-:-:S09]  /*1890*/  SEL R16, R16, R18, P0 ;  /* 0x0000001210107207 */ /* 0x000fd20000000000 */
[----:B------:R-:W-:-:S05]  /*18a0*/  @P0 VIADD R19, R18, 0x1 ;  /* 0x0000000112130836 */ /* 0x000fca0000000000 */
[----:B------:R-:W-:-:S13]  /*18b0*/  ISETP.GE.AND P0, PT, R19, R16, PT ;  /* 0x000000101300720c */ /* 0x000fda0003f06270 */
[----:B------:R-:W-:Y:S05]  /*18c0*/  @!P0 BRA `(.L_x_639) ;  /* 0xfffffffc00b08947 */ /* 0x000fea000383ffff */
.L_x_636:
[----:B------:R-:W-:Y:S05]  /*18d0*/  BSYNC.RECONVERGENT B2 ;  /* 0x0000000000027941 */ /* 0x000fea0003800200 */
.L_x_628:
[----:B------:R-:W-:Y:S01]  /*18e0*/  IMAD.IADD R23, R15, 0x1, -R19 ;  /* 0x000000010f177824 */ /* 0x000fe200078e0a13 */
[----:B------:R-:W-:Y:S01]  /*18f0*/  BSSY.RECONVERGENT B1, `(.L_x_640) ;  /* 0x0000022000017945 */ /* 0x000fe20003800200 */
[----:B------:R-:W-:-:S03]  /*1900*/  IMAD.MOV.U32 R22, RZ, RZ, RZ ;  /* 0x000000ffff167224 */ /* 0x000fc600078e00ff */
[----:B------:R-:W-:-:S04]  /*1910*/  IADD3 R26, PT, PT, R23, R3, -R14 ;  /* 0x00000003171a7210 */ /* 0x000fc80007ffe80e */
[----:B------:R-:W-:-:S04]  /*1920*/  SHF.R.S32.HI R3, RZ, 0x1, R26 ;  /* 0x00000001ff037819 */ /* 0x000fc8000001141a */
[----:B------:R-:W-:-:S04]  /*1930*/  VIMNMX R25, PT, PT, R23, R3, !PT ;  /* 0x0000000317197248 */ /* 0x000fc80007fe0100 */
[----:B------:R-:W-:-:S04]  /*1940*/  IADD3 R19, PT, PT, R19, 0x1, R25 ;  /* 0x0000000113137810 */ /* 0x000fc80007ffe019 */
[----:B012---:R-:W-:-:S05]  /*1950*/  VIMNMX R10, PT, PT, R19, R8, PT ;  /* 0x00000008130a7248 */ /* 0x007fca0003fe0100 */
[----:B------:R-:W-:-:S05]  /*1960*/  IMAD.IADD R10, R10, 0x1, -R15 ;  /* 0x000000010a0a7824 */ /* 0x000fca00078e0a0f */
[----:B------:R-:W-:-:S13]  /*1970*/  ISETP.GE.AND P0, PT, R10, 0x1, PT ;  /* 0x000000010a00780c */ /* 0x000fda0003f06270 */
[----:B------:R-:W-:Y:S05]  /*1980*/  @!P0 BRA `(.L_x_641) ;  /* 0x0000000000608947 */ /* 0x000fea0003800000 */
[----:B------:R-:W0:Y:S02]  /*1990*/  LDC.64 R20, c[0x0][0x3c0] ;  /* 0x0000f000ff147b82 */ /* 0x000e240000000a00 */
[----:B0-----:R-:W-:-:S05]  /*19a0*/  IMAD.WIDE R20, R17, 0x4, R20 ;  /* 0x0000000411147825 */ /* 0x001fca00078e0214 */
[----:B------:R0:W5:Y:S01]  /*19b0*/  LDG.E R28, desc[UR8][R20.64] ;  /* 0x00000008141c7981 */ /* 0x000162000c1e1900 */
[----:B------:R-:W-:Y:S02]  /*19c0*/  IMAD.MOV.U32 R3, RZ, RZ, R10 ;  /* 0x000000ffff037224 */ /* 0x000fe400078e000a */
[----:B------:R-:W-:-:S07]  /*19d0*/  IMAD.MOV.U32 R22, RZ, RZ, RZ ;  /* 0x000000ffff167224 */ /* 0x000fce00078e00ff */
.L_x_642:
[----:B------:R-:W-:-:S05]  /*19e0*/  IMAD.IADD R9, R22, 0x1, R3 ;  /* 0x0000000116097824 */ /* 0x000fca00078e0203 */
[----:B------:R-:W-:-:S05]  /*19f0*/  SHF.R.S32.HI R24, RZ, 0x1, R9 ;  /* 0x00000001ff187819 */ /* 0x000fca0000011409 */
[----:B------:R-:W-:-:S06]  /*1a00*/  IMAD R9, R24, 0x4, R13 ;  /* 0x0000000418097824 */ /* 0x000fcc00078e020d */
[----:B------:R-:W1:Y:S02]  /*1a10*/  LDS R9, [R9] ;  /* 0x0000000009097984 */ /* 0x000e640000000800 */
[----:B-1----:R-:W-:-:S05]  /*1a20*/  IMAD.WIDE R10, R9, 0x4, R4 ;  /* 0x00000004090a7825 */ /* 0x002fca00078e0204 */
        /* <DEDUP_REMOVED lines=11> */
[----:B------:R-:W-:-:S05]  /*1ae0*/  @!P0 VIADD R22, R24, 0x1 ;  /* 0x0000000118168836 */ /* 0x000fca0000000000 */
[----:B------:R-:W-:-:S13]  /*1af0*/  ISETP.GE.AND P0, PT, R22, R3, PT ;  /* 0x000000031600720c */ /* 0x000fda0003f06270 */
[----:B------:R-:W-:Y:S05]  /*1b00*/  @!P0 BRA `(.L_x_642) ;  /* 0xfffffffc00b48947 */ /* 0x000fea000383ffff */
.L_x_641:
[----:B------:R-:W-:Y:S05]  /*1b10*/  BSYNC.RECONVERGENT B1 ;  /* 0x0000000000017941 */ /* 0x000fea0003800200 */
.L_x_640:
[----:B------:R-:W-:-:S05]  /*1b20*/  IMAD.IADD R22, R23, 0x1, R22 ;  /* 0x0000000117167824 */ /* 0x000fca00078e0216 */
[CC--:B------:R-:W-:Y:S02]  /*1b30*/  VIMNMX R3, PT, PT, R25.reuse, R22.reuse, PT ;  /* 0x0000001619037248 */ /* 0x0c0fe40003fe0100 */
[----:B------:R-:W-:-:S03]  /*1b40*/  ISETP.GE.AND P0, PT, R25, R22, PT ;  /* 0x000000161900720c */ /* 0x000fc60003f06270 */
[----:B------:R-:W-:Y:S02]  /*1b50*/  IMAD.IADD R5, R26, 0x1, -R3 ;  /* 0x000000011a057824 */ /* 0x000fe400078e0a03 */
[----:B------:R-:W-:Y:S02]  /*1b60*/  VIADD R4, R3, 0x1 ;  /* 0x0000000103047836 */ /* 0x000fe40000000000 */
[----:B------:R-:W-:-:S03]  /*1b70*/  IMAD.IADD R3, R5, 0x1, R14 ;  /* 0x0000000105037824 */ /* 0x000fc600078e020e */
[----:B------:R-:W-:-:S04]  /*1b80*/  ISETP.EQ.AND P0, PT, R5, R4, !P0 ;  /* 0x000000040500720c */ /* 0x000fc80004702270 */
[----:B------:R-:W-:-:S09]  /*1b90*/  SEL R4, RZ, 0x1, !P0 ;  /* 0x00000001ff047807 */ /* 0x000fd20004000000 */
.L_x_607:
[----:B------:R-:W-:Y:S05]  /*1ba0*/  BSYNC.RECONVERGENT B0 ;  /* 0x0000000000007941 */ /* 0x000fea0003800200 */
.L_x_606:
[----:B------:R-:W-:Y:S05]  /*1bb0*/  WARPSYNC.ALL ;  /* 0x0000000000007948 */ /* 0x000fea0003800000 */
[----:B------:R-:W-:Y:S01]  /*1bc0*/  ISETP.NE.AND P0, PT, R0, RZ, PT ;  /* 0x000000ff0000720c */ /* 0x000fe20003f05270 */
[----:B------:R-:W-:Y:S01]  /*1bd0*/  IMAD.U32 R5, R41, 0x10000, RZ ;  /* 0x0001000029057824 */ /* 0x000fe200078e00ff */
[----:B------:R-:W-:Y:S01]  /*1be0*/  IADD3 R4, PT, PT, R4, R12, -R3 ;  /* 0x0000000c04047210 */ /* 0x000fe20007ffe803 */
[----:B------:R-:W-:Y:S01]  /*1bf0*/  VIADD R0, R0, 0xffffffff ;  /* 0xffffffff00007836 */ /* 0x000fe20000000000 */
[----:B------:R-:W-:Y:S01]  /*1c00*/  BSSY.RECONVERGENT B0, `(.L_x_643) ;  /* 0x000003c000007945 */ /* 0x000fe20003800200 */
[----:B------:R-:W-:Y:S01]  /*1c10*/  IMAD R15, R3, 0x4, R6 ;  /* 0x00000004030f7824 */ /* 0x000fe200078e0206 */
[----:B------:R-:W-:Y:S01]  /*1c20*/  LOP3.LUT R8, R5, R8, RZ, 0xfc, !PT ;  /* 0x0000000805087212 */ /* 0x000fe200078efcff */
[----:B------:R-:W-:Y:S01]  /*1c30*/  IMAD.U32 R5, R3, 0x10000, RZ ;  /* 0x0001000003057824 */ /* 0x000fe200078e00ff */
[----:B------:R-:W-:-:S05]  /*1c40*/  SEL R9, R0, 0x1ff, P0 ;  /* 0x000001ff00097807 */ /* 0x000fca0000000000 */
[----:B------:R-:W-:Y:S01]  /*1c50*/  @P0 LOP3.LUT R8, R4, R5, RZ, 0xfc, !PT ;  /* 0x0000000504080212 */ /* 0x000fe200078efcff */
[----:B------:R-:W-:Y:S02]  /*1c60*/  IMAD R9, R9, 0x4, R2 ;  /* 0x0000000409097824 */ /* 0x000fe400078e0202 */
[----:B------:R-:W-:-:S03]  /*1c70*/  IMAD.IADD R4, R41, 0x1, R4 ;  /* 0x0000000129047824 */ /* 0x000fc600078e0204 */
[----:B------:R-:W-:Y:S01]  /*1c80*/  STS [R9], R8 ;  /* 0x0000000809007388 */ /* 0x000fe20000000800 */
[C---:B------:R-:W-:Y:S02]  /*1c90*/  IMAD R39, R4.reuse, 0x4, R2 ;  /* 0x0000000404277824 */ /* 0x040fe400078e0202 */
[----:B------:R-:W-:Y:S01]  /*1ca0*/  IMAD R14, R4, 0x4, R6 ;  /* 0x00000004040e7824 */ /* 0x000fe200078e0206 */
[----:B------:R-:W-:Y:S06]  /*1cb0*/  BAR.SYNC.DEFER_BLOCKING 0x0 ;  /* 0x0000000000007b1d */ /* 0x000fec0000010000 */
[----:B------:R-:W1:Y:S04]  /*1cc0*/  LDS R7, [R7+-0x800] ;  /* 0xfff8000007077984 */ /* 0x000e680000000800 */
[----:B------:R-:W2:Y:S04]  /*1cd0*/  LDS R39, [R39+0x800] ;  /* 0x0008000027277984 */ /* 0x000ea80000000800 */
[----:B------:R3:W4:Y:S01]  /*1ce0*/  LDS R0, [R15] ;  /* 0x000000000f007984 */ /* 0x0007220000000800 */
[----:B-1----:R-:W-:-:S02]  /*1cf0*/  LOP3.LUT R10, R7, 0xffff, RZ, 0xc0, !PT ;  /* 0x0000ffff070a7812 */ /* 0x002fc400078ec0ff */
[----:B------:R-:W-:-:S03]  /*1d00*/  SHF.R.S32.HI R38, RZ, 0x10, R7 ;  /* 0x00000010ff267819 */ /* 0x000fc60000011407 */
[----:B------:R-:W-:Y:S01]  /*1d10*/  IMAD.IADD R41, R41, 0x1, R10 ;  /* 0x0000000129297824 */ /* 0x000fe200078e020a */
[----:B------:R-:W-:-:S03]  /*1d20*/  ISETP.GE.AND P1, PT, R3, R38, PT ;  /* 0x000000260300720c */ /* 0x000fc60003f26270 */
[----:B------:R-:W-:Y:S01]  /*1d30*/  IMAD.IADD R36, R38, 0x1, R41 ;  /* 0x0000000126247824 */ /* 0x000fe200078e0229 */
[----:B------:R-:W-:-:S04]  /*1d40*/  ISETP.GE.AND P0, PT, R4, R41, PT ;  /* 0x000000290400720c */ /* 0x000fc80003f06270 */
[CC--:B------:R-:W-:Y:S02]  /*1d50*/  ISETP.LT.AND P2, PT, R3.reuse, R38.reuse, P0 ;  /* 0x000000260300720c */ /* 0x0c0fe40000741270 */
[----:B------:R-:W-:-:S13]  /*1d60*/  ISETP.GE.OR P0, PT, R3, R38, P0 ;  /* 0x000000260300720c */ /* 0x000fda0000706670 */
[----:B--234-:R-:W-:Y:S05]  /*1d70*/  @P0 BRA `(.L_x_644) ;  /* 0x0000000000900947 */ /* 0x01cfea0003800000 */
[----:B------:R-:W1:Y:S08]  /*1d80*/  LDC.64 R10, c[0x0][0x3c0] ;  /* 0x0000f000ff0a7b82 */ /* 0x000e700000000a00 */
[----:B------:R-:W2:Y:S01]  /*1d90*/  LDC.64 R12, c[0x0][0x3c8] ;  /* 0x0000f200ff0c7b82 */ /* 0x000ea20000000a00 */
[----:B-1----:R-:W-:-:S05]  /*1da0*/  IMAD.WIDE R6, R0, 0x4, R10 ;  /* 0x0000000400067825 */ /* 0x002fca00078e020a */
[----:B------:R-:W3:Y:S01]  /*1db0*/  LDG.E R5, desc[UR8][R6.64] ;  /* 0x0000000806057981 */ /* 0x000ee2000c1e1900 */
[----:B--2---:R-:W-:-:S05]  /*1dc0*/  IMAD.WIDE R8, R39, 0x4, R12 ;  /* 0x0000000427087825 */ /* 0x004fca00078e020c */
[----:B------:R-:W3:Y:S01]  /*1dd0*/  LDG.E R16, desc[UR8][R8.64] ;  /* 0x0000000808107981 */ /* 0x000ee2000c1e1900 */
[----:B------:R-:W-:Y:S01]  /*1de0*/  BSSY.RELIABLE B1, `(.L_x_645) ;  /* 0x0000010000017945 */ /* 0x000fe20003800100 */
[----:B---3--:R-:W-:-:S13]  /*1df0*/  ISETP.NE.AND P0, PT, R5, R16, PT ;  /* 0x000000100500720c */ /* 0x008fda0003f05270 */
[----:B------:R-:W-:Y:S05]  /*1e00*/  @P0 BRA `(.L_x_646) ;  /* 0x0000000000200947 */ /* 0x000fea0003800000 */
[----:B------:R-:W2:Y:S04]  /*1e10*/  LDG.E R6, desc[UR8][R6.64+0x4] ;  /* 0x0000040806067981 */ /* 0x000ea8000c1e1900 */
[----:B------:R-:W2:Y:S01]  /*1e20*/  LDG.E R9, desc[UR8][R8.64+0x4] ;  /* 0x0000040808097981 */ /* 0x000ea2000c1e1900 */
[----:B------:R-:W-:Y:S02]  /*1e30*/  PLOP3.LUT P2, PT, PT, PT, PT, 0x80, 0x8 ;  /* 0x000000000008781c */ /* 0x000fe40003f4f070 */
[----:B------:R-:W-:Y:S02]  /*1e40*/  PLOP3.LUT P1, PT, PT, PT, PT, 0x8, 0x80 ;  /* 0x000000000080781c */ /* 0x000fe40003f2e170 */
[----:B--2---:R-:W-:-:S13]  /*1e50*/  ISETP.GT.AND P0, PT, R6, R9, PT ;  /* 0x000000090600720c */ /* 0x004fda0003f04270 */
[----:B------:R-:W-:Y:S05]  /*1e60*/  @P0 BREAK.RELIABLE B1 ;  /* 0x0000000000010942 */ /* 0x000fea0003800100 */
[----:B------:R-:W-:Y:S05]  /*1e70*/  @P0 BRA `(.L_x_644) ;  /* 0x0000000000500947 */ /* 0x000fea0003800000 */
[----:B------:R-:W-:Y:S05]  /*1e80*/  BRA `(.L_x_647) ;  /* 0x0000000000147947 */ /* 0x000fea0003800000 */
.L_x_646:
[----:B------:R-:W-:Y:S02]  /*1e90*/  ISETP.GT.AND P0, PT, R5, R16, PT ;  /* 0x000000100500720c */ /* 0x000fe40003f04270 */
[----:B------:R-:W-:Y:S02]  /*1ea0*/  PLOP3.LUT P2, PT, PT, PT, PT, 0x80, 0x8 ;  /* 0x000000000008781c */ /* 0x000fe40003f4f070 */
[----:B------:R-:W-:-:S09]  /*1eb0*/  PLOP3.LUT P1, PT, PT, PT, PT, 0x8, 0x80 ;  /* 0x000000000080781c */ /* 0x000fd20003f2e170 */
[----:B------:R-:W-:Y:S05]  /*1ec0*/  @P0 BREAK.RELIABLE B1 ;  /* 0x0000000000010942 */ /* 0x000fea0003800100 */
[----:B------:R-:W-:Y:S05]  /*1ed0*/  @P0 BRA `(.L_x_644) ;  /* 0x0000000000380947 */ /* 0x000fea0003800000 */
.L_x_647:
[----:B------:R-:W-:Y:S05]  /*1ee0*/  BSYNC.RELIABLE B1 ;  /* 0x0000000000017941 */ /* 0x000fea0003800100 */
.L_x_645:
[----:B------:R-:W-:-:S04]  /*1ef0*/  IMAD.WIDE R6, R39, 0x4, R10 ;  /* 0x0000000427067825 */ /* 0x000fc800078e020a */
[----:B------:R-:W-:Y:S01]  /*1f00*/  IMAD.WIDE R8, R0, 0x4, R12 ;  /* 0x0000000400087825 */ /* 0x000fe200078e020c */
[----:B------:R-:W2:Y:S04]  /*1f10*/  LDG.E R5, desc[UR8][R6.64] ;  /* 0x0000000806057981 */ /* 0x000ea8000c1e1900 */
[----:B------:R-:W2:Y:S02]  /*1f20*/  LDG.E R10, desc[UR8][R8.64] ;  /* 0x00000008080a7981 */ /* 0x000ea4000c1e1900 */
[----:B--2---:R-:W-:-:S13]  /*1f30*/  ISETP.NE.AND P0, PT, R5, R10, PT ;  /* 0x0000000a0500720c */ /* 0x004fda0003f05270 */
[----:B------:R-:W-:Y:S05]  /*1f40*/  @P0 BRA `(.L_x_648) ;  /* 0x0000000000140947 */ /* 0x000fea0003800000 */
[----:B------:R-:W2:Y:S04]  /*1f50*/  LDG.E R6, desc[UR8][R6.64+0x4] ;  /* 0x0000040806067981 */ /* 0x000ea8000c1e1900 */
[----:B------:R-:W2:Y:S01]  /*1f60*/  LDG.E R9, desc[UR8][R8.64+0x4] ;  /* 0x0000040808097981 */ /* 0x000ea2000c1e1900 */
[----:B------:R-:W-:Y:S02]  /*1f70*/  PLOP3.LUT P2, PT, PT, PT, PT, 0x8, 0x80 ;  /* 0x000000000080781c */ /* 0x000fe40003f4e170 */
[----:B--2---:R-:W-:Y:S01]  /*1f80*/  ISETP.GT.AND P1, PT, R6, R9, PT ;  /* 0x000000090600720c */ /* 0x004fe20003f24270 */
[----:B------:R-:W-:-:S12]  /*1f90*/  BRA `(.L_x_644) ;  /* 0x0000000000087947 */ /* 0x000fd80003800000 */
.L_x_648:
[----:B------:R-:W-:Y:S02]  /*1fa0*/  ISETP.GT.AND P1, PT, R5, R10, PT ;  /* 0x0000000a0500720c */ /* 0x000fe40003f24270 */
[----:B------:R-:W-:-:S13]  /*1fb0*/  PLOP3.LUT P2, PT, PT, PT, PT, 0x8, 0x80 ;  /* 0x000000000080781c */ /* 0x000fda0003f4e170 */
.L_x_644:
[----:B------:R-:W-:Y:S05]  /*1fc0*/  BSYNC.RECONVERGENT B0 ;  /* 0x0000000000007941 */ /* 0x000fea0003800200 */
.L_x_643:
[----:B------:R-:W-:Y:S05]  /*1fd0*/  WARPSYNC.ALL ;  /* 0x0000000000007948 */ /* 0x000fea0003800000 */
[----:B------:R-:W-:Y:S01]  /*1fe0*/  IMAD.MOV.U32 R34, RZ, RZ, R0 ;  /* 0x000000ffff227224 */ /* 0x000fe200078e0000 */
[----:B------:R-:W-:Y:S01]  /*1ff0*/  BSSY.RECONVERGENT B0, `(.L_x_649) ;  /* 0x000002f000007945 */ /* 0x000fe20003800200 */
[C---:B------:R-:W-:Y:S01]  /*2000*/  IMAD.IADD R5, R3.reuse, 0x1, R4 ;  /* 0x0000000103057824 */ /* 0x040fe200078e0204 */
[----:B------:R1:W2:Y:S01]  /*2010*/  @!P2 LDS R39, [R14+0x4] ;  /* 0x000004000e27a984 */ /* 0x0002a20000000800 */
[----:B------:R-:W-:Y:S02]  /*2020*/  @!P2 VIADD R4, R4, 0x1 ;  /* 0x000000010404a836 */ /* 0x000fe40000000000 */
[----:B------:R-:W-:Y:S01]  /*2030*/  @!P1 VIADD R3, R3, 0x1 ;  /* 0x0000000103039836 */ /* 0x000fe20000000000 */
[----:B------:R1:W3:Y:S01]  /*2040*/  @!P1 LDS R34, [R15+0x4] ;  /* 0x000004000f229984 */ /* 0x0002e20000000800 */
[----:B------:R-:W-:-:S02]  /*2050*/  ISETP.LT.AND P2, PT, R5, R36, P2 ;  /* 0x000000240500720c */ /* 0x000fc40001741270 */
[----:B------:R-:W-:Y:S02]  /*2060*/  ISETP.GE.AND P1, PT, R4, R41, PT ;  /* 0x000000290400720c */ /* 0x000fe40003f26270 */
[CC--:B------:R-:W-:Y:S02]  /*2070*/  ISETP.GE.AND P3, PT, R3.reuse, R38.reuse, PT ;  /* 0x000000260300720c */ /* 0x0c0fe40003f66270 */
[CC--:B------:R-:W-:Y:S02]  /*2080*/  ISETP.LT.AND P0, PT, R3.reuse, R38.reuse, P1 ;  /* 0x000000260300720c */ /* 0x0c0fe40000f01270 */
[----:B------:R-:W-:-:S13]  /*2090*/  ISETP.GE.OR P1, PT, R3, R38, P1 ;  /* 0x000000260300720c */ /* 0x000fda0000f26670 */
[----:B-1----:R-:W-:Y:S05]  /*20a0*/  @P1 BRA `(.L_x_650) ;  /* 0x00000000008c1947 */ /* 0x002fea0003800000 */
[----:B------:R-:W3:Y:S08]  /*20b0*/  LDC.64 R8, c[0x0][0x3c0] ;  /* 0x0000f000ff087b82 */ /* 0x000ef00000000a00 */
[----:B------:R-:W2:Y:S01]  /*20c0*/  LDC.64 R10, c[0x0][0x3c8] ;  /* 0x0000f200ff0a7b82 */ /* 0x000ea20000000a00 */
[----:B---3--:R-:W-:-:S05]  /*20d0*/  IMAD.WIDE R6, R34, 0x4, R8 ;  /* 0x0000000422067825 */ /* 0x008fca00078e0208 */
[----:B------:R-:W3:Y:S01]  /*20e0*/  LDG.E R5, desc[UR8][R6.64] ;  /* 0x0000000806057981 */ /* 0x000ee2000c1e1900 */
[----:B--2---:R-:W-:-:S05]  /*20f0*/  IMAD.WIDE R12, R39, 0x4, R10 ;  /* 0x00000004270c7825 */ /* 0x004fca00078e020a */
[----:B------:R-:W3:Y:S01]  /*2100*/  LDG.E R14, desc[UR8][R12.64] ;  /* 0x000000080c0e7981 */ /* 0x000ee2000c1e1900 */
[----:B------:R-:W-:Y:S01]  /*2110*/  BSSY.RELIABLE B1, `(.L_x_651) ;  /* 0x0000010000017945 */ /* 0x000fe20003800100 */
[----:B---3--:R-:W-:-:S13]  /*2120*/  ISETP.NE.AND P0, PT, R5, R14, PT ;  /* 0x0000000e0500720c */ /* 0x008fda0003f05270 */
[----:B------:R-:W-:Y:S05]  /*2130*/  @!P0 BRA `(.L_x_652) ;  /* 0x0000000000188947 */ /* 0x000fea0003800000 */
[----:B------:R-:W-:Y:S02]  /*2140*/  ISETP.GT.AND P1, PT, R5, R14, PT ;  /* 0x0000000e0500720c */ /* 0x000fe40003f24270 */
[----:B------:R-:W-:Y:S02]  /*2150*/  PLOP3.LUT P0, PT, PT, PT, PT, 0x80, 0x8 ;  /* 0x000000000008781c */ /* 0x000fe40003f0f070 */
[----:B------:R-:W-:-:S09]  /*2160*/  PLOP3.LUT P3, PT, PT, PT, PT, 0x8, 0x80 ;  /* 0x000000000080781c */ /* 0x000fd20003f6e170 */
[----:B------:R-:W-:Y:S05]  /*2170*/  @P1 BREAK.RELIABLE B1 ;  /* 0x0000000000011942 */ /* 0x000fea0003800100 */
[----:B------:R-:W-:Y:S05]  /*2180*/  @P1 BRA `(.L_x_650) ;  /* 0x0000000000541947 */ /* 0x000fea0003800000 */
[----:B------:R-:W-:Y:S05]  /*2190*/  BRA `(.L_x_653) ;  /* 0x00000000001c7947 */ /* 0x000fea0003800000 */
.L_x_652:
[----:B------:R-:W2:Y:S04]  /*21a0*/  LDG.E R6, desc[UR8][R6.64+0x4] ;  /* 0x0000040806067981 */ /* 0x000ea8000c1e1900 */
[----:B------:R-:W2:Y:S01]  /*21b0*/  LDG.E R13, desc[UR8][R12.64+0x4] ;  /* 0x000004080c0d7981 */ /* 0x000ea2000c1e1900 */
[----:B------:R-:W-:Y:S02]  /*21c0*/  PLOP3.LUT P0, PT, PT, PT, PT, 0x80, 0x8 ;  /* 0x000000000008781c */ /* 0x000fe40003f0f070 */
[----:B------:R-:W-:Y:S02]  /*21d0*/  PLOP3.LUT P3, PT, PT, PT, PT, 0x8, 0x80 ;  /* 0x000000000080781c */ /* 0x000fe40003f6e170 */
[----:B--2---:R-:W-:-:S13]  /*21e0*/  ISETP.GT.AND P1, PT, R6, R13, PT ;  /* 0x0000000d0600720c */ /* 0x004fda0003f24270 */
[----:B------:R-:W-:Y:S05]  /*21f0*/  @P1 BREAK.RELIABLE B1 ;  /* 0x0000000000011942 */ /* 0x000fea0003800100 */
[----:B------:R-:W-:Y:S05]  /*2200*/  @P1 BRA `(.L_x_650) ;  /* 0x0000000000341947 */ /* 0x000fea0003800000 */
.L_x_653:
[----:B------:R-:W-:Y:S05]  /*2210*/  BSYNC.RELIABLE B1 ;  /* 0x0000000000017941 */ /* 0x000fea0003800100 */
.L_x_651:
[----:B------:R-:W-:-:S04]  /*2220*/  IMAD.WIDE R6, R39, 0x4, R8 ;  /* 0x0000000427067825 */ /* 0x000fc800078e0208 */
[----:B------:R-:W-:Y:S01]  /*2230*/  IMAD.WIDE R8, R34, 0x4, R10 ;  /* 0x0000000422087825 */ /* 0x000fe200078e020a */
[----:B------:R-:W2:Y:S04]  /*2240*/  LDG.E R5, desc[UR8][R6.64] ;  /* 0x0000000806057981 */ /* 0x000ea8000c1e1900 */
[----:B------:R-:W2:Y:S02]  /*2250*/  LDG.E R10, desc[UR8][R8.64] ;  /* 0x00000008080a7981 */ /* 0x000ea4000c1e1900 */
[----:B--2---:R-:W-:-:S13]  /*2260*/  ISETP.NE.AND P1, PT, R5, R10, PT ;  /* 0x0000000a0500720c */ /* 0x004fda0003f25270 */
[----:B------:R-:W-:Y:S02]  /*2270*/  @P1 ISETP.GT.AND P3, PT, R5, R10, PT ;  /* 0x0000000a0500120c */ /* 0x000fe40003f64270 */
[----:B------:R-:W-:Y:S01]  /*2280*/  @P1 PLOP3.LUT P0, PT, PT, PT, PT, 0x8, 0x80 ;  /* 0x000000000080181c */ /* 0x000fe20003f0e170 */
[----:B------:R-:W-:-:S12]  /*2290*/  @P1 BRA `(.L_x_650) ;  /* 0x0000000000101947 */ /* 0x000fd80003800000 */
[----:B------:R-:W2:Y:S04]  /*22a0*/  LDG.E R6, desc[UR8][R6.64+0x4] ;  /* 0x0000040806067981 */ /* 0x000ea8000c1e1900 */
[----:B------:R-:W2:Y:S01]  /*22b0*/  LDG.E R9, desc[UR8][R8.64+0x4] ;  /* 0x0000040808097981 */ /* 0x000ea2000c1e1900 */
[----:B------:R-:W-:Y:S02]  /*22c0*/  PLOP3.LUT P0, PT, PT, PT, PT, 0x8, 0x80 ;  /* 0x000000000080781c */ /* 0x000fe40003f0e170 */
[----:B--2---:R-:W-:-:S13]  /*22d0*/  ISETP.GT.AND P3, PT, R6, R9, PT ;  /* 0x000000090600720c */ /* 0x004fda0003f64270 */
.L_x_650:
[----:B------:R-:W-:Y:S05]  /*22e0*/  BSYNC.RECONVERGENT B0 ;  /* 0x0000000000007941 */ /* 0x000fea0003800200 */
.L_x_649:
[----:B------:R-:W-:Y:S05]  /*22f0*/  WARPSYNC.ALL ;  /* 0x0000000000007948 */ /* 0x000fea0003800000 */
[C---:B------:R-:W-:Y:S01]  /*2300*/  @!P0 VIADD R9, R4.reuse, 0x1 ;  /* 0x0000000104098836 */ /* 0x040fe20000000000 */
[----:B------:R-:W-:Y:S01]  /*2310*/  BSSY.RECONVERGENT B0, `(.L_x_654) ;  /* 0x0000033000007945 */ /* 0x000fe20003800200 */
[----:B---3--:R-:W-:Y:S02]  /*2320*/  IMAD.MOV.U32 R33, RZ, RZ, R34 ;  /* 0x000000ffff217224 */ /* 0x008fe400078e0022 */
[--C-:B------:R-:W-:Y:S02]  /*2330*/  @!P3 IMAD R5, R3, 0x4, R2.reuse ;  /* 0x000000040305b824 */ /* 0x100fe400078e0202 */
[----:B------:R-:W-:-:S02]  /*2340*/  @!P0 IMAD R6, R4, 0x4, R2 ;  /* 0x0000000404068824 */ /* 0x000fc400078e0202 */
[C---:B------:R-:W-:Y:S01]  /*2350*/  IMAD.IADD R7, R3.reuse, 0x1, R4 ;  /* 0x0000000103077824 */ /* 0x040fe200078e0204 */
[----:B------:R1:W3:Y:S01]  /*2360*/  @!P3 LDS R33, [R5+0x804] ;  /* 0x000804000521b984 */ /* 0x0002e20000000800 */
[----:B------:R-:W-:Y:S02]  /*2370*/  @!P3 VIADD R8, R3, 0x1 ;  /* 0x000000010308b836 */ /* 0x000fe40000000000 */
[----:B------:R-:W-:Y:S01]  /*2380*/  @!P0 IMAD.MOV.U32 R4, RZ, RZ, R9 ;  /* 0x000000ffff048224 */ /* 0x000fe200078e0009 */
[----:B--2---:R1:W2:Y:S01]  /*2390*/  @!P0 LDS R39, [R6+0x804] ;  /* 0x0008040006278984 */ /* 0x0042a20000000800 */
[----:B------:R-:W-:Y:S01]  /*23a0*/  @!P3 IMAD.MOV.U32 R3, RZ, RZ, R8 ;  /* 0x000000ffff03b224 */ /* 0x000fe200078e0008 */
[----:B------:R-:W-:Y:S02]  /*23b0*/  ISETP.LT.AND P0, PT, R7, R36, P0 ;  /* 0x000000240700720c */ /* 0x000fe40000701270 */
[----:B------:R-:W-:Y:S02]  /*23c0*/  ISETP.GE.AND P3, PT, R4, R41, PT ;  /* 0x000000290400720c */ /* 0x000fe40003f66270 */
[----:B------:R-:W-:-:S02]  /*23d0*/  ISETP.GE.AND P4, PT, R3, R38, PT ;  /* 0x000000260300720c */ /* 0x000fc40003f86270 */
        /* <DEDUP_REMOVED lines=18> */
.L_x_657:
[----:B------:R-:W2:Y:S04]  /*2500*/  LDG.E R6, desc[UR8][R6.64+0x4] ;  /* 0x0000040806067981 */ /* 0x000ea8000c1e1900 */
[----:B------:R-:W2:Y:S01]  /*2510*/  LDG.E R13, desc[UR8][R12.64+0x4] ;  /* 0x000004080c0d7981 */ /* 0x000ea2000c1e1900 */
[----:B------:R-:W-:Y:S02]  /*2520*/  PLOP3.LUT P1, PT, PT, PT, PT, 0x80, 0x8 ;  /* 0x000000000008781c */ /* 0x000fe40003f2f070 */
[----:B------:R-:W-:Y:S02]  /*2530*/  PLOP3.LUT P4, PT, PT, PT, PT, 0x8, 0x80 ;  /* 0x000000000080781c */ /* 0x000fe40003f8e170 */
[----:B--2---:R-:W-:-:S13]  /*2540*/  ISETP.GT.AND P3, PT, R6, R13, PT ;  /* 0x0000000d0600720c */ /* 0x004fda0003f64270 */
[----:B------:R-:W-:Y:S05]  /*2550*/  @P3 BREAK.RELIABLE B1 ;  /* 0x0000000000013942 */ /* 0x000fea0003800100 */
[----:B------:R-:W-:Y:S05]  /*2560*/  @P3 BRA `(.L_x_655) ;  /* 0x0000000000343947 */ /* 0x000fea0003800000 */
.L_x_658:
[----:B------:R-:W-:Y:S05]  /*2570*/  BSYNC.RELIABLE B1 ;  /* 0x0000000000017941 */ /* 0x000fea0003800100 */
.L_x_656:
        /* <DEDUP_REMOVED lines=12> */
.L_x_655:
[----:B------:R-:W-:Y:S05]  /*2640*/  BSYNC.RECONVERGENT B0 ;  /* 0x0000000000007941 */ /* 0x000fea0003800200 */
.L_x_654:
[----:B------:R-:W-:Y:S05]  /*2650*/  WARPSYNC.ALL ;  /* 0x0000000000007948 */ /* 0x000fea0003800000 */
[C---:B------:R-:W-:Y:S01]  /*2660*/  @!P1 VIADD R8, R4.reuse, 0x1 ;  /* 0x0000000104089836 */ /* 0x040fe20000000000 */
[----:B------:R-:W-:Y:S01]  /*2670*/  LOP3.LUT R35, R35, 0xfffffffd, RZ, 0xc0, !PT ;  /* 0xfffffffd23237812 */ /* 0x000fe200078ec0ff */
[----:B------:R-:W-:Y:S01]  /*2680*/  @!P1 IMAD R9, R4, 0x4, R2 ;  /* 0x0000000404099824 */ /* 0x000fe200078e0202 */
[----:B------:R-:W-:Y:S01]  /*2690*/  BSSY.RECONVERGENT B0, `(.L_x_659) ;  /* 0x0000033000007945 */ /* 0x000fe20003800200 */
[C---:B------:R-:W-:Y:S02]  /*26a0*/  IMAD.IADD R5, R3.reuse, 0x1, R4 ;  /* 0x0000000103057824 */ /* 0x040fe400078e0204 */
[----:B------:R-:W-:Y:S01]  /*26b0*/  @!P4 VIADD R6, R3, 0x1 ;  /* 0x000000010306c836 */ /* 0x000fe20000000000 */
[----:B--2---:R1:W2:Y:S01]  /*26c0*/  @!P1 LDS R39, [R9+0x804] ;  /* 0x0008040009279984 */ /* 0x0042a20000000800 */
[----:B------:R-:W-:Y:S01]  /*26d0*/  @!P1 IMAD.MOV.U32 R4, RZ, RZ, R8 ;  /* 0x000000ffff049224 */ /* 0x000fe200078e0008 */
[----:B------:R-:W-:Y:S01]  /*26e0*/  ISETP.LT.AND P5, PT, R5, R36, P1 ;  /* 0x000000240500720c */ /* 0x000fe20000fa1270 */
[----:B------:R-:W-:-:S02]  /*26f0*/  @!P4 IMAD R7, R3, 0x4, R2 ;  /* 0x000000040307c824 */ /* 0x000fc400078e0202 */
[----:B------:R-:W-:Y:S01]  /*2700*/  @!P4 IMAD.MOV.U32 R3, RZ, RZ, R6 ;  /* 0x000000ffff03c224 */ /* 0x000fe200078e0006 */
[----:B------:R-:W-:Y:S01]  /*2710*/  ISETP.GE.AND P3, PT, R4, R41, PT ;  /* 0x000000290400720c */ /* 0x000fe20003f66270 */
[----:B---3--:R-:W-:-:S03]  /*2720*/  IMAD.MOV.U32 R32, RZ, RZ, R33 ;  /* 0x000000ffff207224 */ /* 0x008fc600078e0021 */
[CC--:B------:R-:W-:Y:S02]  /*2730*/  ISETP.LT.AND P1, PT, R3.reuse, R38.reuse, P3 ;  /* 0x000000260300720c */ /* 0x0c0fe40001f21270 */
[CC--:B------:R-:W-:Y:S01]  /*2740*/  ISETP.GE.OR P3, PT, R3.reuse, R38.reuse, P3 ;  /* 0x000000260300720c */ /* 0x0c0fe20001f66670 */
[----:B------:R1:W3:Y:S01]  /*2750*/  @!P4 LDS R32, [R7+0x804] ;  /* 0x000804000720c984 */ /* 0x0002e20000000800 */
[----:B------:R-:W-:Y:S02]  /*2760*/  ISETP.GE.AND P4, PT, R3, R38, PT ;  /* 0x000000260300720c */ /* 0x000fe40003f86270 */
[----:B------:R-:W-:-:S09]  /*2770*/  @P5 LOP3.LUT R35, R35, 0x2, RZ, 0xfc, !PT ;  /* 0x0000000223235812 */ /* 0x000fd200078efcff */
        /* <DEDUP_REMOVED lines=16> */
.L_x_662:
[----:B------:R-:W2:Y:S04]  /*2880*/  LDG.E R6, desc[UR8][R6.64+0x4] ;  /* 0x0000040806067981 */ /* 0x000ea8000c1e1900 */
[----:B------:R-:W2:Y:S01]  /*2890*/  LDG.E R13, desc[UR8][R12.64+0x4] ;  /* 0x000004080c0d7981 */ /* 0x000ea2000c1e1900 */
[----:B------:R-:W-:Y:S02]  /*28a0*/  PLOP3.LUT P1, PT, PT, PT, PT, 0x80, 0x8 ;  /* 0x000000000008781c */ /* 0x000fe40003f2f070 */
[----:B------:R-:W-:Y:S02]  /*28b0*/  PLOP3.LUT P4, PT, PT, PT, PT, 0x8, 0x80 ;  /* 0x000000000080781c */ /* 0x000fe40003f8e170 */
[----:B--2---:R-:W-:-:S13]  /*28c0*/  ISETP.GT.AND P3, PT, R6, R13, PT ;  /* 0x0000000d0600720c */ /* 0x004fda0003f64270 */
[----:B------:R-:W-:Y:S05]  /*28d0*/  @P3 BREAK.RELIABLE B1 ;  /* 0x0000000000013942 */ /* 0x000fea0003800100 */
[----:B------:R-:W-:Y:S05]  /*28e0*/  @P3 BRA `(.L_x_660) ;  /* 0x0000000000343947 */ /* 0x000fea0003800000 */
.L_x_663:
[----:B------:R-:W-:Y:S05]  /*28f0*/  BSYNC.RELIABLE B1 ;  /* 0x0000000000017941 */ /* 0x000fea0003800100 */
.L_x_661:
        /* <DEDUP_REMOVED lines=12> */
.L_x_660:
[----:B------:R-:W-:Y:S05]  /*29c0*/  BSYNC.RECONVERGENT B0 ;  /* 0x0000000000007941 */ /* 0x000fea0003800200 */
.L_x_659:
        /* <DEDUP_REMOVED lines=33> */
.L_x_667:
[----:B------:R-:W2:Y:S04]  /*2be0*/  LDG.E R6, desc[UR8][R6.64+0x4] ;  /* 0x0000040806067981 */ /* 0x000ea8000c1e1900 */
[----:B------:R-:W2:Y:S01]  /*2bf0*/  LDG.E R13, desc[UR8][R12.64+0x4] ;  /* 0x000004080c0d7981 */ /* 0x000ea2000c1e1900 */
[----:B------:R-:W-:Y:S02]  /*2c00*/  PLOP3.LUT P3, PT, PT, PT, PT, 0x80, 0x8 ;  /* 0x000000000008781c */ /* 0x000fe40003f6f070 */
[----:B------:R-:W-:Y:S02]  /*2c10*/  PLOP3.LUT P5, PT, PT, PT, PT, 0x8, 0x80 ;  /* 0x000000000080781c */ /* 0x000fe40003fae170 */
[----:B--2---:R-:W-:-:S13]  /*2c20*/  ISETP.GT.AND P4, PT, R6, R13, PT ;  /* 0x0000000d0600720c */ /* 0x004fda0003f84270 */
[----:B------:R-:W-:Y:S05]  /*2c30*/  @P4 BREAK.RELIABLE B1 ;  /* 0x0000000000014942 */ /* 0x000fea0003800100 */
[----:B------:R-:W-:Y:S05]  /*2c40*/  @P4 BRA `(.L_x_665) ;  /* 0x0000000000344947 */ /* 0x000fea0003800000 */
.L_x_668:
[----:B------:R-:W-:Y:S05]  /*2c50*/  BSYNC.RELIABLE B1 ;  /* 0x0000000000017941 */ /* 0x000fea0003800100 */
.L_x_666:
        /* <DEDUP_REMOVED lines=12> */
.L_x_665:
[----:B------:R-:W-:Y:S05]  /*2d20*/  BSYNC.RECONVERGENT B0 ;  /* 0x0000000000007941 */ /* 0x000fea0003800200 */
.L_x_664:
[----:B------:R-:W-:Y:S05]  /*2d30*/  WARPSYNC.ALL ;  /* 0x0000000000007948 */ /* 0x000fea0003800000 */
[----:B------:R-:W1:Y:S01]  /*2d40*/  @!P3 S2R R7, SR_CgaCtaId ;  /* 0x000000000007b919 */ /* 0x000e620000008800 */
[----:B------:R-:W-:Y:S01]  /*2d50*/  @!P3 MOV R6, 0x400 ;  /* 0x000004000006b802 */ /* 0x000fe20000000f00 */
[----:B---3--:R-:W-:Y:S01]  /*2d60*/  IMAD.MOV.U32 R30, RZ, RZ, R31 ;  /* 0x000000ffff1e7224 */ /* 0x008fe200078e001f */
[----:B------:R-:W-:Y:S01]  /*2d70*/  @!P5 MOV R2, 0x400 ;  /* 0x000004000002d802 */ /* 0x000fe20000000f00 */
[----:B------:R-:W3:Y:S01]  /*2d80*/  @!P5 S2R R5, SR_CgaCtaId ;  /* 0x000000000005d919 */ /* 0x000ee20000008800 */
[----:B------:R-:W-:Y:S01]  /*2d90*/  LOP3.LUT R35, R35, 0xfffffffb, RZ, 0xc0, !PT ;  /* 0xfffffffb23237812 */ /* 0x000fe200078ec0ff */
[----:B------:R-:W-:Y:S01]  /*2da0*/  BSSY.RECONVERGENT B0, `(.L_x_669) ;  /* 0x0000036000007945 */ /* 0x000fe20003800200 */
[----:B-1----:R-:W-:-:S02]  /*2db0*/  @!P3 LEA R7, R7, R6, 0x18 ;  /* 0x000000060707b211 */ /* 0x002fc400078ec0ff */
[----:B---3--:R-:W-:-:S03]  /*2dc0*/  @!P5 LEA R2, R5, R2, 0x18 ;  /* 0x000000020502d211 */ /* 0x008fc600078ec0ff */
[C---:B------:R-:W-:Y:S02]  /*2dd0*/  @!P3 IMAD R8, R4.reuse, 0x4, R7 ;  /* 0x000000040408b824 */ /* 0x040fe400078e0207 */
[----:B------:R-:W-:Y:S02]  /*2de0*/  @!P3 VIADD R7, R4, 0x1 ;  /* 0x000000010407b836 */ /* 0x000fe40000000000 */
[C---:B------:R-:W-:Y:S01]  /*2df0*/  @!P5 IMAD R6, R3.reuse, 0x4, R2 ;  /* 0x000000040306d824 */ /* 0x040fe200078e0202 */
[----:B--2---:R1:W2:Y:S01]  /*2e00*/  @!P3 LDS R39, [R8+0x804] ;  /* 0x000804000827b984 */ /* 0x0042a20000000800 */
[C---:B------:R-:W-:Y:S02]  /*2e10*/  IMAD.IADD R5, R3.reuse, 0x1, R4 ;  /* 0x0000000103057824 */ /* 0x040fe400078e0204 */
[----:B------:R-:W-:Y:S01]  /*2e20*/  @!P5 VIADD R2, R3, 0x1 ;  /* 0x000000010302d836 */ /* 0x000fe20000000000 */
[----:B------:R1:W3:Y:S01]  /*2e30*/  @!P5 LDS R30, [R6+0x804] ;  /* 0x00080400061ed984 */ /* 0x0002e20000000800 */
[----:B------:R-:W-:Y:S01]  /*2e40*/  @!P3 IMAD.MOV.U32 R4, RZ, RZ, R7 ;  /* 0x000000ffff04b224 */ /* 0x000fe200078e0007 */
[----:B------:R-:W-:Y:S01]  /*2e50*/  ISETP.LT.AND P3, PT, R5, R36, P3 ;  /* 0x000000240500720c */ /* 0x000fe20001f61270 */
[----:B------:R-:W-:-:S03]  /*2e60*/  @!P5 IMAD.MOV.U32 R3, RZ, RZ, R2 ;  /* 0x000000ffff03d224 */ /* 0x000fc600078e0002 */
[----:B------:R-:W-:-:S04]  /*2e70*/  ISETP.GE.AND P5, PT, R4, R41, PT ;  /* 0x000000290400720c */ /* 0x000fc80003fa6270 */
[CC--:B------:R-:W-:Y:S02]  /*2e80*/  ISETP.LT.AND P4, PT, R3.reuse, R38.reuse, P5 ;  /* 0x000000260300720c */ /* 0x0c0fe40002f81270 */
[----:B------:R-:W-:-:S03]  /*2e90*/  ISETP.GE.OR P5, PT, R3, R38, P5 ;  /* 0x000000260300720c */ /* 0x000fc60002fa6670 */
[----:B------:R-:W-:Y:S02]  /*2ea0*/  @P3 LOP3.LUT R35, R35, 0x4, RZ, 0xfc, !PT ;  /* 0x0000000423233812 */ /* 0x000fe400078efcff */
[----:B------:R-:W-:-:S08]  /*2eb0*/  ISETP.GE.AND P3, PT, R3, R38, PT ;  /* 0x000000260300720c */ /* 0x000fd00003f66270 */
        /* <DEDUP_REMOVED lines=16> */
.L_x_672:
[----:B------:R-:W2:Y:S04]  /*2fc0*/  LDG.E R6, desc[UR8][R6.64+0x4] ;  /* 0x0000040806067981 */ /* 0x000ea8000c1e1900 */
[----:B------:R-:W2:Y:S01]  /*2fd0*/  LDG.E R13, desc[UR8][R12.64+0x4] ;  /* 0x000004080c0d7981 */ /* 0x000ea2000c1e1900 */
[----:B------:R-:W-:Y:S02]  /*2fe0*/  PLOP3.LUT P4, PT, PT, PT, PT, 0x80, 0x8 ;  /* 0x000000000008781c */ /* 0x000fe40003f8f070 */
[----:B------:R-:W-:Y:S02]  /*2ff0*/  PLOP3.LUT P3, PT, PT, PT, PT, 0x8, 0x80 ;  /* 0x000000000080781c */ /* 0x000fe40003f6e170 */
[----:B--2---:R-:W-:-:S13]  /*3000*/  ISETP.GT.AND P5, PT, R6, R13, PT ;  /* 0x0000000d0600720c */ /* 0x004fda0003fa4270 */
[----:B------:R-:W-:Y:S05]  /*3010*/  @P5 BREAK.RELIABLE B1 ;  /* 0x0000000000015942 */ /* 0x000fea0003800100 */
[----:B------:R-:W-:Y:S05]  /*3020*/  @P5 BRA `(.L_x_670) ;  /* 0x0000000000345947 */ /* 0x000fea0003800000 */
.L_x_673:
[----:B------:R-:W-:Y:S05]  /*3030*/  BSYNC.RELIABLE B1 ;  /* 0x0000000000017941 */ /* 0x000fea0003800100 */
.L_x_671:
        /* <DEDUP_REMOVED lines=12> */
.L_x_670:
[----:B------:R-:W-:Y:S05]  /*3100*/  BSYNC.RECONVERGENT B0 ;  /* 0x0000000000007941 */ /* 0x000fea0003800200 */
.L_x_669:
[----:B------:R-:W-:Y:S05]  /*3110*/  WARPSYNC.ALL ;  /* 0x0000000000007948 */ /* 0x000fea0003800000 */
[----:B------:R-:W1:Y:S01]  /*3120*/  @!P4 S2R R7, SR_CgaCtaId ;  /* 0x000000000007c919 */ /* 0x000e620000008800 */
[----:B------:R-:W-:Y:S01]  /*3130*/  @!P4 MOV R6, 0x400 ;  /* 0x000004000006c802 */ /* 0x000fe20000000f00 */
[----:B---3--:R-:W-:Y:S01]  /*3140*/  IMAD.MOV.U32 R29, RZ, RZ, R30 ;  /* 0x000000ffff1d7224 */ /* 0x008fe200078e001e */
[----:B------:R-:W-:Y:S01]  /*3150*/  @!P3 MOV R2, 0x400 ;  /* 0x000004000002b802 */ /* 0x000fe20000000f00 */
[----:B------:R-:W3:Y:S01]  /*3160*/  @!P3 S2R R5, SR_CgaCtaId ;  /* 0x000000000005b919 */ /* 0x000ee20000008800 */
[----:B------:R-:W-:Y:S01]  /*3170*/  BSSY.RECONVERGENT B0, `(.L_x_674) ;  /* 0x0000033000007945 */ /* 0x000fe20003800200 */
[----:B-1----:R-:W-:Y:S01]  /*3180*/  @!P4 LEA R7, R7, R6, 0x18 ;  /* 0x000000060707c211 */ /* 0x002fe200078ec0ff */
[----:B------:R-:W-:-:S02]  /*3190*/  IMAD.MOV.U32 R6, RZ, RZ, R4 ;  /* 0x000000ffff067224 */ /* 0x000fc400078e0004 */
[C---:B------:R-:W-:Y:S01]  /*31a0*/  @!P4 VIADD R6, R4.reuse, 0x1 ;  /* 0x000000010406c836 */ /* 0x040fe20000000000 */
[----:B---3--:R-:W-:Y:S01]  /*31b0*/  @!P3 LEA R2, R5, R2, 0x18 ;  /* 0x000000020502b211 */ /* 0x008fe200078ec0ff */
[----:B------:R-:W-:Y:S02]  /*31c0*/  @!P4 IMAD R7, R4, 0x4, R7 ;  /* 0x000000040407c824 */ /* 0x000fe400078e0207 */
[----:B------:R-:W-:Y:S01]  /*31d0*/  IMAD.MOV.U32 R5, RZ, RZ, R3 ;  /* 0x000000ffff057224 */ /* 0x000fe200078e0003 */
[----:B------:R-:W-:Y:S01]  /*31e0*/  ISETP.GE.AND P6, PT, R6, R41, PT ;  /* 0x000000290600720c */ /* 0x000fe20003fc6270 */
[C---:B------:R-:W-:Y:S01]  /*31f0*/  @!P3 IMAD R2, R3.reuse, 0x4, R2 ;  /* 0x000000040302b824 */ /* 0x040fe200078e0202 */
[----:B--2---:R1:W2:Y:S01]  /*3200*/  @!P4 LDS R39, [R7+0x804] ;  /* 0x000804000727c984 */ /* 0x0042a20000000800 */
[----:B------:R-:W-:-:S03]  /*3210*/  @!P3 VIADD R5, R3, 0x1 ;  /* 0x000000010305b836 */ /* 0x000fc60000000000 */
[----:B------:R1:W3:Y:S02]  /*3220*/  @!P3 LDS R29, [R2+0x804] ;  /* 0x00080400021db984 */ /* 0x0002e40000000800 */
[CC--:B------:R-:W-:Y:S02]  /*3230*/  ISETP.LT.AND P3, PT, R5.reuse, R38.reuse, P6 ;  /* 0x000000260500720c */ /* 0x0c0fe40003761270 */
[CC--:B------:R-:W-:Y:S02]  /*3240*/  ISETP.GE.OR P6, PT, R5.reuse, R38.reuse, P6 ;  /* 0x000000260500720c */ /* 0x0c0fe400037c6670 */
[----:B------:R-:W-:-:S11]  /*3250*/  ISETP.GE.AND P5, PT, R5, R38, PT ;  /* 0x000000260500720c */ /* 0x000fd60003fa6270 */
        /* <DEDUP_REMOVED lines=16> */
.L_x_677:
[----:B------:R-:W2:Y:S04]  /*3360*/  LDG.E R8, desc[UR8][R8.64+0x4] ;  /* 0x0000040808087981 */ /* 0x000ea8000c1e1900 */
[----:B------:R-:W2:Y:S01]  /*3370*/  LDG.E R15, desc[UR8][R14.64+0x4] ;  /* 0x000004080e0f7981 */ /* 0x000ea2000c1e1900 */
[----:B------:R-:W-:Y:S02]  /*3380*/  PLOP3.LUT P3, PT, PT, PT, PT, 0x80, 0x8 ;  /* 0x000000000008781c */ /* 0x000fe40003f6f070 */
[----:B------:R-:W-:Y:S02]  /*3390*/  PLOP3.LUT P5, PT, PT, PT, PT, 0x8, 0x80 ;  /* 0x000000000080781c */ /* 0x000fe40003fae170 */
[----:B--2---:R-:W-:-:S13]  /*33a0*/  ISETP.GT.AND P6, PT, R8, R15, PT ;  /* 0x0000000f0800720c */ /* 0x004fda0003fc4270 */
[----:B------:R-:W-:Y:S05]  /*33b0*/  @P6 BREAK.RELIABLE B1 ;  /* 0x0000000000016942 */ /* 0x000fea0003800100 */
[----:B------:R-:W-:Y:S05]  /*33c0*/  @P6 BRA `(.L_x_675) ;  /* 0x0000000000346947 */ /* 0x000fea0003800000 */
.L_x_678:
[----:B------:R-:W-:Y:S05]  /*33d0*/  BSYNC.RELIABLE B1 ;  /* 0x0000000000017941 */ /* 0x000fea0003800100 */
.L_x_676:
        /* <DEDUP_REMOVED lines=12> */
.L_x_675:
[----:B------:R-:W-:Y:S05]  /*34a0*/  BSYNC.RECONVERGENT B0 ;  /* 0x0000000000007941 */ /* 0x000fea0003800200 */
.L_x_674:
[----:B------:R-:W-:Y:S05]  /*34b0*/  WARPSYNC.ALL ;  /* 0x0000000000007948 */ /* 0x000fea0003800000 */
[----:B------:R-:W1:Y:S01]  /*34c0*/  @!P3 S2R R12, SR_CgaCtaId ;  /* 0x00000000000cb919 */ /* 0x000e620000008800 */
[----:B------:R-:W-:Y:S01]  /*34d0*/  IMAD.IADD R7, R5, 0x1, R6 ;  /* 0x0000000105077824 */ /* 0x000fe200078e0206 */
[----:B------:R-:W-:Y:S01]  /*34e0*/  SEL R8, RZ, 0x20, !P4 ;  /* 0x00000020ff087807 */ /* 0x000fe20006000000 */
[----:B---3--:R-:W-:Y:S01]  /*34f0*/  IMAD.MOV.U32 R28, RZ, RZ, R29 ;  /* 0x000000ffff1c7224 */ /* 0x008fe200078e001d */
[----:B------:R-:W3:Y:S01]  /*3500*/  @!P5 S2R R10, SR_CgaCtaId ;  /* 0x00000000000ad919 */ /* 0x000ee20000008800 */
[----:B------:R-:W-:Y:S01]  /*3510*/  @!P3 MOV R9, 0x400 ;  /* 0x000004000009b802 */ /* 0x000fe20000000f00 */
[----:B------:R-:W-:Y:S01]  /*3520*/  IMAD.IADD R3, R4, 0x1, R3 ;  /* 0x0000000104037824 */ /* 0x000fe200078e0203 */
[----:B------:R-:W-:Y:S01]  /*3530*/  ISETP.GE.AND P4, PT, R7, R36, PT ;  /* 0x000000240700720c */ /* 0x000fe20003f86270 */
[----:B------:R-:W-:Y:S01]  /*3540*/  @!P5 VIADD R11, R5, 0x1 ;  /* 0x00000001050bd836 */ /* 0x000fe20000000000 */
[----:B------:R-:W-:Y:S01]  /*3550*/  @!P5 MOV R7, 0x400 ;  /* 0x000004000007d802 */ /* 0x000fe20000000f00 */
[----:B------:R-:W-:Y:S01]  /*3560*/  BSSY.RECONVERGENT B0, `(.L_x_679) ;  /* 0x0000040000007945 */ /* 0x000fe20003800200 */
[----:B------:R-:W-:-:S02]  /*3570*/  SEL R2, RZ, 0x40, !P3 ;  /* 0x00000040ff027807 */ /* 0x000fc40005800000 */
[C---:B------:R-:W-:Y:S02]  /*3580*/  LOP3.LUT P6, RZ, R35.reuse, 0x4, RZ, 0xc0, !PT ;  /* 0x0000000423ff7812 */ /* 0x040fe400078cc0ff */
[----:B------:R-:W-:Y:S02]  /*3590*/  SEL R2, R2, RZ, !P4 ;  /* 0x000000ff02027207 */ /* 0x000fe40006000000 */
[----:B------:R-:W-:Y:S02]  /*35a0*/  LOP3.LUT P4, RZ, R35, 0x2, RZ, 0xc0, !PT ;  /* 0x0000000223ff7812 */ /* 0x000fe4000788c0ff */
[----:B------:R-:W-:Y:S02]  /*35b0*/  SEL R4, RZ, 0x8, !P1 ;  /* 0x00000008ff047807 */ /* 0x000fe40004800000 */
[----:B-1----:R-:W-:Y:S02]  /*35c0*/  @!P3 LEA R9, R12, R9, 0x18 ;  /* 0x000000090c09b211 */ /* 0x002fe400078ec0ff */
[----:B---3--:R-:W-:-:S03]  /*35d0*/  @!P5 LEA R10, R10, R7, 0x18 ;  /* 0x000000070a0ad211 */ /* 0x008fc600078ec0ff */
[C---:B------:R-:W-:Y:S01]  /*35e0*/  @!P3 IMAD R13, R6.reuse, 0x4, R9 ;  /* 0x00000004060db824 */ /* 0x040fe200078e0209 */
[----:B------:R-:W-:Y:S02]  /*35f0*/  SEL R7, RZ, 0x4, !P4 ;  /* 0x00000004ff077807 */ /* 0x000fe40006000000 */
[----:B------:R-:W-:Y:S01]  /*3600*/  SEL R9, RZ, 0x2, !P0 ;  /* 0x00000002ff097807 */ /* 0x000fe20004000000 */
[----:B------:R-:W-:Y:S01]  /*3610*/  @!P5 IMAD R12, R5, 0x4, R10 ;  /* 0x00000004050cd824 */ /* 0x000fe200078e020a */
[----:B------:R-:W-:Y:S01]  /*3620*/  SEL R10, RZ, 0x1, !P2 ;  /* 0x00000001ff0a7807 */ /* 0x000fe20005000000 */
[----:B------:R-:W-:Y:S01]  /*3630*/  @!P5 IMAD.MOV.U32 R5, RZ, RZ, R11 ;  /* 0x000000ffff05d224 */ /* 0x000fe200078e000b */
[----:B------:R-:W-:Y:S01]  /*3640*/  ISETP.GE.AND P4, PT, R3, R36, PT ;  /* 0x000000240300720c */ /* 0x000fe20003f86270 */
[----:B--2---:R1:W2:Y:S01]  /*3650*/  @!P3 LDS R39, [R13+0x804] ;  /* 0x000804000d27b984 */ /* 0x0042a20000000800 */
[----:B------:R-:W-:Y:S01]  /*3660*/  IADD3 R7, PT, PT, R7, R9, R10 ;  /* 0x0000000907077210 */ /* 0x000fe20007ffe00a */
[----:B------:R-:W-:Y:S01]  /*3670*/  @!P3 VIADD R10, R6, 0x1 ;  /* 0x00000001060ab836 */ /* 0x000fe20000000000 */
[----:B------:R-:W-:Y:S01]  /*3680*/  SEL R3, R8, RZ, !P4 ;  /* 0x000000ff08037207 */ /* 0x000fe20006000000 */
[----:B------:R1:W3:Y:S01]  /*3690*/  @!P5 LDS R28, [R12+0x804] ;  /* 0x000804000c1cd984 */ /* 0x0002e20000000800 */
[----:B------:R-:W-:Y:S01]  /*36a0*/  SEL R9, RZ, 0x10, !P6 ;  /* 0x00000010ff097807 */ /* 0x000fe20007000000 */
[----:B------:R-:W-:Y:S01]  /*36b0*/  @!P3 IMAD.MOV.U32 R6, RZ, RZ, R10 ;  /* 0x000000ffff06b224 */ /* 0x000fe200078e000a */
[----:B------:R-:W-:-:S02]  /*36c0*/  ISETP.GE.AND P3, PT, R5, R38, PT ;  /* 0x000000260500720c */ /* 0x000fc40003f66270 */
[----:B------:R-:W-:Y:S02]  /*36d0*/  IADD3 R4, PT, PT, R9, R7, R4 ;  /* 0x0000000709047210 */ /* 0x000fe40007ffe004 */
[----:B------:R-:W-:Y:S02]  /*36e0*/  ISETP.GE.AND P5, PT, R6, R41, PT ;  /* 0x000000290600720c */ /* 0x000fe40003fa6270 */
[----:B------:R-:W-:Y:S02]  /*36f0*/  IADD3 R2, PT, PT, R4, R3, R2 ;  /* 0x0000000304027210 */ /* 0x000fe40007ffe002 */
        /* <DEDUP_REMOVED lines=18> */
.L_x_682:
[----:B------:R-:W2:Y:S04]  /*3820*/  LDG.E R8, desc[UR8][R8.64+0x4] ;  /* 0x0000040808087981 */ /* 0x000ea8000c1e1900 */
[----:B------:R-:W2:Y:S01]  /*3830*/  LDG.E R15, desc[UR8][R14.64+0x4] ;  /* 0x000004080e0f7981 */ /* 0x000ea2000c1e1900 */
[----:B------:R-:W-:Y:S02]  /*3840*/  PLOP3.LUT P4, PT, PT, PT, PT, 0x80, 0x8 ;  /* 0x000000000008781c */ /* 0x000fe40003f8f070 */
[----:B------:R-:W-:Y:S02]  /*3850*/  PLOP3.LUT P3, PT, PT, PT, PT, 0x8, 0x80 ;  /* 0x000000000080781c */ /* 0x000fe40003f6e170 */
[----:B--2---:R-:W-:-:S13]  /*3860*/  ISETP.GT.AND P5, PT, R8, R15, PT ;  /* 0x0000000f0800720c */ /* 0x004fda0003fa4270 */
[----:B------:R-:W-:Y:S05]  /*3870*/  @P5 BREAK.RELIABLE B1 ;  /* 0x0000000000015942 */ /* 0x000fea0003800100 */
[----:B------:R-:W-:Y:S05]  /*3880*/  @P5 BRA `(.L_x_680) ;  /* 0x0000000000345947 */ /* 0x000fea0003800000 */
.L_x_683:
[----:B------:R-:W-:Y:S05]  /*3890*/  BSYNC.RELIABLE B1 ;  /* 0x0000000000017941 */ /* 0x000fea0003800100 */
.L_x_681:
        /* <DEDUP_REMOVED lines=12> */
.L_x_680:
[----:B------:R-:W-:Y:S05]  /*3960*/  BSYNC.RECONVERGENT B0 ;  /* 0x0000000000007941 */ /* 0x000fea0003800200 */
.L_x_679:
        /* <DEDUP_REMOVED lines=9> */
[----:B------:R-:W-:Y:S01]  /*3a00*/  @!P3 VIADD R7, R5, 0x1 ;  /* 0x000000010507b836 */ /* 0x000fe20000000000 */
[----:B---3--:R-:W-:Y:S01]  /*3a10*/  @!P3 LEA R4, R4, R3, 0x18 ;  /* 0x000000030404b211 */ /* 0x008fe200078ec0ff */
[----:B------:R-:W-:-:S03]  /*3a20*/  @!P4 IMAD R8, R6, 0x4, R9 ;  /* 0x000000040608c824 */ /* 0x000fc600078e0209 */
[----:B------:R-:W-:Y:S01]  /*3a30*/  ISETP.GE.AND P5, PT, R7, R38, PT ;  /* 0x000000260700720c */ /* 0x000fe20003fa6270 */
[----:B------:R-:W-:Y:S01]  /*3a40*/  @!P3 IMAD R3, R5, 0x4, R4 ;  /* 0x000000040503b824 */ /* 0x000fe200078e0204 */
[----:B--2---:R1:W2:Y:S01]  /*3a50*/  @!P4 LDS R39, [R8+0x804] ;  /* 0x000804000827c984 */ /* 0x0042a20000000800 */
[----:B------:R-:W-:Y:S02]  /*3a60*/  IMAD.MOV.U32 R4, RZ, RZ, R6 ;  /* 0x000000ffff047224 */ /* 0x000fe400078e0006 */
[----:B------:R-:W-:Y:S01]  /*3a70*/  @!P4 VIADD R4, R6, 0x1 ;  /* 0x000000010604c836 */ /* 0x000fe20000000000 */
[----:B------:R1:W3:Y:S04]  /*3a80*/  @!P3 LDS R27, [R3+0x804] ;  /* 0x00080400031bb984 */ /* 0x0002e80000000800 */
[----:B------:R-:W-:-:S04]  /*3a90*/  ISETP.GE.AND P6, PT, R4, R41, PT ;  /* 0x000000290400720c */ /* 0x000fc80003fc6270 */
        /* <DEDUP_REMOVED lines=18> */
.L_x_687:
[----:B------:R-:W2:Y:S04]  /*3bc0*/  LDG.E R8, desc[UR8][R8.64+0x4] ;  /* 0x0000040808087981 */ /* 0x000ea8000c1e1900 */
[----:B------:R-:W2:Y:S01]  /*3bd0*/  LDG.E R15, desc[UR8][R14.64+0x4] ;  /* 0x000004080e0f7981 */ /* 0x000ea2000c1e1900 */
[----:B------:R-:W-:Y:S02]  /*3be0*/  PLOP3.LUT P3, PT, PT, PT, PT, 0x80, 0x8 ;  /* 0x000000000008781c */ /* 0x000fe40003f6f070 */
[----:B------:R-:W-:Y:S02]  /*3bf0*/  PLOP3.LUT P5, PT, PT, PT, PT, 0x8, 0x80 ;  /* 0x000000000080781c */ /* 0x000fe40003fae170 */
[----:B--2---:R-:W-:-:S13]  /*3c00*/  ISETP.GT.AND P6, PT, R8, R15, PT ;  /* 0x0000000f0800720c */ /* 0x004fda0003fc4270 */
[----:B------:R-:W-:Y:S05]  /*3c10*/  @P6 BREAK.RELIABLE B1 ;  /* 0x0000000000016942 */ /* 0x000fea0003800100 */
[----:B------:R-:W-:Y:S05]  /*3c20*/  @P6 BRA `(.L_x_685) ;  /* 0x0000000000346947 */ /* 0x000fea0003800000 */
.L_x_688:
[----:B------:R-:W-:Y:S05]  /*3c30*/  BSYNC.RELIABLE B1 ;  /* 0x0000000000017941 */ /* 0x000fea0003800100 */
.L_x_686:
        /* <DEDUP_REMOVED lines=12> */
.L_x_685:
[----:B------:R-:W-:Y:S05]  /*3d00*/  BSYNC.RECONVERGENT B0 ;  /* 0x0000000000007941 */ /* 0x000fea0003800200 */
.L_x_684:
[----:B------:R-:W-:Y:S05]  /*3d10*/  WARPSYNC.ALL ;  /* 0x0000000000007948 */ /* 0x000fea0003800000 */
[----:B------:R-:W1:Y:S01]  /*3d20*/  @!P3 S2R R13, SR_CgaCtaId ;  /* 0x00000000000db919 */ /* 0x000e620000008800 */
[----:B------:R-:W-:Y:S01]  /*3d30*/  IMAD.IADD R3, R7, 0x1, R4 ;  /* 0x0000000107037824 */ /* 0x000fe200078e0204 */
[----:B------:R-:W-:Y:S01]  /*3d40*/  SEL R9, RZ, 0x80, !P4 ;  /* 0x00000080ff097807 */ /* 0x000fe20006000000 */
[----:B------:R-:W-:Y:S01]  /*3d50*/  IMAD.IADD R5, R6, 0x1, R5 ;  /* 0x0000000106057824 */ /* 0x000fe200078e0205 */
[----:B------:R-:W4:Y:S01]  /*3d60*/  @!P5 S2R R11, SR_CgaCtaId ;  /* 0x00000000000bd919 */ /* 0x000f220000008800 */
[----:B------:R-:W-:Y:S01]  /*3d70*/  SEL R8, RZ, 0x100, !P3 ;  /* 0x00000100ff087807 */ /* 0x000fe20005800000 */
[----:B------:R-:W-:Y:S01]  /*3d80*/  @!P3 VIADD R6, R4, 0x1 ;  /* 0x000000010406b836 */ /* 0x000fe20000000000 */
[----:B------:R-:W-:Y:S01]  /*3d90*/  ISETP.GE.AND P4, PT, R3, R36, PT ;  /* 0x000000240300720c */ /* 0x000fe20003f86270 */
[----:B---3--:R-:W-:Y:S01]  /*3da0*/  IMAD.MOV.U32 R26, RZ, RZ, R27 ;  /* 0x000000ffff1a7224 */ /* 0x008fe200078e001b */
[----:B------:R-:W-:Y:S01]  /*3db0*/  @!P3 MOV R10, 0x400 ;  /* 0x00000400000ab802 */ /* 0x000fe20000000f00 */
[----:B------:R-:W-:Y:S01]  /*3dc0*/  BSSY.RECONVERGENT B0, `(.L_x_689) ;  /* 0x0000037000007945 */ /* 0x000fe20003800200 */
[----:B------:R-:W-:-:S02]  /*3dd0*/  SEL R3, R8, RZ, !P4 ;  /* 0x000000ff08037207 */ /* 0x000fc40006000000 */
[----:B------:R-:W-:Y:S02]  /*3de0*/  @!P5 MOV R8, 0x400 ;  /* 0x000004000008d802 */ /* 0x000fe40000000f00 */
[----:B------:R-:W-:-:S04]  /*3df0*/  ISETP.GE.AND P4, PT, R5, R36, PT ;  /* 0x000000240500720c */ /* 0x000fc80003f86270 */
[----:B------:R-:W-:-:S04]  /*3e00*/  SEL R9, R9, RZ, !P4 ;  /* 0x000000ff09097207 */ /* 0x000fc80006000000 */
[----:B------:R-:W-:Y:S02]  /*3e10*/  IADD3 R3, PT, PT, R2, R9, R3 ;  /* 0x0000000902037210 */ /* 0x000fe40007ffe003 */
[----:B-1----:R-:W-:Y:S02]  /*3e20*/  @!P3 LEA R13, R13, R10, 0x18 ;  /* 0x0000000a0d0db211 */ /* 0x002fe400078ec0ff */
[----:B----4-:R-:W-:-:S03]  /*3e30*/  @!P5 LEA R8, R11, R8, 0x18 ;  /* 0x000000080b08d211 */ /* 0x010fc600078ec0ff */
[----:B------:R-:W-:Y:S02]  /*3e40*/  @!P3 IMAD R11, R4, 0x4, R13 ;  /* 0x00000004040bb824 */ /* 0x000fe400078e020d */
[----:B------:R-:W-:Y:S02]  /*3e50*/  @!P3 IMAD.MOV.U32 R4, RZ, RZ, R6 ;  /* 0x000000ffff04b224 */ /* 0x000fe400078e0006 */
[C---:B------:R-:W-:Y:S01]  /*3e60*/  @!P5 IMAD R10, R7.reuse, 0x4, R8 ;  /* 0x00000004070ad824 */ /* 0x040fe200078e0208 */
[----:B--2---:R1:W2:Y:S01]  /*3e70*/  @!P3 LDS R39, [R11+0x804] ;  /* 0x000804000b27b984 */ /* 0x0042a20000000800 */
[----:B------:R-:W-:-:S03]  /*3e80*/  @!P5 VIADD R8, R7, 0x1 ;  /* 0x000000010708d836 */ /* 0x000fc60000000000 */
[----:B------:R1:W3:Y:S01]  /*3e90*/  @!P5 LDS R26, [R10+0x804] ;  /* 0x000804000a1ad984 */ /* 0x0002e20000000800 */
[----:B------:R-:W-:Y:S01]  /*3ea0*/  @!P5 IMAD.MOV.U32 R7, RZ, RZ, R8 ;  /* 0x000000ffff07d224 */ /* 0x000fe200078e0008 */
[----:B------:R-:W-:-:S04]  /*3eb0*/  ISETP.GE.AND P5, PT, R4, R41, PT ;  /* 0x000000290400720c */ /* 0x000fc80003fa6270 */
        /* <DEDUP_REMOVED lines=19> */
.L_x_692:
[----:B------:R-:W2:Y:S04]  /*3ff0*/  LDG.E R8, desc[UR8][R8.64+0x4] ;  /* 0x0000040808087981 */ /* 0x000ea8000c1e1900 */
[----:B------:R-:W2:Y:S01]  /*4000*/  LDG.E R15, desc[UR8][R14.64+0x4] ;  /* 0x000004080e0f7981 */ /* 0x000ea2000c1e1900 */
[----:B------:R-:W-:Y:S02]  /*4010*/  PLOP3.LUT P4, PT, PT, PT, PT, 0x80, 0x8 ;  /* 0x000000000008781c */ /* 0x000fe40003f8f070 */
[----:B------:R-:W-:Y:S02]  /*4020*/  PLOP3.LUT P3, PT, PT, PT, PT, 0x8, 0x80 ;  /* 0x000000000080781c */ /* 0x000fe40003f6e170 */
[----:B--2---:R-:W-:-:S13]  /*4030*/  ISETP.GT.AND P5, PT, R8, R15, PT ;  /* 0x0000000f0800720c */ /* 0x004fda0003fa4270 */
[----:B------:R-:W-:Y:S05]  /*4040*/  @P5 BREAK.RELIABLE B1 ;  /* 0x0000000000015942 */ /* 0x000fea0003800100 */
[----:B------:R-:W-:Y:S05]  /*4050*/  @P5 BRA `(.L_x_690) ;  /* 0x0000000000345947 */ /* 0x000fea0003800000 */
.L_x_693:
[----:B------:R-:W-:Y:S05]  /*4060*/  BSYNC.RELIABLE B1 ;  /* 0x0000000000017941 */ /* 0x000fea0003800100 */
.L_x_691:
        /* <DEDUP_REMOVED lines=12> */
.L_x_690:
[----:B------:R-:W-:Y:S05]  /*4130*/  BSYNC.RECONVERGENT B0 ;  /* 0x0000000000007941 */ /* 0x000fea0003800200 */
.L_x_689:
[----:B------:R-:W-:Y:S05]  /*4140*/  WARPSYNC.ALL ;  /* 0x0000000000007948 */ /* 0x000fea0003800000 */
[----:B------:R-:W1:Y:S01]  /*4150*/  @!P4 S2R R9, SR_CgaCtaId ;  /* 0x000000000009c919 */ /* 0x000e620000008800 */
[----:B------:R-:W-:Y:S01]  /*4160*/  @!P4 MOV R8, 0x400 ;  /* 0x000004000008c802 */ /* 0x000fe20000000f00 */
[----:B---3--:R-:W-:Y:S01]  /*4170*/  IMAD.MOV.U32 R25, RZ, RZ, R26 ;  /* 0x000000ffff197224 */ /* 0x008fe200078e001a */
[----:B------:R-:W-:Y:S01]  /*4180*/  @!P3 MOV R5, 0x400 ;  /* 0x000004000005b802 */ /* 0x000fe20000000f00 */
[----:B------:R-:W3:Y:S01]  /*4190*/  @!P3 S2R R6, SR_CgaCtaId ;  /* 0x000000000006b919 */ /* 0x000ee20000008800 */
[----:B------:R-:W-:Y:S01]  /*41a0*/  BSSY.RECONVERGENT B0, `(.L_x_694) ;  /* 0x0000033000007945 */ /* 0x000fe20003800200 */
[----:B-1----:R-:W-:-:S02]  /*41b0*/  @!P4 LEA R9, R9, R8, 0x18 ;  /* 0x000000080909c211 */ /* 0x002fc400078ec0ff */
[----:B---3--:R-:W-:-:S03]  /*41c0*/  @!P3 LEA R6, R6, R5, 0x18 ;  /* 0x000000050606b211 */ /* 0x008fc600078ec0ff */
[C---:B------:R-:W-:Y:S02]  /*41d0*/  @!P4 IMAD R9, R4.reuse, 0x4, R9 ;  /* 0x000000040409c824 */ /* 0x040fe400078e0209 */
[----:B------:R-:W-:Y:S02]  /*41e0*/  IMAD.MOV.U32 R5, RZ, RZ, R7 ;  /* 0x000000ffff057224 */ /* 0x000fe400078e0007 */
[C---:B------:R-:W-:Y:S01]  /*41f0*/  @!P3 IMAD R8, R7.reuse, 0x4, R6 ;  /* 0x000000040708b824 */ /* 0x040fe200078e0206 */
[----:B--2---:R1:W2:Y:S01]  /*4200*/  @!P4 LDS R39, [R9+0x804] ;  /* 0x000804000927c984 */ /* 0x0042a20000000800 */
[----:B------:R-:W-:Y:S02]  /*4210*/  IMAD.MOV.U32 R6, RZ, RZ, R4 ;  /* 0x000000ffff067224 */ /* 0x000fe400078e0004 */
[----:B------:R-:W-:Y:S01]  /*4220*/  @!P4 VIADD R6, R4, 0x1 ;  /* 0x000000010406c836 */ /* 0x000fe20000000000 */
[----:B------:R1:W3:Y:S01]  /*4230*/  @!P3 LDS R25, [R8+0x804] ;  /* 0x000804000819b984 */ /* 0x0002e20000000800 */
[----:B------:R-:W-:-:S03]  /*4240*/  @!P3 VIADD R5, R7, 0x1 ;  /* 0x000000010705b836 */ /* 0x000fc60000000000 */
        /* <DEDUP_REMOVED lines=20> */
.L_x_697:
[----:B------:R-:W2:Y:S04]  /*4390*/  LDG.E R10, desc[UR8][R10.64+0x4] ;  /* 0x000004080a0a7981 */ /* 0x000ea8000c1e1900 */
[----:B------:R-:W2:Y:S01]  /*43a0*/  LDG.E R15, desc[UR8][R14.64+0x4] ;  /* 0x000004080e0f7981 */ /* 0x000ea2000c1e1900 */
[----:B------:R-:W-:Y:S02]  /*43b0*/  PLOP3.LUT P3, PT, PT, PT, PT, 0x80, 0x8 ;  /* 0x000000000008781c */ /* 0x000fe40003f6f070 */
[----:B------:R-:W-:Y:S02]  /*43c0*/  PLOP3.LUT P5, PT, PT, PT, PT, 0x8, 0x80 ;  /* 0x000000000080781c */ /* 0x000fe40003fae170 */
[----:B--2---:R-:W-:-:S13]  /*43d0*/  ISETP.GT.AND P6, PT, R10, R15, PT ;  /* 0x0000000f0a00720c */ /* 0x004fda0003fc4270 */
[----:B------:R-:W-:Y:S05]  /*43e0*/  @P6 BREAK.RELIABLE B1 ;  /* 0x0000000000016942 */ /* 0x000fea0003800100 */
[----:B------:R-:W-:Y:S05]  /*43f0*/  @P6 BRA `(.L_x_695) ;  /* 0x0000000000346947 */ /* 0x000fea0003800000 */
.L_x_698:
[----:B------:R-:W-:Y:S05]  /*4400*/  BSYNC.RELIABLE B1 ;  /* 0x0000000000017941 */ /* 0x000fea0003800100 */
.L_x_696:
        /* <DEDUP_REMOVED lines=12> */
.L_x_695:
[----:B------:R-:W-:Y:S05]  /*44d0*/  BSYNC.RECONVERGENT B0 ;  /* 0x0000000000007941 */ /* 0x000fea0003800200 */
.L_x_694:
[----:B------:R-:W-:Y:S05]  /*44e0*/  WARPSYNC.ALL ;  /* 0x0000000000007948 */ /* 0x000fea0003800000 */
[----:B------:R-:W1:Y:S01]  /*44f0*/  @!P3 S2R R14, SR_CgaCtaId ;  /* 0x00000000000eb919 */ /* 0x000e620000008800 */
[----:B------:R-:W-:Y:S01]  /*4500*/  IMAD.IADD R9, R5, 0x1, R6 ;  /* 0x0000000105097824 */ /* 0x000fe200078e0206 */
[----:B------:R-:W-:Y:S01]  /*4510*/  SEL R10, RZ, 0x200, !P4 ;  /* 0x00000200ff0a7807 */ /* 0x000fe20006000000 */
[----:B------:R-:W-:Y:S01]  /*4520*/  IMAD.IADD R7, R4, 0x1, R7 ;  /* 0x0000000104077824 */ /* 0x000fe200078e0207 */
[----:B------:R-:W4:Y:S01]  /*4530*/  @!P5 S2R R12, SR_CgaCtaId ;  /* 0x00000000000cd919 */ /* 0x000f220000008800 */
[----:B------:R-:W-:Y:S01]  /*4540*/  @!P3 MOV R11, 0x400 ;  /* 0x00000400000bb802 */ /* 0x000fe20000000f00 */
[----:B------:R-:W-:Y:S01]  /*4550*/  @!P3 VIADD R4, R6, 0x1 ;  /* 0x000000010604b836 */ /* 0x000fe20000000000 */
[----:B------:R-:W-:Y:S01]  /*4560*/  ISETP.GE.AND P4, PT, R9, R36, PT ;  /* 0x000000240900720c */ /* 0x000fe20003f86270 */
[----:B---3--:R-:W-:Y:S01]  /*4570*/  IMAD.MOV.U32 R24, RZ, RZ, R25 ;  /* 0x000000ffff187224 */ /* 0x008fe200078e0019 */
[----:B------:R-:W-:Y:S01]  /*4580*/  @!P5 MOV R9, 0x400 ;  /* 0x000004000009d802 */ /* 0x000fe20000000f00 */
[----:B------:R-:W-:Y:S01]  /*4590*/  BSSY.RECONVERGENT B0, `(.L_x_699) ;  /* 0x0000037000007945 */ /* 0x000fe20003800200 */
[----:B------:R-:W-:-:S04]  /*45a0*/  SEL R8, RZ, 0x400, !P3 ;  /* 0x00000400ff087807 */ /* 0x000fc80005800000 */
[----:B------:R-:W-:Y:S02]  /*45b0*/  SEL R8, R8, RZ, !P4 ;  /* 0x000000ff08087207 */ /* 0x000fe40006000000 */
[----:B------:R-:W-:Y:S02]  /*45c0*/  ISETP.GE.AND P4, PT, R7, R36, PT ;  /* 0x000000240700720c */ /* 0x000fe40003f86270 */
[----:B-1----:R-:W-:Y:S02]  /*45d0*/  @!P3 LEA R11, R14, R11, 0x18 ;  /* 0x0000000b0e0bb211 */ /* 0x002fe400078ec0ff */
[----:B----4-:R-:W-:-:S03]  /*45e0*/  @!P5 LEA R14, R12, R9, 0x18 ;  /* 0x000000090c0ed211 */ /* 0x010fc600078ec0ff */
[----:B------:R-:W-:Y:S02]  /*45f0*/  @!P3 IMAD R12, R6, 0x4, R11 ;  /* 0x00000004060cb824 */ /* 0x000fe400078e020b */
[C---:B------:R-:W-:Y:S02]  /*4600*/  @!P5 VIADD R9, R5.reuse, 0x1 ;  /* 0x000000010509d836 */ /* 0x040fe40000000000 */
[----:B------:R-:W-:Y:S01]  /*4610*/  @!P5 IMAD R11, R5, 0x4, R14 ;  /* 0x00000004050bd824 */ /* 0x000fe200078e020e */
[----:B--2---:R1:W2:Y:S01]  /*4620*/  @!P3 LDS R39, [R12+0x804] ;  /* 0x000804000c27b984 */ /* 0x0042a20000000800 */
[----:B------:R-:W-:Y:S01]  /*4630*/  @!P3 IMAD.MOV.U32 R6, RZ, RZ, R4 ;  /* 0x000000ffff06b224 */ /* 0x000fe200078e0004 */
[----:B------:R-:W-:Y:S01]  /*4640*/  SEL R4, R10, RZ, !P4 ;  /* 0x000000ff0a047207 */ /* 0x000fe20006000000 */
[----:B------:R-:W-:Y:S01]  /*4650*/  @!P5 IMAD.MOV.U32 R5, RZ, RZ, R9 ;  /* 0x000000ffff05d224 */ /* 0x000fe200078e0009 */
[----:B------:R1:W3:Y:S02]  /*4660*/  @!P5 LDS R24, [R11+0x804] ;  /* 0x000804000b18d984 */ /* 0x0002e40000000800 */
[----:B------:R-:W-:-:S02]  /*4670*/  ISETP.GE.AND P5, PT, R6, R41, PT ;  /* 0x000000290600720c */ /* 0x000fc40003fa6270 */
[----:B------:R-:W-:Y:S02]  /*4680*/  IADD3 R4, PT, PT, R3, R4, R8 ;  /* 0x0000000403047210 */ /* 0x000fe40007ffe008 */
        /* <DEDUP_REMOVED lines=19> */
.L_x_702:
[----:B------:R-:W2:Y:S04]  /*47c0*/  LDG.E R10, desc[UR8][R10.64+0x4] ;  /* 0x000004080a0a7981 */ /* 0x000ea8000c1e1900 */
[----:B------:R-:W2:Y:S01]  /*47d0*/  LDG.E R15, desc[UR8][R14.64+0x4] ;  /* 0x000004080e0f7981 */ /* 0x000ea2000c1e1900 */
[----:B------:R-:W-:Y:S02]  /*47e0*/  PLOP3.LUT P4, PT, PT, PT, PT, 0x80, 0x8 ;  /* 0x000000000008781c */ /* 0x000fe40003f8f070 */
[----:B------:R-:W-:Y:S02]  /*47f0*/  PLOP3.LUT P3, PT, PT, PT, PT, 0x8, 0x80 ;  /* 0x000000000080781c */ /* 0x000fe40003f6e170 */
[----:B--2---:R-:W-:-:S13]  /*4800*/  ISETP.GT.AND P5, PT, R10, R15, PT ;  /* 0x0000000f0a00720c */ /* 0x004fda0003fa4270 */
[----:B------:R-:W-:Y:S05]  /*4810*/  @P5 BREAK.RELIABLE B1 ;  /* 0x0000000000015942 */ /* 0x000fea0003800100 */
[----:B------:R-:W-:Y:S05]  /*4820*/  @P5 BRA `(.L_x_700) ;  /* 0x0000000000345947 */ /* 0x000fea0003800000 */
.L_x_703:
[----:B------:R-:W-:Y:S05]  /*4830*/  BSYNC.RELIABLE B1 ;  /* 0x0000000000017941 */ /* 0x000fea0003800100 */
.L_x_701:
        /* <DEDUP_REMOVED lines=12> */
.L_x_700:
[----:B------:R-:W-:Y:S05]  /*4900*/  BSYNC.RECONVERGENT B0 ;  /* 0x0000000000007941 */ /* 0x000fea0003800200 */
.L_x_699:
[----:B------:R-:W-:Y:S05]  /*4910*/  WARPSYNC.ALL ;  /* 0x0000000000007948 */ /* 0x000fea0003800000 */
[----:B------:R-:W1:Y:S01]  /*4920*/  @!P4 S2R R10, SR_CgaCtaId ;  /* 0x00000000000ac919 */ /* 0x000e620000008800 */
[----:B------:R-:W-:Y:S01]  /*4930*/  @!P4 MOV R9, 0x400 ;  /* 0x000004000009c802 */ /* 0x000fe20000000f00 */
[----:B------:R-:W-:Y:S01]  /*4940*/  IMAD.MOV.U32 R12, RZ, RZ, R6 ;  /* 0x000000ffff0c7224 */ /* 0x000fe200078e0006 */
[----:B------:R-:W-:Y:S01]  /*4950*/  @!P3 MOV R7, 0x400 ;  /* 0x000004000007b802 */ /* 0x000fe20000000f00 */
[----:B------:R-:W4:Y:S01]  /*4960*/  @!P3 S2R R8, SR_CgaCtaId ;  /* 0x000000000008b919 */ /* 0x000f220000008800 */
[----:B------:R-:W-:Y:S01]  /*4970*/  @!P4 VIADD R12, R6, 0x1 ;  /* 0x00000001060cc836 */ /* 0x000fe20000000000 */
[----:B------:R-:W-:Y:S01]  /*4980*/  BSSY.RECONVERGENT B0, `(.L_x_704) ;  /* 0x0000032000007945 */ /* 0x000fe20003800200 */
[----:B---3--:R-:W-:-:S02]  /*4990*/  IMAD.MOV.U32 R15, RZ, RZ, R24 ;  /* 0x000000ffff0f7224 */ /* 0x008fc400078e0018 */
[----:B------:R-:W-:Y:S01]  /*49a0*/  IMAD.MOV.U32 R19, RZ, RZ, R5 ;  /* 0x000000ffff137224 */ /* 0x000fe200078e0005 */
[----:B------:R-:W-:Y:S01]  /*49b0*/  ISETP.GE.AND P6, PT, R12, R41, PT ;  /* 0x000000290c00720c */ /* 0x000fe20003fc6270 */
[----:B------:R-:W-:-:S05]  /*49c0*/  @!P3 VIADD R19, R5, 0x1 ;  /* 0x000000010513b836 */ /* 0x000fca0000000000 */
[----:B------:R-:W-:Y:S02]  /*49d0*/  ISETP.GE.AND P5, PT, R19, R38, PT ;  /* 0x000000261300720c */ /* 0x000fe40003fa6270 */
[----:B-1----:R-:W-:Y:S02]  /*49e0*/  @!P4 LEA R9, R10, R9, 0x18 ;  /* 0x000000090a09c211 */ /* 0x002fe400078ec0ff */
[----:B----4-:R-:W-:-:S03]  /*49f0*/  @!P3 LEA R10, R8, R7, 0x18 ;  /* 0x00000007080ab211 */ /* 0x010fc600078ec0ff */
[----:B------:R-:W-:Y:S02]  /*4a00*/  @!P4 IMAD R8, R6, 0x4, R9 ;  /* 0x000000040608c824 */ /* 0x000fe400078e0209 */
[----:B------:R-:W-:-:S03]  /*4a10*/  @!P3 IMAD R7, R5, 0x4, R10 ;  /* 0x000000040507b824 */ /* 0x000fc600078e020a */
[----:B--2---:R1:W2:Y:S04]  /*4a20*/  @!P4 LDS R39, [R8+0x804] ;  /* 0x000804000827c984 */ /* 0x0042a80000000800 */
[----:B------:R1:W3:Y:S01]  /*4a30*/  @!P3 LDS R15, [R7+0x804] ;  /* 0x00080400070fb984 */ /* 0x0002e20000000800 */
[CC--:B------:R-:W-:Y:S02]  /*4a40*/  ISETP.LT.AND P3, PT, R19.reuse, R38.reuse, P6 ;  /* 0x000000261300720c */ /* 0x0c0fe40003761270 */
[----:B------:R-:W-:-:S13]  /*4a50*/  ISETP.GE.OR P6, PT, R19, R38, P6 ;  /* 0x000000261300720c */ /* 0x000fda00037c6670 */
[----:B-1----:R-:W-:Y:S05]  /*4a60*/  @P6 BRA `(.L_x_705) ;  /* 0x00000000008c6947 */ /* 0x002fea0003800000 */
[----:B------:R-:W0:Y:S08]  /*4a70*/  LDC.64 R10, c[0x0][0x3c0] ;  /* 0x0000f000ff0a7b82 */ /* 0x000e300000000a00 */
[----:B------:R-:W2:Y:S01]  /*4a80*/  LDC.64 R8, c[0x0][0x3c8] ;  /* 0x0000f200ff087b82 */ /* 0x000ea20000000a00 */
[----:B0--3--:R-:W-:-:S05]  /*4a90*/  IMAD.WIDE R20, R15, 0x4, R10 ;  /* 0x000000040f147825 */ /* 0x009fca00078e020a */
        /* <DEDUP_REMOVED lines=12> */
.L_x_707:
[----:B------:R-:W2:Y:S04]  /*4b60*/  LDG.E R20, desc[UR8][R20.64+0x4] ;  /* 0x0000040814147981 */ /* 0x000ea8000c1e1900 */
[----:B------:R-:W2:Y:S01]  /*4b70*/  LDG.E R17, desc[UR8][R16.64+0x4] ;  /* 0x0000040810117981 */ /* 0x000ea2000c1e1900 */
[----:B------:R-:W-:Y:S02]  /*4b80*/  PLOP3.LUT P3, PT, PT, PT, PT, 0x80, 0x8 ;  /* 0x000000000008781c */ /* 0x000fe40003f6f070 */
[----:B------:R-:W-:Y:S02]  /*4b90*/  PLOP3.LUT P5, PT, PT, PT, PT, 0x8, 0x80 ;  /* 0x000000000080781c */ /* 0x000fe40003fae170 */
[----:B--2---:R-:W-:-:S13]  /*4ba0*/  ISETP.GT.AND P6, PT, R20, R17, PT ;  /* 0x000000111400720c */ /* 0x004fda0003fc4270 */
[----:B------:R-:W-:Y:S05]  /*4bb0*/  @P6 BREAK.RELIABLE B1 ;  /* 0x0000000000016942 */ /* 0x000fea0003800100 */
[----:B------:R-:W-:Y:S05]  /*4bc0*/  @P6 BRA `(.L_x_705) ;  /* 0x0000000000346947 */ /* 0x000fea0003800000 */
.L_x_708:
[----:B------:R-:W-:Y:S05]  /*4bd0*/  BSYNC.RELIABLE B1 ;  /* 0x0000000000017941 */ /* 0x000fea0003800100 */
.L_x_706:
        /* <DEDUP_REMOVED lines=12> */
.L_x_705:
[----:B------:R-:W-:Y:S05]  /*4ca0*/  BSYNC.RECONVERGENT B0 ;  /* 0x0000000000007941 */ /* 0x000fea0003800200 */
.L_x_704:
        /* <DEDUP_REMOVED lines=46> */
.L_x_712:
[----:B------:R-:W2:Y:S04]  /*4f90*/  LDG.E R16, desc[UR8][R16.64+0x4] ;  /* 0x0000040810107981 */ /* 0x000ea8000c1e1900 */
[----:B------:R-:W2:Y:S01]  /*4fa0*/  LDG.E R9, desc[UR8][R8.64+0x4] ;  /* 0x0000040808097981 */ /* 0x000ea2000c1e1900 */
[----:B------:R-:W-:Y:S02]  /*4fb0*/  PLOP3.LUT P4, PT, PT, PT, PT, 0x80, 0x8 ;  /* 0x000000000008781c */ /* 0x000fe40003f8f070 */
[----:B------:R-:W-:Y:S02]  /*4fc0*/  PLOP3.LUT P3, PT, PT, PT, PT, 0x8, 0x80 ;  /* 0x000000000080781c */ /* 0x000fe40003f6e170 */
[----:B--2---:R-:W-:-:S13]  /*4fd0*/  ISETP.GT.AND P5, PT, R16, R9, PT ;  /* 0x000000091000720c */ /* 0x004fda0003fa4270 */
[----:B------:R-:W-:Y:S05]  /*4fe0*/  @P5 BREAK.RELIABLE B1 ;  /* 0x0000000000015942 */ /* 0x000fea0003800100 */
[----:B------:R-:W-:Y:S05]  /*4ff0*/  @P5 BRA `(.L_x_710) ;  /* 0x0000000000345947 */ /* 0x000fea0003800000 */
.L_x_713:
[----:B------:R-:W-:Y:S05]  /*5000*/  BSYNC.RELIABLE B1 ;  /* 0x0000000000017941 */ /* 0x000fea0003800100 */
.L_x_711:
        /* <DEDUP_REMOVED lines=12> */
.L_x_710:
[----:B------:R-:W-:Y:S05]  /*50d0*/  BSYNC.RECONVERGENT B0 ;  /* 0x0000000000007941 */ /* 0x000fea0003800200 */
.L_x_709:
        /* <DEDUP_REMOVED lines=27> */
[----:B0-----:R-:W3:Y:S01]  /*5290*/  LDG.E R21, desc[UR8][R16.64] ;  /* 0x0000000810157981 */ /* 0x001ee2000c1e1900 */
        /* <DEDUP_REMOVED lines=9> */
.L_x_717:
[----:B------:R-:W2:Y:S04]  /*5330*/  LDG.E R10, desc[UR8][R10.64+0x4] ;  /* 0x000004080a0a7981 */ /* 0x000ea8000c1e1900 */
[----:B------:R-:W2:Y:S01]  /*5340*/  LDG.E R17, desc[UR8][R16.64+0x4] ;  /* 0x0000040810117981 */ /* 0x000ea2000c1e1900 */
[----:B------:R-:W-:Y:S02]  /*5350*/  PLOP3.LUT P3, PT, PT, PT, PT, 0x80, 0x8 ;  /* 0x000000000008781c */ /* 0x000fe40003f6f070 */
[----:B------:R-:W-:Y:S02]  /*5360*/  PLOP3.LUT P5, PT, PT, PT, PT, 0x8, 0x80 ;  /* 0x000000000080781c */ /* 0x000fe40003fae170 */
[----:B--2---:R-:W-:-:S13]  /*5370*/  ISETP.GT.AND P6, PT, R10, R17, PT ;  /* 0x000000110a00720c */ /* 0x004fda0003fc4270 */
[----:B------:R-:W-:Y:S05]  /*5380*/  @P6 BREAK.RELIABLE B1 ;  /* 0x0000000000016942 */ /* 0x000fea0003800100 */
[----:B------:R-:W-:Y:S05]  /*5390*/  @P6 BRA `(.L_x_715) ;  /* 0x0000000000346947 */ /* 0x000fea0003800000 */
.L_x_718:
[----:B------:R-:W-:Y:S05]  /*53a0*/  BSYNC.RELIABLE B1 ;  /* 0x0000000000017941 */ /* 0x000fea0003800100 */
.L_x_716:
        /* <DEDUP_REMOVED lines=12> */
.L_x_715:
[----:B------:R-:W-:Y:S05]  /*5470*/  BSYNC.RECONVERGENT B0 ;  /* 0x0000000000007941 */ /* 0x000fea0003800200 */
.L_x_714:
[----:B------:R-:W-:Y:S05]  /*5480*/  WARPSYNC.ALL ;  /* 0x0000000000007948 */ /* 0x000fea0003800000 */
[----:B------:R-:W-:Y:S01]  /*5490*/  IMAD.IADD R7, R23, 0x1, R22 ;  /* 0x0000000117077824 */ /* 0x000fe200078e0216 */
[----:B------:R-:W-:Y:S01]  /*54a0*/  SEL R9, RZ, 0x2000, !P4 ;  /* 0x00002000ff097807 */ /* 0x000fe20006000000 */
[----:B------:R-:W1:Y:S01]  /*54b0*/  @!P3 S2R R11, SR_CgaCtaId ;  /* 0x00000000000bb919 */ /* 0x000e620000008800 */
[----:B------:R-:W-:Y:S01]  /*54c0*/  SEL R6, RZ, 0x4000, !P3 ;  /* 0x00004000ff067807 */ /* 0x000fe20005800000 */
[----:B------:R-:W-:Y:S01]  /*54d0*/  BSSY.RECONVERGENT B0, `(.L_x_719) ;  /* 0x000003d000007945 */ /* 0x000fe20003800200 */
[----:B------:R-:W-:-:S02]  /*54e0*/  ISETP.GE.AND P4, PT, R7, R36, PT ;  /* 0x000000240700720c */ /* 0x000fc40003f86270 */
[----:B------:R-:W4:Y:S01]  /*54f0*/  @!P5 S2R R7, SR_CgaCtaId ;  /* 0x000000000007d919 */ /* 0x000f220000008800 */
[----:B------:R-:W-:Y:S02]  /*5500*/  @!P3 MOV R10, 0x400 ;  /* 0x00000400000ab802 */ /* 0x000fe40000000f00 */
[----:B------:R-:W-:Y:S02]  /*5510*/  SEL R8, R6, RZ, !P4 ;  /* 0x000000ff06087207 */ /* 0x000fe40006000000 */
[----:B------:R-:W-:Y:S02]  /*5520*/  @!P5 MOV R6, 0x400 ;  /* 0x000004000006d802 */ /* 0x000fe40000000f00 */
[----:B-1----:R-:W-:Y:S02]  /*5530*/  @!P3 LEA R11, R11, R10, 0x18 ;  /* 0x0000000a0b0bb211 */ /* 0x002fe400078ec0ff */
[----:B----4-:R-:W-:Y:S01]  /*5540*/  @!P5 LEA R10, R7, R6, 0x18 ;  /* 0x00000006070ad211 */ /* 0x010fe200078ec0ff */
[----:B------:R-:W-:-:S02]  /*5550*/  IMAD.IADD R7, R12, 0x1, R19 ;  /* 0x000000010c077824 */ /* 0x000fc400078e0213 */
[C---:B------:R-:W-:Y:S02]  /*5560*/  @!P3 VIADD R12, R22.reuse, 0x1 ;  /* 0x00000001160cb836 */ /* 0x040fe40000000000 */
[----:B---3--:R-:W-:Y:S01]  /*5570*/  IMAD.MOV.U32 R6, RZ, RZ, R13 ;  /* 0x000000ffff067224 */ /* 0x008fe200078e000d */
[----:B------:R-:W-:Y:S01]  /*5580*/  ISETP.GE.AND P4, PT, R7, R36, PT ;  /* 0x000000240700720c */ /* 0x000fe20003f86270 */
[----:B------:R-:W-:Y:S02]  /*5590*/  @!P3 IMAD R16, R22, 0x4, R11 ;  /* 0x000000041610b824 */ /* 0x000fe400078e020b */
[----:B------:R-:W-:Y:S01]  /*55a0*/  @!P5 IMAD R11, R23, 0x4, R10 ;  /* 0x00000004170bd824 */ /* 0x000fe200078e020a */
[----:B------:R-:W-:Y:S01]  /*55b0*/  SEL R7, R9, RZ, !P4 ;  /* 0x000000ff09077207 */ /* 0x000fe20006000000 */
[----:B------:R-:W-:Y:S01]  /*55c0*/  @!P5 VIADD R10, R23, 0x1 ;  /* 0x00000001170ad836 */ /* 0x000fe20000000000 */
[----:B--2---:R1:W2:Y:S01]  /*55d0*/  @!P3 LDS R39, [R16+0x804] ;  /* 0x000804001027b984 */ /* 0x0042a20000000800 */
[----:B------:R-:W-:Y:S01]  /*55e0*/  @!P3 IMAD.MOV.U32 R22, RZ, RZ, R12 ;  /* 0x000000ffff16b224 */ /* 0x000fe200078e000c */
[----:B------:R-:W-:Y:S01]  /*55f0*/  IADD3 R7, PT, PT, R5, R7, R8 ;  /* 0x0000000705077210 */ /* 0x000fe20007ffe008 */
[----:B------:R-:W-:Y:S01]  /*5600*/  @!P5 IMAD.MOV.U32 R23, RZ, RZ, R10 ;  /* 0x000000ffff17d224 */ /* 0x000fe200078e000a */
[----:B------:R1:W3:Y:S02]  /*5610*/  @!P5 LDS R6, [R11+0x804] ;  /* 0x000804000b06d984 */ /* 0x0002e40000000800 */
[----:B------:R-:W-:-:S02]  /*5620*/  ISETP.GE.AND P5, PT, R22, R41, PT ;  /* 0x000000291600720c */ /* 0x000fc40003fa6270 */
        /* <DEDUP_REMOVED lines=19> */
.L_x_722:
[----:B------:R-:W2:Y:S04]  /*5760*/  LDG.E R16, desc[UR8][R16.64+0x4] ;  /* 0x0000040810107981 */ /* 0x000ea8000c1e1900 */
[----:B------:R-:W2:Y:S01]  /*5770*/  LDG.E R19, desc[UR8][R18.64+0x4] ;  /* 0x0000040812137981 */ /* 0x000ea2000c1e1900 */
[----:B------:R-:W-:Y:S02]  /*5780*/  PLOP3.LUT P4, PT, PT, PT, PT, 0x80, 0x8 ;  /* 0x000000000008781c */ /* 0x000fe40003f8f070 */
[----:B------:R-:W-:Y:S02]  /*5790*/  PLOP3.LUT P3, PT, PT, PT, PT, 0x8, 0x80 ;  /* 0x000000000080781c */ /* 0x000fe40003f6e170 */
[----:B--2---:R-:W-:-:S13]  /*57a0*/  ISETP.GT.AND P5, PT, R16, R19, PT ;  /* 0x000000131000720c */ /* 0x004fda0003fa4270 */
[----:B------:R-:W-:Y:S05]  /*57b0*/  @P5 BREAK.RELIABLE B1 ;  /* 0x0000000000015942 */ /* 0x000fea0003800100 */
[----:B------:R-:W-:Y:S05]  /*57c0*/  @P5 BRA `(.L_x_720) ;  /* 0x0000000000345947 */ /* 0x000fea0003800000 */
.L_x_723:
[----:B------:R-:W-:Y:S05]  /*57d0*/  BSYNC.RELIABLE B1 ;  /* 0x0000000000017941 */ /* 0x000fea0003800100 */
.L_x_721:
        /* <DEDUP_REMOVED lines=12> */
.L_x_720:
[----:B------:R-:W-:Y:S05]  /*58a0*/  BSYNC.RECONVERGENT B0 ;  /* 0x0000000000007941 */ /* 0x000fea0003800200 */
.L_x_719:
[----:B------:R-:W-:Y:S05]  /*58b0*/  WARPSYNC.ALL ;  /* 0x0000000000007948 */ /* 0x000fea0003800000 */
[----:B------:R-:W1:Y:S01]  /*58c0*/  @!P4 S2R R11, SR_CgaCtaId ;  /* 0x00000000000bc919 */ /* 0x000e620000008800 */
[----:B------:R-:W-:Y:S01]  /*58d0*/  @!P4 MOV R10, 0x400 ;  /* 0x00000400000ac802 */ /* 0x000fe20000000f00 */
[----:B------:R-:W-:Y:S01]  /*58e0*/  IMAD.MOV.U32 R37, RZ, RZ, R23 ;  /* 0x000000ffff257224 */ /* 0x000fe200078e0017 */
[----:B------:R-:W-:Y:S01]  /*58f0*/  @!P3 MOV R8, 0x400 ;  /* 0x000004000008b802 */ /* 0x000fe20000000f00 */
[----:B------:R-:W4:Y:S01]  /*5900*/  @!P3 S2R R9, SR_CgaCtaId ;  /* 0x000000000009b919 */ /* 0x000f220000008800 */
[----:B------:R-:W-:Y:S01]  /*5910*/  @!P3 VIADD R37, R23, 0x1 ;  /* 0x000000011725b836 */ /* 0x000fe20000000000 */
[----:B------:R-:W-:Y:S04]  /*5920*/  BSSY.RECONVERGENT B0, `(.L_x_724) ;  /* 0x0000032000007945 */ /* 0x000fe80003800200 */
[----:B------:R-:W-:-:S02]  /*5930*/  ISETP.GE.AND P5, PT, R37, R38, PT ;  /* 0x000000262500720c */ /* 0x000fc40003fa6270 */
[----:B-1----:R-:W-:Y:S02]  /*5940*/  @!P4 LEA R11, R11, R10, 0x18 ;  /* 0x0000000a0b0bc211 */ /* 0x002fe400078ec0ff */
[----:B----4-:R-:W-:-:S03]  /*5950*/  @!P3 LEA R12, R9, R8, 0x18 ;  /* 0x00000008090cb211 */ /* 0x010fc600078ec0ff */
[C---:B------:R-:W-:Y:S02]  /*5960*/  @!P4 IMAD R10, R22.reuse, 0x4, R11 ;  /* 0x00000004160ac824 */ /* 0x040fe400078e020b */
[----:B---3--:R-:W-:Y:S02]  /*5970*/  IMAD.MOV.U32 R8, RZ, RZ, R6 ;  /* 0x000000ffff087224 */ /* 0x008fe400078e0006 */
        /* <DEDUP_REMOVED lines=10> */
[----:B------:R-:W0:Y:S01]  /*5a20*/  LDC.64 R10, c[0x0][0x3c8] ;  /* 0x0000f200ff0a7b82 */ /* 0x000e220000000a00 */
[----:B---3--:R-:W-:-:S05]  /*5a30*/  IMAD.WIDE R18, R8, 0x4, R16 ;  /* 0x0000000408127825 */ /* 0x008fca00078e0210 */
[----:B------:R-:W3:Y:S01]  /*5a40*/  LDG.E R9, desc[UR8][R18.64] ;  /* 0x0000000812097981 */ /* 0x000ee2000c1e1900 */
[----:B0-2---:R-:W-:-:S05]  /*5a50*/  IMAD.WIDE R20, R39, 0x4, R10 ;  /* 0x0000000427147825 */ /* 0x005fca00078e020a */
        /* <DEDUP_REMOVED lines=10> */
.L_x_727:
[----:B------:R-:W2:Y:S04]  /*5b00*/  LDG.E R18, desc[UR8][R18.64+0x4] ;  /* 0x0000040812127981 */ /* 0x000ea8000c1e1900 */
[----:B------:R-:W2:Y:S01]  /*5b10*/  LDG.E R21, desc[UR8][R20.64+0x4] ;  /* 0x0000040814157981 */ /* 0x000ea2000c1e1900 */
[----:B------:R-:W-:Y:S02]  /*5b20*/  PLOP3.LUT P3, PT, PT, PT, PT, 0x80, 0x8 ;  /* 0x000000000008781c */ /* 0x000fe40003f6f070 */
[----:B------:R-:W-:Y:S02]  /*5b30*/  PLOP3.LUT P5, PT, PT, PT, PT, 0x8, 0x80 ;  /* 0x000000000080781c */ /* 0x000fe40003fae170 */
[----:B--2---:R-:W-:-:S13]  /*5b40*/  ISETP.GT.AND P6, PT, R18, R21, PT ;  /* 0x000000151200720c */ /* 0x004fda0003fc4270 */
[----:B------:R-:W-:Y:S05]  /*5b50*/  @P6 BREAK.RELIABLE B1 ;  /* 0x0000000000016942 */ /* 0x000fea0003800100 */
[----:B------:R-:W-:Y:S05]  /*5b60*/  @P6 BRA `(.L_x_725) ;  /* 0x0000000000346947 */ /* 0x000fea0003800000 */
.L_x_728:
[----:B------:R-:W-:Y:S05]  /*5b70*/  BSYNC.RELIABLE B1 ;  /* 0x0000000000017941 */ /* 0x000fea0003800100 */
.L_x_726:
        /* <DEDUP_REMOVED lines=12> */
.L_x_725:
[----:B------:R-:W-:Y:S05]  /*5c40*/  BSYNC.RECONVERGENT B0 ;  /* 0x0000000000007941 */ /* 0x000fea0003800200 */
.L_x_724:
[----:B------:R-:W-:Y:S05]  /*5c50*/  WARPSYNC.ALL ;  /* 0x0000000000007948 */ /* 0x000fea0003800000 */
[----:B0-----:R-:W0:Y:S01]  /*5c60*/  @!P3 S2R R20, SR_CgaCtaId ;  /* 0x000000000014b919 */ /* 0x001e220000008800 */
[C---:B------:R-:W-:Y:S01]  /*5c70*/  IMAD.IADD R9, R37.reuse, 0x1, R12 ;  /* 0x0000000125097824 */ /* 0x040fe200078e020c */
[----:B------:R-:W-:Y:S01]  /*5c80*/  SEL R16, RZ, 0x8000, !P4 ;  /* 0x00008000ff107807 */ /* 0x000fe20006000000 */
[----:B------:R-:W-:Y:S01]  /*5c90*/  @!P3 VIADD R19, R12, 0x1 ;  /* 0x000000010c13b836 */ /* 0x000fe20000000000 */
[----:B------:R-:W1:Y:S01]  /*5ca0*/  @!P5 S2R R18, SR_CgaCtaId ;  /* 0x000000000012d919 */ /* 0x000e620000008800 */
[----:B------:R-:W-:Y:S01]  /*5cb0*/  @!P3 MOV R11, 0x400 ;  /* 0x00000400000bb802 */ /* 0x000fe20000000f00 */
[----:B------:R-:W-:Y:S01]  /*5cc0*/  @!P5 VIADD R17, R37, 0x1 ;  /* 0x000000012511d836 */ /* 0x000fe20000000000 */
[----:B------:R-:W-:Y:S01]  /*5cd0*/  ISETP.GE.AND P4, PT, R9, R36, PT ;  /* 0x000000240900720c */ /* 0x000fe20003f86270 */
[----:B------:R-:W-:Y:S01]  /*5ce0*/  BSSY.RECONVERGENT B0, `(.L_x_729) ;  /* 0x0000039000007945 */ /* 0x000fe20003800200 */
[----:B------:R-:W-:-:S02]  /*5cf0*/  @!P5 MOV R9, 0x400 ;  /* 0x000004000009d802 */ /* 0x000fc40000000f00 */
[----:B------:R-:W-:-:S04]  /*5d00*/  SEL R10, RZ, 0x10000, !P3 ;  /* 0x00010000ff0a7807 */ /* 0x000fc80005800000 */
[----:B------:R-:W-:Y:S02]  /*5d10*/  SEL R10, R10, RZ, !P4 ;  /* 0x000000ff0a0a7207 */ /* 0x000fe40006000000 */
[----:B0-----:R-:W-:Y:S02]  /*5d20*/  @!P3 LEA R11, R20, R11, 0x18 ;  /* 0x0000000b140bb211 */ /* 0x001fe400078ec0ff */
[----:B-1----:R-:W-:Y:S01]  /*5d30*/  @!P5 LEA R18, R18, R9, 0x18 ;  /* 0x000000091212d211 */ /* 0x002fe200078ec0ff */
[----:B---3--:R-:W-:Y:S02]  /*5d40*/  IMAD.MOV.U32 R9, RZ, RZ, R8 ;  /* 0x000000ffff097224 */ /* 0x008fe400078e0008 */
[----:B------:R-:W-:Y:S02]  /*5d50*/  @!P3 IMAD R20, R12, 0x4, R11 ;  /* 0x000000040c14b824 */ /* 0x000fe400078e020b */
[----:B------:R-:W-:Y:S02]  /*5d60*/  @!P5 IMAD R18, R37, 0x4, R18 ;  /* 0x000000042512d824 */ /* 0x000fe400078e0212 */
[----:B------:R-:W-:Y:S01]  /*5d70*/  @!P3 IMAD.MOV.U32 R12, RZ, RZ, R19 ;  /* 0x000000ffff0cb224 */ /* 0x000fe200078e0013 */
[----:B--2---:R0:W1:Y:S01]  /*5d80*/  @!P3 LDS R39, [R20+0x804] ;  /* 0x000804001427b984 */ /* 0x0040620000000800 */
[----:B------:R-:W-:-:S02]  /*5d90*/  @!P5 IMAD.MOV.U32 R37, RZ, RZ, R17 ;  /* 0x000000ffff25d224 */ /* 0x000fc400078e0011 */
[----:B------:R-:W-:Y:S01]  /*5da0*/  IMAD.IADD R11, R22, 0x1, R23 ;  /* 0x00000001160b7824 */ /* 0x000fe200078e0217 */
[----:B------:R0:W2:Y:S01]  /*5db0*/  @!P5 LDS R9, [R18+0x804] ;  /* 0x000804001209d984 */ /* 0x0000a20000000800 */
[----:B------:R-:W-:-:S03]  /*5dc0*/  ISETP.GE.AND P5, PT, R12, R41, PT ;  /* 0x000000290c00720c */ /* 0x000fc60003fa6270 */
[----:B------:R-:W-:Y:S02]  /*5dd0*/  ISETP.GE.AND P4, PT, R11, R36, PT ;  /* 0x000000240b00720c */ /* 0x000fe40003f86270 */
[CC--:B------:R-:W-:Y:S02]  /*5de0*/  ISETP.LT.AND P3, PT, R37.reuse, R38.reuse, P5 ;  /* 0x000000262500720c */ /* 0x0c0fe40002f61270 */
[CC--:B------:R-:W-:Y:S02]  /*5df0*/  ISETP.GE.OR P5, PT, R37.reuse, R38.reuse, P5 ;  /* 0x000000262500720c */ /* 0x0c0fe40002fa6670 */
[----:B------:R-:W-:Y:S02]  /*5e00*/  SEL R16, R16, RZ, !P4 ;  /* 0x000000ff10107207 */ /* 0x000fe40006000000 */
[----:B------:R-:W-:Y:S02]  /*5e10*/  ISETP.GE.AND P4, PT, R37, R38, PT ;  /* 0x000000262500720c */ /* 0x000fe40003f86270 */
[----:B------:R-:W-:-:S07]  /*5e20*/  IADD3 R10, PT, PT, R7, R16, R10 ;  /* 0x00000010070a7210 */ /* 0x000fce0007ffe00a */
[----:B0-----:R-:W-:Y:S05]  /*5e30*/  @P5 BRA `(.L_x_730) ;  /* 0x00000000008c5947 */ /* 0x001fea0003800000 */
[----:B------:R-:W2:Y:S08]  /*5e40*/  LDC.64 R18, c[0x0][0x3c0] ;  /* 0x0000f000ff127b82 */ /* 0x000eb00000000a00 */
[----:B------:R-:W1:Y:S01]  /*5e50*/  LDC.64 R16, c[0x0][0x3c8] ;  /* 0x0000f200ff107b82 */ /* 0x000e620000000a00 */
[----:B--2---:R-:W-:-:S05]  /*5e60*/  IMAD.WIDE R20, R9, 0x4, R18 ;  /* 0x0000000409147825 */ /* 0x004fca00078e0212 */
[----:B------:R-:W2:Y:S01]  /*5e70*/  LDG.E R11, desc[UR8][R20.64] ;  /* 0x00000008140b7981 */ /* 0x000ea2000c1e1900 */
[----:B-1----:R-:W-:-:S05]  /*5e80*/  IMAD.WIDE R22, R39, 0x4, R16 ;  /* 0x0000000427167825 */ /* 0x002fca00078e0210 */
[----:B------:R-:W2:Y:S01]  /*5e90*/  LDG.E R40, desc[UR8][R22.64] ;  /* 0x0000000816287981 */ /* 0x000ea2000c1e1900 */
[----:B------:R-:W-:Y:S01]  /*5ea0*/  BSSY.RELIABLE B1, `(.L_x_731) ;  /* 0x0000010000017945 */ /* 0x000fe20003800100 */
[----:B--2---:R-:W-:-:S13]  /*5eb0*/  ISETP.NE.AND P3, PT, R11, R40, PT ;  /* 0x000000280b00720c */ /* 0x004fda0003f65270 */
[----:B------:R-:W-:Y:S05]  /*5ec0*/  @!P3 BRA `(.L_x_732) ;  /* 0x000000000018b947 */ /* 0x000fea0003800000 */
[----:B------:R-:W-:Y:S02]  /*5ed0*/  ISETP.GT.AND P5, PT, R11, R40, PT ;  /* 0x000000280b00720c */ /* 0x000fe40003fa4270 */
[----:B------:R-:W-:Y:S02]  /*5ee0*/  PLOP3.LUT P3, PT, PT, PT, PT, 0x80, 0x8 ;  /* 0x000000000008781c */ /* 0x000fe40003f6f070 */
[----:B------:R-:W-:-:S09]  /*5ef0*/  PLOP3.LUT P4, PT, PT, PT, PT, 0x8, 0x80 ;  /* 0x000000000080781c */ /* 0x000fd20003f8e170 */
[----:B------:R-:W-:Y:S05]  /*5f00*/  @P5 BREAK.RELIABLE B1 ;  /* 0x0000000000015942 */ /* 0x000fea0003800100 */
[----:B------:R-:W-:Y:S05]  /*5f10*/  @P5 BRA `(.L_x_730) ;  /* 0x0000000000545947 */ /* 0x000fea0003800000 */
[----:B------:R-:W-:Y:S05]  /*5f20*/  BRA `(.L_x_733) ;  /* 0x00000000001c7947 */ /* 0x000fea0003800000 */
.L_x_732:
[----:B------:R-:W2:Y:S04]  /*5f30*/  LDG.E R20, desc[UR8][R20.64+0x4] ;  /* 0x0000040814147981 */ /* 0x000ea8000c1e1900 */
[----:B------:R-:W2:Y:S01]  /*5f40*/  LDG.E R23, desc[UR8][R22.64+0x4] ;  /* 0x0000040816177981 */ /* 0x000ea2000c1e1900 */
[----:B------:R-:W-:Y:S02]  /*5f50*/  PLOP3.LUT P3, PT, PT, PT, PT, 0x80, 0x8 ;  /* 0x000000000008781c */ /* 0x000fe40003f6f070 */
[----:B------:R-:W-:Y:S02]  /*5f60*/  PLOP3.LUT P4, PT, PT, PT, PT, 0x8, 0x80 ;  /* 0x000000000080781c */ /* 0x000fe40003f8e170 */
[----:B--2---:R-:W-:-:S13]  /*5f70*/  ISETP.GT.AND P5, PT, R20, R23, PT ;  /* 0x000000171400720c */ /* 0x004fda0003fa4270 */
[----:B------:R-:W-:Y:S05]  /*5f80*/  @P5 BREAK.RELIABLE B1 ;  /* 0x0000000000015942 */ /* 0x000fea0003800100 */
[----:B------:R-:W-:Y:S05]  /*5f90*/  @P5 BRA `(.L_x_730) ;  /* 0x0000000000345947 */ /* 0x000fea0003800000 */
.L_x_733:
[----:B------:R-:W-:Y:S05]  /*5fa0*/  BSYNC.RELIABLE B1 ;  /* 0x0000000000017941 */ /* 0x000fea0003800100 */
.L_x_731:
        /* <DEDUP_REMOVED lines=12> */
.L_x_730:
[----:B------:R-:W-:Y:S05]  /*6070*/  BSYNC.RECONVERGENT B0 ;  /* 0x0000000000007941 */ /* 0x000fea0003800200 */
.L_x_729:
[----:B------:R-:W-:Y:S05]  /*6080*/  WARPSYNC.ALL ;  /* 0x0000000000007948 */ /* 0x000fea0003800000 */
[----:B------:R-:W0:Y:S01]  /*6090*/  @!P3 S2R R18, SR_CgaCtaId ;  /* 0x000000000012b919 */ /* 0x000e220000008800 */
[----:B------:R-:W-:Y:S01]  /*60a0*/  @!P3 MOV R17, 0x400 ;  /* 0x000004000011b802 */ /* 0x000fe20000000f00 */
[----:B------:R-:W-:Y:S01]  /*60b0*/  IMAD.MOV.U32 R20, RZ, RZ, R12 ;  /* 0x000000ffff147224 */ /* 0x000fe200078e000c */
[----:B------:R-:W-:Y:S01]  /*60c0*/  @!P4 MOV R11, 0x400 ;  /* 0x00000400000bc802 */ /* 0x000fe20000000f00 */
[----:B------:R-:W3:Y:S01]  /*60d0*/  @!P4 S2R R16, SR_CgaCtaId ;  /* 0x000000000010c919 */ /* 0x000ee20000008800 */
[----:B------:R-:W-:Y:S01]  /*60e0*/  @!P3 VIADD R20, R12, 0x1 ;  /* 0x000000010c14b836 */ /* 0x000fe20000000000 */
[----:B------:R-:W-:Y:S01]  /*60f0*/  BSSY.RECONVERGENT B0, `(.L_x_734) ;  /* 0x0000020000007945 */ /* 0x000fe20003800200 */
[----:B------:R-:W-:-:S02]  /*6100*/  IMAD.MOV.U32 R21, RZ, RZ, R37 ;  /* 0x000000ffff157224 */ /* 0x000fc400078e0025 */
[----:B------:R-:W-:Y:S01]  /*6110*/  @!P4 VIADD R21, R37, 0x1 ;  /* 0x000000012515c836 */ /* 0x000fe20000000000 */
[----:B------:R-:W-:Y:S02]  /*6120*/  ISETP.GE.AND P5, PT, R20, R41, PT ;  /* 0x000000291400720c */ /* 0x000fe40003fa6270 */
[----:B0-----:R-:W-:Y:S02]  /*6130*/  @!P3 LEA R17, R18, R17, 0x18 ;  /* 0x000000111211b211 */ /* 0x001fe400078ec0ff */
[----:B---3--:R-:W-:-:S03]  /*6140*/  @!P4 LEA R16, R16, R11, 0x18 ;  /* 0x0000000b1010c211 */ /* 0x008fc600078ec0ff */
[----:B------:R-:W-:Y:S02]  /*6150*/  @!P3 IMAD R17, R12, 0x4, R17 ;  /* 0x000000040c11b824 */ /* 0x000fe400078e0211 */
[----:B--2---:R-:W-:Y:S02]  /*6160*/  IMAD.MOV.U32 R11, RZ, RZ, R9 ;  /* 0x000000ffff0b7224 */ /* 0x004fe400078e0009 */
[----:B------:R-:W-:Y:S01]  /*6170*/  @!P4 IMAD R16, R37, 0x4, R16 ;  /* 0x000000042510c824 */ /* 0x000fe200078e0210 */
[----:B-1----:R0:W1:Y:S04]  /*6180*/  @!P3 LDS R39, [R17+0x804] ;  /* 0x000804001127b984 */ /* 0x0020680000000800 */
[----:B------:R0:W2:Y:S01]  /*6190*/  @!P4 LDS R11, [R16+0x804] ;  /* 0x00080400100bc984 */ /* 0x0000a20000000800 */
[----:B------:R-:W-:-:S02]  /*61a0*/  ISETP.LT.AND P4, PT, R21, R38, P5 ;  /* 0x000000261500720c */ /* 0x000fc40002f81270 */
[----:B------:R-:W-:-:S13]  /*61b0*/  ISETP.GE.OR P5, PT, R21, R38, P5 ;  /* 0x000000261500720c */ /* 0x000fda0002fa6670 */
[----:B0-----:R-:W-:Y:S05]  /*61c0*/  @P5 BRA `(.L_x_735) ;  /* 0x0000000000485947 */ /* 0x001fea0003800000 */
[----:B------:R-:W1:Y:S08]  /*61d0*/  LDC.64 R16, c[0x0][0x3c8] ;  /* 0x0000f200ff107b82 */ /* 0x000e700000000a00 */
[----:B------:R-:W2:Y:S01]  /*61e0*/  LDC.64 R18, c[0x0][0x3c0] ;  /* 0x0000f000ff127b82 */ /* 0x000ea20000000a00 */
[----:B-1----:R-:W-:-:S05]  /*61f0*/  IMAD.WIDE R16, R39, 0x4, R16 ;  /* 0x0000000427107825 */ /* 0x002fca00078e0210 */
[----:B------:R-:W3:Y:S01]  /*6200*/  LDG.E R23, desc[UR8][R16.64] ;  /* 0x0000000810177981 */ /* 0x000ee2000c1e1900 */
[----:B--2---:R-:W-:-:S05]  /*6210*/  IMAD.WIDE R18, R11, 0x4, R18 ;  /* 0x000000040b127825 */ /* 0x004fca00078e0212 */
[----:B------:R-:W3:Y:S02]  /*6220*/  LDG.E R22, desc[UR8][R18.64] ;  /* 0x0000000812167981 */ /* 0x000ee4000c1e1900 */
[----:B---3--:R-:W-:-:S13]  /*6230*/  ISETP.NE.AND P4, PT, R22, R23, PT ;  /* 0x000000171600720c */ /* 0x008fda0003f85270 */
[----:B------:R-:W-:Y:S05]  /*6240*/  @!P4 BRA `(.L_x_736) ;  /* 0x000000000010c947 */ /* 0x000fea0003800000 */
[----:B------:R-:W-:Y:S02]  /*6250*/  ISETP.GT.AND P5, PT, R22, R23, PT ;  /* 0x000000171600720c */ /* 0x000fe40003fa4270 */
[----:B------:R-:W-:-:S11]  /*6260*/  PLOP3.LUT P4, PT, PT, PT, PT, 0x80, 0x8 ;  /* 0x000000000008781c */ /* 0x000fd60003f8f070 */
[----:B------:R-:W-:Y:S05]  /*6270*/  @P5 BRA `(.L_x_735) ;  /* 0x00000000001c5947 */ /* 0x000fea0003800000 */
[----:B------:R-:W-:Y:S05]  /*6280*/  BRA `(.L_x_737) ;  /* 0x0000000000147947 */ /* 0x000fea0003800000 */
.L_x_736:
[----:B------:R-:W2:Y:S04]  /*6290*/  LDG.E R18, desc[UR8][R18.64+0x4] ;  /* 0x0000040812127981 */ /* 0x000ea8000c1e1900 */
[----:B------:R-:W2:Y:S01]  /*62a0*/  LDG.E R17, desc[UR8][R16.64+0x4] ;  /* 0x0000040810117981 */ /* 0x000ea2000c1e1900 */
[----:B------:R-:W-:Y:S02]  /*62b0*/  PLOP3.LUT P4, PT, PT, PT, PT, 0x80, 0x8 ;  /* 0x000000000008781c */ /* 0x000fe40003f8f070 */
[----:B--2---:R-:W-:-:S13]  /*62c0*/  ISETP.GT.AND P5, PT, R18, R17, PT ;  /* 0x000000111200720c */ /* 0x004fda0003fa4270 */
[----:B------:R-:W-:Y:S05]  /*62d0*/  @P5 BRA `(.L_x_735) ;  /* 0x0000000000045947 */ /* 0x000fea0003800000 */
.L_x_737:
[----:B------:R-:W-:-:S13]  /*62e0*/  PLOP3.LUT P4, PT, PT, PT, PT, 0x8, 0x80 ;  /* 0x000000000080781c */ /* 0x000fda0003f8e170 */
.L_x_735:
[----:B------:R-:W-:Y:S05]  /*62f0*/  BSYNC.RECONVERGENT B0 ;  /* 0x0000000000007941 */ /* 0x000fea0003800200 */
.L_x_734:
[----:B------:R-:W0:Y:S01]  /*6300*/  S2R R40, SR_CTAID.X ;  /* 0x0000000000287919 */ /* 0x000e220000002500 */
[----:B------:R-:W-:Y:S01]  /*6310*/  IMAD.IADD R17, R20, 0x1, R21 ;  /* 0x0000000114117824 */ /* 0x000fe200078e0215 */
[----:B------:R-:W-:Y:S01]  /*6320*/  SEL R16, RZ, 0x40000, !P4 ;  /* 0x00040000ff107807 */ /* 0x000fe20006000000 */
[----:B------:R-:W-:Y:S01]  /*6330*/  IMAD.IADD R37, R12, 0x1, R37 ;  /* 0x000000010c257824 */ /* 0x000fe200078e0225 */
[----:B------:R-:W-:Y:S01]  /*6340*/  SEL R12, RZ, 0x20000, !P3 ;  /* 0x00020000ff0c7807 */ /* 0x000fe20005800000 */
[----:B------:R-:W-:Y:S01]  /*6350*/  BAR.SYNC.DEFER_BLOCKING 0x0 ;  /* 0x0000000000007b1d */ /* 0x000fe20000010000 */
[----:B------:R-:W-:-:S04]  /*6360*/  ISETP.GE.AND P4, PT, R17, R36, PT ;  /* 0x000000241100720c */ /* 0x000fc80003f86270 */
[----:B------:R-:W-:Y:S01]  /*6370*/  SEL R17, R16, RZ, !P4 ;  /* 0x000000ff10117207 */ /* 0x000fe20006000000 */
[----:B------:R-:W-:Y:S01]  /*6380*/  BSSY.RECONVERGENT B0, `(.L_x_738) ;  /* 0x00001d1000007945 */ /* 0x000fe20003800200 */
[----:B------:R-:W-:-:S04]  /*6390*/  ISETP.GE.AND P4, PT, R37, R36, PT ;  /* 0x000000242500720c */ /* 0x000fc80003f86270 */
[----:B------:R-:W-:-:S04]  /*63a0*/  SEL R12, R12, RZ, !P4 ;  /* 0x000000ff0c0c7207 */ /* 0x000fc80006000000 */
[----:B------:R-:W-:-:S04]  /*63b0*/  IADD3 R12, PT, PT, R10, R12, R17 ;  /* 0x0000000c0a0c7210 */ /* 0x000fc80007ffe011 */
[----:B------:R3:W4:Y:S01]  /*63c0*/  POPC R36, R12 ;  /* 0x0000000c00247309 */ /* 0x0007220000000000 */
[----:B0-----:R-:W-:-:S13]  /*63d0*/  ISETP.NE.AND P3, PT, R40, RZ, PT ;  /* 0x000000ff2800720c */ /* 0x001fda0003f65270 */
[----:B---34-:R-:W-:Y:S05]  /*63e0*/  @P3 BRA `(.L_x_739) ;  /* 0x0000000400f03947 */ /* 0x018fea0003800000 */
[----:B------:R-:W0:Y:S01]  /*63f0*/  S2R R38, SR_LANEID ;  /* 0x0000000000267919 */ /* 0x000e220000000000 */
[----:B------:R-:W-:Y:S01]  /*6400*/  BSSY.RECONVERGENT B1, `(.L_x_740) ;  /* 0x000002b000017945 */ /* 0x000fe20003800200 */
[----:B------:R-:W3:Y:S01]  /*6410*/  SHFL.UP PT, R16, R36, 0x1, RZ ;  /* 0x0420000024107989 */ /* 0x000ee200000e00ff */
[----:B0-----:R-:W-:-:S04]  /*6420*/  ISETP.GE.AND P3, PT, R38, 0x1, PT ;  /* 0x000000012600780c */ /* 0x001fc80003f66270 */
[----:B---3--:R-:W-:-:S04]  /*6430*/  SEL R21, R16, RZ, P3 ;  /* 0x000000ff10157207 */ /* 0x008fc80001800000 */
[----:B------:R-:W-:-:S05]  /*6440*/  IADD3 R21, P3, PT, R36, R21, RZ ;  /* 0x0000001524157210 */ /* 0x000fca0007f7e0ff */
[----:B------:R-:W-:Y:S01]  /*6450*/  IMAD.X R20, RZ, RZ, RZ, P3 ;  /* 0x000000ffff147224 */ /* 0x000fe200018e06ff */
[----:B------:R-:W0:Y:S01]  /*6460*/  SHFL.UP PT, R16, R21, 0x2, RZ ;  /* 0x0440000015107989 */ /* 0x000e2200000e00ff */
[----:B------:R-:W-:-:S03]  /*6470*/  ISETP.GE.AND P3, PT, R38, 0x2, PT ;  /* 0x000000022600780c */ /* 0x000fc60003f66270 */
[----:B------:R-:W3:Y:S01]  /*6480*/  SHFL.UP PT, R17, R20, 0x2, RZ ;  /* 0x0440000014117989 */ /* 0x000ee200000e00ff */
[----:B0-----:R-:W-:-:S04]  /*6490*/  SEL R16, R16, RZ, P3 ;  /* 0x000000ff10107207 */ /* 0x001fc80001800000 */
[----:B------:R-:W-:Y:S02]  /*64a0*/  IADD3 R19, P4, PT, R16, R21, RZ ;  /* 0x0000001510137210 */ /* 0x000fe40007f9e0ff */
[----:B---3--:R-:W-:Y:S02]  /*64b0*/  SEL R17, R17, RZ, P3 ;  /* 0x000000ff11117207 */ /* 0x008fe40001800000 */
[----:B------:R-:W-:Y:S01]  /*64c0*/  ISETP.GE.AND P3, PT, R38, 0x4, PT ;  /* 0x000000042600780c */ /* 0x000fe20003f66270 */
[----:B------:R-:W0:Y:S02]  /*64d0*/  SHFL.UP PT, R16, R19, 0x4, RZ ;  /* 0x0480000013107989 */ /* 0x000e2400000e00ff */
[----:B------:R-:W-:-:S05]  /*64e0*/  IMAD.X R18, R17, 0x1, R20, P4 ;  /* 0x0000000111127824 */ /* 0x000fca00020e0614 */
[----:B------:R-:W3:Y:S01]  /*64f0*/  SHFL.UP PT, R17, R18, 0x4, RZ ;  /* 0x0480000012117989 */ /* 0x000ee200000e00ff */
[----:B0-----:R-:W-:-:S04]  /*6500*/  SEL R16, R16, RZ, P3 ;  /* 0x000000ff10107207 */ /* 0x001fc80001800000 */
[----:B------:R-:W-:Y:S02]  /*6510*/  IADD3 R21, P4, PT, R16, R19, RZ ;  /* 0x0000001310157210 */ /* 0x000fe40007f9e0ff */
[----:B---3--:R-:W-:-:S03]  /*6520*/  SEL R17, R17, RZ, P3 ;  /* 0x000000ff11117207 */ /* 0x008fc60001800000 */
[----:B------:R-:W0:Y:S01]  /*6530*/  SHFL.UP PT, R16, R21, 0x8, RZ ;  /* 0x0500000015107989 */ /* 0x000e2200000e00ff */
[----:B------:R-:W-:Y:S01]  /*6540*/  ISETP.GE.AND P3, PT, R38, 0x8, PT ;  /* 0x000000082600780c */ /* 0x000fe20003f66270 */
[----:B------:R-:W-:-:S05]  /*6550*/  IMAD.X R20, R17, 0x1, R18, P4 ;  /* 0x0000000111147824 */ /* 0x000fca00020e0612 */
[----:B------:R-:W3:Y:S01]  /*6560*/  SHFL.UP PT, R17, R20, 0x8, RZ ;  /* 0x0500000014117989 */ /* 0x000ee200000e00ff */
[----:B0-----:R-:W-:-:S04]  /*6570*/  SEL R16, R16, RZ, P3 ;  /* 0x000000ff10107207 */ /* 0x001fc80001800000 */
[----:B------:R-:W-:Y:S02]  /*6580*/  IADD3 R19, P4, PT, R16, R21, RZ ;  /* 0x0000001510137210 */ /* 0x000fe40007f9e0ff */
[----:B---3--:R-:W-:-:S03]  /*6590*/  SEL R17, R17, RZ, P3 ;  /* 0x000000ff11117207 */ /* 0x008fc60001800000 */
[----:B------:R-:W0:Y:S01]  /*65a0*/  SHFL.UP PT, R16, R19, 0x10, RZ ;  /* 0x0600000013107989 */ /* 0x000e2200000e00ff */
[C---:B------:R-:W-:Y:S01]  /*65b0*/  ISETP.NE.AND P3, PT, R38.reuse, 0x1f, PT ;  /* 0x0000001f2600780c */ /* 0x040fe20003f65270 */
[----:B------:R-:W-:Y:S01]  /*65c0*/  IMAD.X R18, R17, 0x1, R20, P4 ;  /* 0x0000000111127824 */ /* 0x000fe200020e0614 */
[----:B------:R-:W-:-:S04]  /*65d0*/  ISETP.GE.AND P4, PT, R38, 0x10, PT ;  /* 0x000000102600780c */ /* 0x000fc80003f86270 */
[----:B------:R-:W3:Y:S01]  /*65e0*/  SHFL.UP PT, R17, R18, 0x10, RZ ;  /* 0x0600000012117989 */ /* 0x000ee200000e00ff */
[----:B0-----:R-:W-:Y:S02]  /*65f0*/  SEL R16, R16, RZ, P4 ;  /* 0x000000ff10107207 */ /* 0x001fe40002000000 */
[----:B---3--:R-:W-:Y:S02]  /*6600*/  SEL R17, R17, RZ, P4 ;  /* 0x000000ff11117207 */ /* 0x008fe40002000000 */
[----:B------:R-:W-:-:S05]  /*6610*/  IADD3 R40, P4, PT, R16, R19, RZ ;  /* 0x0000001310287210 */ /* 0x000fca0007f9e0ff */
[----:B------:R-:W-:Y:S01]  /*6620*/  IMAD.X R41, R17, 0x1, R18, P4 ;  /* 0x0000000111297824 */ /* 0x000fe200020e0612 */
[----:B------:R-:W-:Y:S07]  /*6630*/  @P3 BRA `(.L_x_741) ;  /* 0x00000000001c3947 */ /* 0x000fee0003800000 */
[----:B------:R-:W0:Y:S01]  /*6640*/  S2R R16, SR_TID.X ;  /* 0x0000000000107919 */ /* 0x000e220000002100 */
[----:B------:R-:W3:Y:S01]  /*6650*/  S2UR UR5, SR_CgaCtaId ;  /* 0x00000000000579c3 */ /* 0x000ee20000008800 */
[----:B------:R-:W-:Y:S02]  /*6660*/  UMOV UR4, 0x400 ;  /* 0x0000040000047882 */ /* 0x000fe40000000000 */
[----:B---3--:R-:W-:Y:S01]  /*6670*/  ULEA UR4, UR5, UR4, 0x18 ;  /* 0x0000000405047291 */ /* 0x008fe2000f8ec0ff */
[----:B0-----:R-:W-:-:S04]  /*6680*/  SHF.R.U32.HI R16, RZ, 0x2, R16 ;  /* 0x00000002ff107819 */ /* 0x001fc80000011610 */
[----:B------:R-:W-:-:S05]  /*6690*/  LOP3.LUT R17, R16, 0xf8, RZ, 0xc0, !PT ;  /* 0x000000f810117812 */ /* 0x000fca00078ec0ff */
[----:B------:R0:W-:Y:S02]  /*66a0*/  STS.64 [R17+UR4], R40 ;  /* 0x0000002811007988 */ /* 0x0001e40008000a04 */
.L_x_741:
[----:B------:R-:W-:Y:S05]  /*66b0*/  BSYNC.RECONVERGENT B1 ;  /* 0x0000000000017941 */ /* 0x000fea0003800200 */
.L_x_740:
[----:B------:R-:W3:Y:S08]  /*66c0*/  S2UR UR5, SR_CgaCtaId ;  /* 0x00000000000579c3 */ /* 0x000ef00000008800 */
[----:B------:R-:W-:Y:S06]  /*66d0*/  BAR.SYNC.DEFER_BLOCKING 0x0 ;  /* 0x0000000000007b1d */ /* 0x000fec0000010000 */
[----:B------:R-:W-:Y:S01]  /*66e0*/  UMOV UR4, 0x400 ;  /* 0x0000040000047882 */ /* 0x000fe20000000000 */
[----:B------:R-:W1:Y:S01]  /*66f0*/  S2R R37, SR_TID.X ;  /* 0x0000000000257919 */ /* 0x000e620000002100 */
[----:B---3--:R-:W-:-:S09]  /*6700*/  ULEA UR4, UR5, UR4, 0x18 ;  /* 0x0000000405047291 */ /* 0x008fd2000f8ec0ff */
[----:B------:R-:W3:Y:S04]  /*6710*/  LDS.128 R20, [UR4] ;  /* 0x00000004ff147984 */ /* 0x000ee80008000c00 */
[----:B0-----:R-:W0:Y:S01]  /*6720*/  LDS.128 R16, [UR4+0x10] ;  /* 0x00001004ff107984 */ /* 0x001e220008000c00 */
[----:B-1----:R-:W-:-:S04]  /*6730*/  SHF.R.U32.HI R39, RZ, 0x5, R37 ;  /* 0x00000005ff277819 */ /* 0x002fc80000011625 */
[----:B------:R-:W-:Y:S02]  /*6740*/  ISETP.NE.AND P4, PT, R39, 0x2, PT ;  /* 0x000000022700780c */ /* 0x000fe40003f85270 */
[----:B---3--:R-:W-:-:S04]  /*6750*/  IADD3 R43, P3, PT, R20, R22, RZ ;  /* 0x00000016142b7210 */ /* 0x008fc80007f7e0ff */
[----:B------:R-:W-:Y:S02]  /*6760*/  SEL R42, R43, R20, !P4 ;  /* 0x000000142b2a7207 */ /* 0x000fe40006000000 */
[----:B0-----:R-:W-:-:S04]  /*6770*/  IADD3 R43, P4, PT, R16, R43, RZ ;  /* 0x0000002b102b7210 */ /* 0x001fc80007f9e0ff */
[----:B------:R-:W-:Y:S02]  /*6780*/  IADD3.X R47, PT, PT, R17, R21, R23, P4, P3 ;  /* 0x00000015112f7210 */ /* 0x000fe400027e6417 */
[----:B------:R-:W0:Y:S01]  /*6790*/  LDS.128 R20, [UR4+0x20] ;  /* 0x00002004ff147984 */ /* 0x000e220008000c00 */
[----:B------:R-:W-:-:S04]  /*67a0*/  IADD3 R41, P3, PT, R18, R43, RZ ;  /* 0x0000002b12297210 */ /* 0x000fc80007f7e0ff */
[----:B0-----:R-:W-:-:S04]  /*67b0*/  IADD3 R45, P4, PT, R20, R41, RZ ;  /* 0x00000029142d7210 */ /* 0x001fc80007f9e0ff */
[----:B------:R-:W-:Y:S02]  /*67c0*/  IADD3.X R47, PT, PT, R21, R19, R47, P4, P3 ;  /* 0x00000013152f7210 */ /* 0x000fe400027e642f */
[----:B------:R-:W0:Y:S01]  /*67d0*/  LDS.128 R16, [UR4+0x30] ;  /* 0x00003004ff107984 */ /* 0x000e220008000c00 */
[----:B------:R-:W-:-:S04]  /*67e0*/  ISETP.NE.AND P3, PT, R39, 0x3, PT ;  /* 0x000000032700780c */ /* 0x000fc80003f65270 */
[----:B------:R-:W-:Y:S02]  /*67f0*/  SEL R42, R43, R42, !P3 ;  /* 0x0000002a2b2a7207 */ /* 0x000fe40005800000 */
[----:B------:R-:W-:-:S04]  /*6800*/  ISETP.NE.AND P3, PT, R39, 0x4, PT ;  /* 0x000000042700780c */ /* 0x000fc80003f65270 */
[----:B------:R-:W-:Y:S02]  /*6810*/  SEL R42, R41, R42, !P3 ;  /* 0x0000002a292a7207 */ /* 0x000fe40005800000 */
        /* <DEDUP_REMOVED lines=28> */
[----:B------:R-:W-:Y:S02]  /*69e0*/  ISETP.NE.AND P3, PT, R39, 0xb, PT ;  /* 0x0000000b2700780c */ /* 0x000fe40003f65270 */
[----:B------:R-:W-:Y:S02]  /*69f0*/  ISETP.NE.AND P4, PT, R38, RZ, PT ;  /* 0x000000ff2600720c */ /* 0x000fe40003f85270 */
[----:B------:R-:W-:Y:S01]  /*6a00*/  SEL R20, R41, R42, !P3 ;  /* 0x0000002a29147207 */ /* 0x000fe20005800000 */
[----:B------:R-:W-:Y:S01]  /*6a10*/  IMAD.IADD R41, R40, 0x1, -R36 ;  /* 0x0000000128297824 */ /* 0x000fe200078e0a24 */
[----:B------:R-:W-:-:S04]  /*6a20*/  ISETP.NE.AND P3, PT, R39, 0xc, PT ;  /* 0x0000000c2700780c */ /* 0x000fc80003f65270 */
[----:B------:R-:W-:Y:S02]  /*6a30*/  SEL R20, R43, R20, !P3 ;  /* 0x000000142b147207 */ /* 0x000fe40005800000 */
[----:B------:R-:W-:Y:S02]  /*6a40*/  ISETP.NE.AND P3, PT, R39, 0xd, PT ;  /* 0x0000000d2700780c */ /* 0x000fe40003f65270 */
[----:B------:R-:W-:Y:S02]  /*6a50*/  SEL R41, R41, RZ, P4 ;  /* 0x000000ff29297207 */ /* 0x000fe40002000000 */
[----:B------:R-:W-:Y:S02]  /*6a60*/  IADD3 R43, P4, PT, R22, R45, RZ ;  /* 0x0000002d162b7210 */ /* 0x000fe40007f9e0ff */
[----:B------:R-:W-:Y:S02]  /*6a70*/  SEL R20, R45, R20, !P3 ;  /* 0x000000142d147207 */ /* 0x000fe40005800000 */
[----:B0-----:R-:W-:-:S04]  /*6a80*/  IADD3 R21, P3, PT, R16, R43, RZ ;  /* 0x0000002b10157210 */ /* 0x001fc80007f7e0ff */
[----:B------:R-:W-:Y:S02]  /*6a90*/  IADD3.X R17, PT, PT, R17, R23, R47, P3, P4 ;  /* 0x0000001711117210 */ /* 0x000fe40001fe842f */
[----:B------:R-:W-:Y:S02]  /*6aa0*/  CS2R R22, SRZ ;  /* 0x0000000000167805 */ /* 0x000fe4000001ff00 */
[C---:B------:R-:W-:Y:S02]  /*6ab0*/  ISETP.NE.AND P3, PT, R39.reuse, 0xe, PT ;  /* 0x0000000e2700780c */ /* 0x040fe40003f65270 */
[----:B------:R-:W-:Y:S02]  /*6ac0*/  ISETP.NE.AND P4, PT, R39, 0xf, PT ;  /* 0x0000000f2700780c */ /* 0x000fe40003f85270 */
[----:B------:R-:W-:Y:S02]  /*6ad0*/  SEL R16, R43, R20, !P3 ;  /* 0x000000142b107207 */ /* 0x000fe40005800000 */
[----:B------:R-:W-:-:S02]  /*6ae0*/  ISETP.GE.U32.AND P3, PT, R37, 0x20, PT ;  /* 0x000000202500780c */ /* 0x000fc40003f66070 */
[----:B------:R-:W-:Y:S02]  /*6af0*/  SEL R16, R21, R16, !P4 ;  /* 0x0000001015107207 */ /* 0x000fe40006000000 */
[----:B------:R-:W-:Y:S02]  /*6b00*/  IADD3 R18, P4, PT, R18, R21, RZ ;  /* 0x0000001512127210 */ /* 0x000fe40007f9e0ff */
[----:B------:R-:W-:Y:S02]  /*6b10*/  SEL R16, R16, RZ, P3 ;  /* 0x000000ff10107207 */ /* 0x000fe40001800000 */
[----:B------:R-:W-:Y:S01]  /*6b20*/  ISETP.NE.AND P3, PT, R37, RZ, PT ;  /* 0x000000ff2500720c */ /* 0x000fe20003f65270 */
[----:B------:R-:W-:Y:S02]  /*6b30*/  IMAD.X R19, R19, 0x1, R17, P4 ;  /* 0x0000000113137824 */ /* 0x000fe400020e0611 */
[----:B------:R-:W-:-:S10]  /*6b40*/  IMAD.IADD R41, R41, 0x1, R16 ;  /* 0x0000000129297824 */ /* 0x000fd400078e0210 */
[----:B------:R-:W-:Y:S05]  /*6b50*/  @P3 BRA `(.L_x_742) ;  /* 0x00000014004c3947 */ /* 0x000fea0003800000 */
[----:B------:R-:W0:Y:S01]  /*6b60*/  LDC.64 R20, c[0x0][0x3e8] ;  /* 0x0000fa00ff147b82 */ /* 0x000e220000000a00 */
[----:B------:R-:W-:Y:S02]  /*6b70*/  IMAD.MOV.U32 R16, RZ, RZ, 0x65 ;  /* 0x00000065ff107424 */ /* 0x000fe400078e00ff */
[----:B------:R-:W-:-:S05]  /*6b80*/  IMAD.MOV.U32 R17, RZ, RZ, 0x0 ;  /* 0x00000000ff117424 */ /* 0x000fca00078e00ff */
[----:B0-----:R0:W-:Y:S01]  /*6b90*/  ST.E.128.STRONG.GPU desc[UR8][R20.64+0x200], R16 ;  /* 0x0002001014007985 */ /* 0x0011e2000c10fd08 */
[----:B------:R-:W-:Y:S05]  /*6ba0*/  BRA `(.L_x_742) ;  /* 0x0000001400387947 */ /* 0x000fea0003800000 */
.L_x_739:
[----:B------:R-:W0:Y:S01]  /*6bb0*/  S2R R38, SR_LANEID ;  /* 0x0000000000267919 */ /* 0x000e220000000000 */
[----:B------:R-:W-:Y:S01]  /*6bc0*/  BSSY.RECONVERGENT B1, `(.L_x_743) ;  /* 0x000002b000017945 */ /* 0x000fe20003800200 */
[----:B------:R-:W3:Y:S01]  /*6bd0*/  SHFL.UP PT, R16, R36, 0x1, RZ ;  /* 0x0420000024107989 */ /* 0x000ee200000e00ff */
[C---:B0-----:R-:W-:Y:S02]  /*6be0*/  ISETP.GE.AND P3, PT, R38.reuse, 0x1, PT ;  /* 0x000000012600780c */ /* 0x041fe40003f66270 */
[----:B------:R-:W-:Y:S02]  /*6bf0*/  ISETP.GE.AND P4, PT, R38, 0x2, PT ;  /* 0x000000022600780c */ /* 0x000fe40003f86270 */
[----:B---3--:R-:W-:-:S04]  /*6c00*/  SEL R21, R16, RZ, P3 ;  /* 0x000000ff10157207 */ /* 0x008fc80001800000 */
[----:B------:R-:W-:-:S05]  /*6c10*/  IADD3 R21, P3, PT, R36, R21, RZ ;  /* 0x0000001524157210 */ /* 0x000fca0007f7e0ff */
[----:B------:R-:W-:Y:S01]  /*6c20*/  IMAD.X R20, RZ, RZ, RZ, P3 ;  /* 0x000000ffff147224 */ /* 0x000fe200018e06ff */
[----:B------:R-:W0:Y:S04]  /*6c30*/  SHFL.UP PT, R16, R21, 0x2, RZ ;  /* 0x0440000015107989 */ /* 0x000e2800000e00ff */
        /* <DEDUP_REMOVED lines=19> */
[C---:B------:R-:W-:Y:S01]  /*6d70*/  ISETP.GE.AND P4, PT, R38.reuse, 0x10, PT ;  /* 0x000000102600780c */ /* 0x040fe20003f86270 */
[----:B------:R-:W-:Y:S01]  /*6d80*/  IMAD.X R18, R17, 0x1, R20, P3 ;  /* 0x0000000111127824 */ /* 0x000fe200018e0614 */
[----:B------:R-:W-:-:S04]  /*6d90*/  ISETP.NE.AND P3, PT, R38, 0x1f, PT ;  /* 0x0000001f2600780c */ /* 0x000fc80003f65270 */
        /* <DEDUP_REMOVED lines=13> */
.L_x_744:
[----:B------:R-:W-:Y:S05]  /*6e70*/  BSYNC.RECONVERGENT B1 ;  /* 0x0000000000017941 */ /* 0x000fea0003800200 */
.L_x_743:
        /* <DEDUP_REMOVED lines=14> */
[----:B------:R-:W-:Y:S02]  /*6f60*/  ISETP.NE.AND P4, PT, R39, 0x3, PT ;  /* 0x000000032700780c */ /* 0x000fe40003f85270 */
[----:B------:R-:W-:Y:S02]  /*6f70*/  IADD3 R41, P3, PT, R18, R43, RZ ;  /* 0x0000002b12297210 */ /* 0x000fe40007f7e0ff */
[----:B------:R-:W-:Y:S02]  /*6f80*/  SEL R44, R43, R44, !P4 ;  /* 0x0000002c2b2c7207 */ /* 0x000fe40006000000 */
[----:B0-----:R-:W-:-:S04]  /*6f90*/  IADD3 R43, P4, PT, R20, R41, RZ ;  /* 0x00000029142b7210 */ /* 0x001fc80007f9e0ff */
[----:B------:R-:W-:Y:S02]  /*6fa0*/  IADD3.X R45, PT, PT, R21, R19, R45, P4, P3 ;  /* 0x00000013152d7210 */ /* 0x000fe400027e642d */
[----:B------:R-:W0:Y:S01]  /*6fb0*/  LDS.128 R16, [UR6+0x30] ;  /* 0x00003006ff107984 */ /* 0x000e220008000c00 */
[C---:B------:R-:W-:Y:S02]  /*6fc0*/  ISETP.NE.AND P3, PT, R39.reuse, 0x4, PT ;  /* 0x000000042700780c */ /* 0x040fe40003f65270 */
[----:B------:R-:W-:Y:S02]  /*6fd0*/  ISETP.NE.AND P4, PT, R39, 0x5, PT ;  /* 0x000000052700780c */ /* 0x000fe40003f85270 */
[----:B------:R-:W-:Y:S02]  /*6fe0*/  SEL R44, R41, R44, !P3 ;  /* 0x0000002c292c7207 */ /* 0x000fe40005800000 */
[----:B------:R-:W-:Y:S02]  /*6ff0*/  IADD3 R41, P3, PT, R22, R43, RZ ;  /* 0x0000002b16297210 */ /* 0x000fe40007f7e0ff */
[----:B------:R-:W-:-:S02]  /*7000*/  SEL R44, R43, R44, !P4 ;  /* 0x0000002c2b2c7207 */ /* 0x000fc40006000000 */
        /* <DEDUP_REMOVED lines=34> */
[C---:B------:R-:W-:Y:S02]  /*7230*/  ISETP.NE.AND P3, PT, R39.reuse, 0xe, PT ;  /* 0x0000000e2700780c */ /* 0x040fe40003f65270 */
[----:B------:R-:W-:Y:S02]  /*7240*/  ISETP.NE.AND P4, PT, R39, 0xf, PT ;  /* 0x0000000f2700780c */ /* 0x000fe40003f85270 */
[----:B------:R-:W-:Y:S01]  /*7250*/  SEL R16, R41, R20, !P3 ;  /* 0x0000001429107207 */ /* 0x000fe20005800000 */
[----:B------:R-:W-:Y:S01]  /*7260*/  IMAD.IADD R20, R42, 0x1, -R36 ;  /* 0x000000012a147824 */ /* 0x000fe200078e0a24 */
[----:B------:R-:W-:Y:S02]  /*7270*/  ISETP.NE.AND P3, PT, R38, RZ, PT ;  /* 0x000000ff2600720c */ /* 0x000fe40003f65270 */
[----:B------:R-:W-:-:S02]  /*7280*/  SEL R17, R21, R16, !P4 ;  /* 0x0000001015117207 */ /* 0x000fc40006000000 */
[----:B------:R-:W-:Y:S02]  /*7290*/  SEL R16, R20, RZ, P3 ;  /* 0x000000ff14107207 */ /* 0x000fe40001800000 */
[----:B------:R-:W-:Y:S02]  /*72a0*/  ISETP.GT.U32.AND P3, PT, R37, 0x1f, PT ;  /* 0x0000001f2500780c */ /* 0x000fe40003f64070 */
[----:B------:R-:W-:Y:S01]  /*72b0*/  IADD3 R21, P4, PT, R18, R21, RZ ;  /* 0x0000001512157210 */ /* 0x000fe20007f9e0ff */
[----:B------:R-:W-:-:S04]  /*72c0*/  IMAD.IADD R41, R16, 0x1, R17 ;  /* 0x0000000110297824 */ /* 0x000fc800078e0211 */
[----:B------:R-:W-:Y:S01]  /*72d0*/  IMAD.X R42, R19, 0x1, R23, P4 ;  /* 0x00000001132a7824 */ /* 0x000fe200020e0617 */
[----:B------:R-:W-:-:S04]  /*72e0*/  ISETP.GE.U32.AND P4, PT, R37, 0x20, PT ;  /* 0x000000202500780c */ /* 0x000fc80003f86070 */
[----:B------:R-:W-:Y:S01]  /*72f0*/  SEL R20, R20, R41, !P4 ;  /* 0x0000002914147207 */ /* 0x000fe20006000000 */
[----:B------:R-:W-:Y:S08]  /*7300*/  @P3 BRA `(.L_x_745) ;  /* 0x0000000c00383947 */ /* 0x000ff00003800000 */
[----:B------:R-:W0:Y:S01]  /*7310*/  LDC.64 R22, c[0x0][0x3e8] ;  /* 0x0000fa00ff167b82 */ /* 0x000e220000000a00 */
[----:B------:R-:W-:Y:S01]  /*7320*/  ISETP.NE.AND P3, PT, R37, RZ, PT ;  /* 0x000000ff2500720c */ /* 0x000fe20003f65270 */
[----:B------:R-:W1:-:S12]  /*7330*/  LDCU UR4, c[0x0][0x370] ;  /* 0x00006e00ff0477ac */ /* 0x000e580008000800 */
[----:B------:R-:W-:Y:S02]  /*7340*/  @!P3 IMAD.MOV.U32 R18, RZ, RZ, R21 ;  /* 0x000000ffff12b224 */ /* 0x000fe400078e0015 */
[----:B------:R-:W-:Y:S02]  /*7350*/  @!P3 IMAD.MOV.U32 R19, RZ, RZ, R42 ;  /* 0x000000ffff13b224 */ /* 0x000fe400078e002a */
[----:B------:R-:W-:Y:S02]  /*7360*/  @!P3 IMAD.MOV.U32 R16, RZ, RZ, 0x64 ;  /* 0x00000064ff10b424 */ /* 0x000fe400078e00ff */
[----:B------:R-:W-:Y:S01]  /*7370*/  @!P3 IMAD.MOV.U32 R17, RZ, RZ, 0x0 ;  /* 0x00000000ff11b424 */ /* 0x000fe200078e00ff */
[----:B------:R3:W-:Y:S01]  /*7380*/  @!P3 STS.64 [UR6+0xb8], R18 ;  /* 0x0000b812ff00b988 */ /* 0x0007e20008000a06 */
[----:B-1----:R-:W-:Y:S01]  /*7390*/  UISETP.GT.U32.AND UP0, UPT, UR4, 0x1f3, UPT ;  /* 0x000001f30400788c */ /* 0x002fe2000bf04070 */
[----:B0-----:R-:W-:-:S05]  /*73a0*/  IMAD.WIDE.U32 R22, R40, 0x10, R22 ;  /* 0x0000001028167825 */ /* 0x001fca00078e0016 */
[----:B------:R3:W-:Y:S03]  /*73b0*/  @!P3 ST.E.128.STRONG.GPU desc[UR8][R22.64+0x200], R16 ;  /* 0x000200101600b985 */ /* 0x0007e6000c10fd08 */
[----:B------:R-:W-:Y:S05]  /*73c0*/  BRA.U UP0, `(.L_x_746) ;  /* 0x0000000100087547 */ /* 0x000fea000b800000 */
[----:B------:R0:W-:Y:S06]  /*73d0*/  MEMBAR.SC.CTA ;  /* 0x0000000000007992 */ /* 0x0001ec0000000000 */
[----:B0-----:R-:W-:Y:S05]  /*73e0*/  BRA `(.L_x_747) ;  /* 0x0000000000087947 */ /* 0x001fea0003800000 */
.L_x_746:
[----:B------:R-:W-:Y:S05]  /*73f0*/  NANOSLEEP 0x1c2 ;  /* 0x000001c20000795d */ /* 0x000fea0003800000 */
[----:B------:R-:W-:Y:S01]  /*7400*/  NOP ;  /* 0x0000000000007918 */ /* 0x000fe20000000000 */
.L_x_747:
[----:B---3--:R-:W-:-:S03]  /*7410*/  IMAD.WIDE.U32 R16, R37, 0x10, RZ ;  /* 0x0000001025107825 */ /* 0x008fc600078e00ff */
[----:B------:R-:W-:Y:S02]  /*7420*/  LOP3.LUT R41, R16, 0xfffffff0, RZ, 0x3c, !PT ;  /* 0xfffffff010297812 */ /* 0x000fe400078e3cff */
[----:B------:R-:W-:Y:S02]  /*7430*/  LOP3.LUT R17, RZ, R17, RZ, 0x33, !PT ;  /* 0x00000011ff117212 */ /* 0x000fe400078e33ff */
[----:B------:R-:W-:-:S05]  /*7440*/  IADD3 R40, P3, PT, R22, R41, RZ ;  /* 0x0000002916287210 */ /* 0x000fca0007f7e0ff */
[----:B------:R-:W-:-:S05]  /*7450*/  IMAD.X R41, R23, 0x1, R17, P3 ;  /* 0x0000000117297824 */ /* 0x000fca00018e0611 */
[----:B------:R-:W3:Y:S01]  /*7460*/  LD.E.128.STRONG.GPU R16, desc[UR8][R40.64+0x200] ;  /* 0x0002000828107980 */ /* 0x000ee2000c10fd00 */
[----:B------:R-:W0:Y:S01]  /*7470*/  LDC R37, c[0x0][0x370] ;  /* 0x0000dc00ff257b82 */ /* 0x000e220000000800 */
[----:B------:R-:W-:Y:S01]  /*7480*/  UMOV UR4, 0xffffffff ;  /* 0xffffffff00047882 */ /* 0x000fe20000000000 */
[----:B---3--:R-:W-:-:S04]  /*7490*/  ISETP.NE.U32.AND P5, PT, R16, 0x63, PT ;  /* 0x000000631000780c */ /* 0x008fc80003fa5070 */
[----:B------:R-:W-:Y:S01]  /*74a0*/  ISETP.NE.AND.EX P5, PT, R17, RZ, PT, P5 ;  /* 0x000000ff1100720c */ /* 0x000fe20003fa5350 */
[----:B0-----:R-:W-:-:S12]  /*74b0*/  BRA.DIV UR4, `(.L_x_748) ;  /* 0x000000aa04f07947 */ /* 0x001fd8000b800000 */
[----:B------:R-:W-:-:S13]  /*74c0*/  VOTE.ANY P5, !P5 ;  /* 0x0000000000ff7806 */ /* 0x000fda00068a0100 */
.L_x_986:
[----:B------:R-:W-:Y:S05]  /*74d0*/  @!P5 BRA `(.L_x_749) ;  /* 0x000000000038d947 */ /* 0x000fea0003800000 */
[----:B------:R-:W-:-:S13]  /*74e0*/  ISETP.GT.U32.AND P3, PT, R37, 0x1f3, PT ;  /* 0x000001f32500780c */ /* 0x000fda0003f64070 */
.L_x_753:
[----:B------:R-:W-:Y:S05]  /*74f0*/  YIELD ;  /* 0x0000000000007946 */ /* 0x000fea0003800000 */
[----:B------:R-:W-:Y:S05]  /*7500*/  @P3 BRA `(.L_x_750) ;  /* 0x0000000000083947 */ /* 0x000fea0003800000 */
[----:B------:R0:W-:Y:S06]  /*7510*/  MEMBAR.SC.CTA ;  /* 0x0000000000007992 */ /* 0x0001ec0000000000 */
[----:B0-----:R-:W-:Y:S05]  /*7520*/  BRA `(.L_x_751) ;  /* 0x0000000000087947 */ /* 0x001fea0003800000 */
.L_x_750:
[----:B------:R-:W-:Y:S05]  /*7530*/  NANOSLEEP 0x15e ;  /* 0x0000015e0000795d */ /* 0x000fea0003800000 */
[----:B------:R-:W-:Y:S01]  /*7540*/  NOP ;  /* 0x0000000000007918 */ /* 0x000fe20000000000 */
.L_x_751:
[----:B------:R-:W3:Y:S01]  /*7550*/  LD.E.128.STRONG.GPU R16, desc[UR8][R40.64+0x200] ;  /* 0x0002000828107980 */ /* 0x000ee2000c10fd00 */
[----:B------:R-:W-:Y:S01]  /*7560*/  UMOV UR4, 0xffffffff ;  /* 0xffffffff00047882 */ /* 0x000fe20000000000 */
[----:B---3--:R-:W-:-:S04]  /*7570*/  ISETP.NE.U32.AND P5, PT, R16, 0x63, PT ;  /* 0x000000631000780c */ /* 0x008fc80003fa5070 */
[----:B------:R-:W-:Y:S01]  /*7580*/  ISETP.NE.AND.EX P5, PT, R17, RZ, PT, P5 ;  /* 0x000000ff1100720c */ /* 0x000fe20003fa5350 */
[----:B------:R-:W-:-:S12]  /*7590*/  BRA.DIV UR4, `(.L_x_752) ;  /* 0x000000aa04d87947 */ /* 0x000fd8000b800000 */
[----:B------:R-:W-:-:S13]  /*75a0*/  VOTE.ANY P5, !P5 ;  /* 0x0000000000ff7806 */ /* 0x000fda00068a0100 */
.L_x_989:
[----:B------:R-:W-:Y:S05]  /*75b0*/  @P5 BRA `(.L_x_753) ;  /* 0xfffffffc00cc5947 */ /* 0x000fea000383ffff */
.L_x_749:
[----:B------:R-:W-:Y:S01]  /*75c0*/  UMOV UR4, 0xffffffff ;  /* 0xffffffff00047882 */ /* 0x000fe20000000000 */
[----:B------:R-:W-:-:S04]  /*75d0*/  ISETP.NE.U32.AND P5, PT, R16, 0x65, PT ;  /* 0x000000651000780c */ /* 0x000fc80003fa5070 */
[----:B------:R-:W-:Y:S01]  /*75e0*/  ISETP.NE.AND.EX P5, PT, R17, RZ, PT, P5 ;  /* 0x000000ff1100720c */ /* 0x000fe20003fa5350 */
[----:B------:R-:W-:-:S12]  /*75f0*/  BRA.DIV UR4, `(.L_x_754) ;  /* 0x000000aa04e07947 */ /* 0x000fd8000b800000 */
[----:B------:R-:W0:Y:S01]  /*7600*/  S2R R43, SR_GEMASK ;  /* 0x00000000002b7919 */ /* 0x000e220000003c00 */
[----:B------:R-:W-:Y:S01]  /*7610*/  VOTE.ANY R36, PT, !P5 ;  /* 0x0000000000247806 */ /* 0x000fe200068e0100 */
[----:B------:R-:W1:Y:S01]  /*7620*/  LDCU.64 UR4, c[0x0][0x3e8] ;  /* 0x00007d00ff0477ac */ /* 0x000e620008000a00 */
[----:B------:R-:W3:Y:S01]  /*7630*/  S2UR UR7, SR_CTAID.X ;  /* 0x00000000000779c3 */ /* 0x000ee20000002500 */
[----:B-1----:R-:W-:-:S04]  /*7640*/  UIADD3 UR4, UP0, UPT, UR4, 0x200, URZ ;  /* 0x0000020004047890 */ /* 0x002fc8000ff1e0ff */
[----:B------:R-:W-:Y:S01]  /*7650*/  UIADD3.X UR5, UPT, UPT, URZ, UR5, URZ, UP0, !UPT ;  /* 0x00000005ff057290 */ /* 0x000fe200087fe4ff */
[----:B0-----:R-:W-:-:S05]  /*7660*/  LOP3.LUT R36, R36, 0x80000000, R43, 0xec, !PT ;  /* 0x8000000024247812 */ /* 0x001fca00078eec2b */
[----:B------:R-:W-:-:S05]  /*7670*/  VIADD R37, R36, 0xffffffff ;  /* 0xffffffff24257836 */ /* 0x000fca0000000000 */
[----:B------:R-:W-:Y:S01]  /*7680*/  LOP3.LUT R37, R36, R37, RZ, 0xc, !PT ;  /* 0x0000002524257212 */ /* 0x000fe200078e0cff */
[----:B------:R-:W-:-:S05]  /*7690*/  VIADD R36, R38, 0x2 ;  /* 0x0000000226247836 */ /* 0x000fca0000000000 */
[----:B------:R-:W0:Y:S02]  /*76a0*/  POPC R37, R37 ;  /* 0x0000002500257309 */ /* 0x000e240000000000 */
[----:B0-----:R-:W0:Y:S01]  /*76b0*/  SHFL.DOWN PT, R44, R18, 0x1, R37 ;  /* 0x08200000122c7989 */ /* 0x001e2200000e0025 */
[----:B------:R-:W-:-:S03]  /*76c0*/  ISETP.GE.AND P3, PT, R38, R37, PT ;  /* 0x000000252600720c */ /* 0x000fc60003f66270 */
[----:B------:R-:W1:Y:S01]  /*76d0*/  SHFL.DOWN PT, R41, R19, 0x1, R37 ;  /* 0x0820000013297989 */ /* 0x000e6200000e0025 */
[----:B0-----:R-:W-:Y:S02]  /*76e0*/  SEL R39, R44, RZ, !P3 ;  /* 0x000000ff2c277207 */ /* 0x001fe40005800000 */
[----:B-1----:R-:W-:Y:S02]  /*76f0*/  SEL R41, R41, RZ, !P3 ;  /* 0x000000ff29297207 */ /* 0x002fe40005800000 */
[----:B------:R-:W-:-:S05]  /*7700*/  IADD3 R48, P3, PT, R18, R39, RZ ;  /* 0x0000002712307210 */ /* 0x000fca0007f7e0ff */
[----:B------:R-:W-:Y:S01]  /*7710*/  IMAD.X R47, R19, 0x1, R41, P3 ;  /* 0x00000001132f7824 */ /* 0x000fe200018e0629 */
[----:B------:R-:W-:Y:S01]  /*7720*/  ISETP.GT.AND P3, PT, R36, R37, PT ;  /* 0x000000252400720c */ /* 0x000fe20003f64270 */
[----:B------:R-:W0:Y:S01]  /*7730*/  SHFL.DOWN PT, R41, R48, 0x2, R37 ;  /* 0x0840000030297989 */ /* 0x000e2200000e0025 */
[----:B------:R-:W-:-:S03]  /*7740*/  VIADD R36, R38, 0x4 ;  /* 0x0000000426247836 */ /* 0x000fc60000000000 */
[----:B------:R-:W1:Y:S01]  /*7750*/  SHFL.DOWN PT, R44, R47, 0x2, R37 ;  /* 0x084000002f2c7989 */ /* 0x000e6200000e0025 */
[----:B0-----:R-:W-:-:S04]  /*7760*/  SEL R41, R41, RZ, !P3 ;  /* 0x000000ff29297207 */ /* 0x001fc80005800000 */
[----:B------:R-:W-:Y:S02]  /*7770*/  IADD3 R46, P4, PT, R41, R48, RZ ;  /* 0x00000030292e7210 */ /* 0x000fe40007f9e0ff */
[----:B-1----:R-:W-:Y:S02]  /*7780*/  SEL R44, R44, RZ, !P3 ;  /* 0x000000ff2c2c7207 */ /* 0x002fe40005800000 */
[----:B------:R-:W-:Y:S01]  /*7790*/  ISETP.GT.AND P3, PT, R36, R37, PT ;  /* 0x000000252400720c */ /* 0x000fe20003f64270 */
[----:B------:R-:W0:Y:S01]  /*77a0*/  SHFL.DOWN PT, R41, R46, 0x4, R37 ;  /* 0x088000002e297989 */ /* 0x000e2200000e0025 */
[----:B------:R-:W-:Y:S02]  /*77b0*/  VIADD R36, R38, 0x8 ;  /* 0x0000000826247836 */ /* 0x000fe40000000000 */
[----:B------:R-:W-:-:S05]  /*77c0*/  IMAD.X R45, R44, 0x1, R47, P4 ;  /* 0x000000012c2d7824 */ /* 0x000fca00020e062f */
[----:B------:R-:W1:Y:S01]  /*77d0*/  SHFL.DOWN PT, R18, R45, 0x4, R37 ;  /* 0x088000002d127989 */ /* 0x000e6200000e0025 */
[----:B0-----:R-:W-:-:S04]  /*77e0*/  SEL R41, R41, RZ, !P3 ;  /* 0x000000ff29297207 */ /* 0x001fc80005800000 */
[----:B------:R-:W-:Y:S02]  /*77f0*/  IADD3 R44, P4, PT, R41, R46, RZ ;  /* 0x0000002e292c7210 */ /* 0x000fe40007f9e0ff */
[----:B-1----:R-:W-:-:S03]  /*7800*/  SEL R18, R18, RZ, !P3 ;  /* 0x000000ff12127207 */ /* 0x002fc60005800000 */
[----:B------:R-:W0:Y:S01]  /*7810*/  SHFL.DOWN PT, R41, R44, 0x8, R37 ;  /* 0x090000002c297989 */ /* 0x000e2200000e0025 */
[----:B------:R-:W-:Y:S01]  /*7820*/  ISETP.GT.AND P3, PT, R36, R37, PT ;  /* 0x000000252400720c */ /* 0x000fe20003f64270 */
[----:B------:R-:W-:Y:S01]  /*7830*/  IMAD.X R19, R18, 0x1, R45, P4 ;  /* 0x0000000112137824 */ /* 0x000fe200020e062d */
[----:B------:R-:W1:Y:S01]  /*7840*/  S2R R36, SR_TID.X ;  /* 0x0000000000247919 */ /* 0x000e620000002100 */
[----:B------:R-:W-:-:S03]  /*7850*/  IMAD.U32 R45, RZ, RZ, UR5 ;  /* 0x00000005ff2d7e24 */ /* 0x000fc6000f8e00ff */
[----:B------:R-:W4:Y:S01]  /*7860*/  SHFL.DOWN PT, R18, R19, 0x8, R37 ;  /* 0x0900000013127989 */ /* 0x000f2200000e0025 */
[----:B0-----:R-:W-:-:S04]  /*7870*/  SEL R41, R41, RZ, !P3 ;  /* 0x000000ff29297207 */ /* 0x001fc80005800000 */
[----:B------:R-:W-:Y:S01]  /*7880*/  IADD3 R47, P4, PT, R41, R44, RZ ;  /* 0x0000002c292f7210 */ /* 0x000fe20007f9e0ff */
[----:B------:R-:W-:Y:S01]  /*7890*/  IMAD.U32 R44, RZ, RZ, UR4 ;  /* 0x00000004ff2c7e24 */ /* 0x000fe2000f8e00ff */
[----:B----4-:R-:W-:Y:S02]  /*78a0*/  SEL R18, R18, RZ, !P3 ;  /* 0x000000ff12127207 */ /* 0x010fe40005800000 */
[----:B------:R-:W-:Y:S01]  /*78b0*/  ISETP.NE.U32.AND P3, PT, R16, 0x65, PT ;  /* 0x000000651000780c */ /* 0x000fe20003f65070 */
[----:B------:R-:W-:Y:S02]  /*78c0*/  VIADD R16, R38, 0x10 ;  /* 0x0000001026107836 */ /* 0x000fe40000000000 */
[----:B------:R-:W-:Y:S01]  /*78d0*/  IMAD.X R46, R18, 0x1, R19, P4 ;  /* 0x00000001122e7824 */ /* 0x000fe200020e0613 */
[----:B------:R-:W-:Y:S01]  /*78e0*/  ISETP.NE.AND.EX P3, PT, R17, RZ, PT, P3 ;  /* 0x000000ff1100720c */ /* 0x000fe20003f65330 */
[----:B------:R-:W0:Y:S01]  /*78f0*/  SHFL.DOWN PT, R18, R47, 0x10, R37 ;  /* 0x0a0000002f127989 */ /* 0x000e2200000e0025 */
[----:B------:R-:W-:-:S02]  /*7900*/  ISETP.GT.AND P4, PT, R16, R37, PT ;  /* 0x000000251000720c */ /* 0x000fc40003f84270 */
[----:B-1----:R-:W-:Y:S01]  /*7910*/  LOP3.LUT R16, RZ, R36, RZ, 0x33, !PT ;  /* 0x00000024ff107212 */ /* 0x002fe200078e33ff */
[----:B------:R-:W1:Y:S04]  /*7920*/  SHFL.DOWN PT, R41, R46, 0x10, R37 ;  /* 0x0a0000002e297989 */ /* 0x000e6800000e0025 */
[----:B---3--:R-:W-:-:S04]  /*7930*/  VIADD R49, R16, UR7 ;  /* 0x0000000710317c36 */ /* 0x008fc80008000000 */
[----:B------:R-:W-:Y:S02]  /*7940*/  VOTE.ALL P5, P3 ;  /* 0x0000000000ff7806 */ /* 0x000fe400018a0000 */
[----:B0-----:R-:W-:Y:S02]  /*7950*/  SEL R18, R18, RZ, !P4 ;  /* 0x000000ff12127207 */ /* 0x001fe40006000000 */
[----:B-1----:R-:W-:Y:S02]  /*7960*/  SEL R41, R41, RZ, !P4 ;  /* 0x000000ff29297207 */ /* 0x002fe40006000000 */
[----:B------:R-:W-:-:S05]  /*7970*/  IADD3 R47, P4, PT, R18, R47, RZ ;  /* 0x0000002f122f7210 */ /* 0x000fca0007f9e0ff */
[----:B------:R-:W-:-:S08]  /*7980*/  IMAD.X R46, R41, 0x1, R46, P4 ;  /* 0x00000001292e7824 */ /* 0x000fd000020e062e */
.L_x_1003:
[----:B------:R-:W-:Y:S05]  /*7990*/  @!P5 BRA `(.L_x_755) ;  /* 0x000000040034d947 */ /* 0x000fea0003800000 */
.L_x_763:
[----:B------:R-:W-:-:S05]  /*79a0*/  IMAD.WIDE R40, R49, 0x10, R44 ;  /* 0x0000001031287825 */ /* 0x000fca00078e022c */
[----:B------:R-:W3:Y:S01]  /*79b0*/  LD.E.128.STRONG.GPU R16, desc[UR8][R40.64+-0x200] ;  /* 0xfffe000828107980 */ /* 0x000ee2000c10fd00 */
[----:B------:R-:W-:Y:S05]  /*79c0*/  YIELD ;  /* 0x0000000000007946 */ /* 0x000fea0003800000 */
[----:B------:R-:W-:Y:S01]  /*79d0*/  UMOV UR4, 0xffffffff ;  /* 0xffffffff00047882 */ /* 0x000fe20000000000 */
[----:B---3--:R-:W-:-:S04]  /*79e0*/  ISETP.NE.U32.AND P5, PT, R16, 0x63, PT ;  /* 0x000000631000780c */ /* 0x008fc80003fa5070 */
[----:B------:R-:W-:Y:S01]  /*79f0*/  ISETP.NE.AND.EX P5, PT, R17, RZ, PT, P5 ;  /* 0x000000ff1100720c */ /* 0x000fe20003fa5350 */
[----:B------:R-:W-:-:S12]  /*7a00*/  BRA.DIV UR4, `(.L_x_756) ;  /* 0x000000ae048c7947 */ /* 0x000fd8000b800000 */
[----:B------:R-:W-:-:S13]  /*7a10*/  VOTE.ANY P5, !P5 ;  /* 0x0000000000ff7806 */ /* 0x000fda00068a0100 */
.L_x_1006:
[----:B------:R-:W-:Y:S05]  /*7a20*/  @!P5 BRA `(.L_x_757) ;  /* 0x00000000003cd947 */ /* 0x000fea0003800000 */
.L_x_761:
[----:B------:R-:W-:Y:S05]  /*7a30*/  YIELD ;  /* 0x0000000000007946 */ /* 0x000fea0003800000 */
[----:B------:R-:W0:Y:S02]  /*7a40*/  LDCU UR4, c[0x0][0x370] ;  /* 0x00006e00ff0477ac */ /* 0x000e240008000800 */
[----:B0-----:R-:W-:-:S09]  /*7a50*/  UISETP.GT.U32.AND UP0, UPT, UR4, 0x1f3, UPT ;  /* 0x000001f30400788c */ /* 0x001fd2000bf04070 */
[----:B------:R-:W-:Y:S05]  /*7a60*/  BRA.U UP0, `(.L_x_758) ;  /* 0x0000000100087547 */ /* 0x000fea000b800000 */
[----:B------:R0:W-:Y:S06]  /*7a70*/  MEMBAR.SC.CTA ;  /* 0x0000000000007992 */ /* 0x0001ec0000000000 */
[----:B0-----:R-:W-:Y:S05]  /*7a80*/  BRA `(.L_x_759) ;  /* 0x0000000000087947 */ /* 0x001fea0003800000 */
.L_x_758:
[----:B------:R-:W-:Y:S05]  /*7a90*/  NANOSLEEP 0x15e ;  /* 0x0000015e0000795d */ /* 0x000fea0003800000 */
[----:B------:R-:W-:Y:S01]  /*7aa0*/  NOP ;  /* 0x0000000000007918 */ /* 0x000fe20000000000 */
.L_x_759:
[----:B------:R-:W3:Y:S01]  /*7ab0*/  LD.E.128.STRONG.GPU R16, desc[UR8][R40.64+-0x200] ;  /* 0xfffe000828107980 */ /* 0x000ee2000c10fd00 */
[----:B------:R-:W-:Y:S01]  /*7ac0*/  UMOV UR4, 0xffffffff ;  /* 0xffffffff00047882 */ /* 0x000fe20000000000 */
[----:B---3--:R-:W-:-:S04]  /*7ad0*/  ISETP.NE.U32.AND P5, PT, R16, 0x63, PT ;  /* 0x000000631000780c */ /* 0x008fc80003fa5070 */
[----:B------:R-:W-:Y:S01]  /*7ae0*/  ISETP.NE.AND.EX P5, PT, R17, RZ, PT, P5 ;  /* 0x000000ff1100720c */ /* 0x000fe20003fa5350 */
[----:B------:R-:W-:-:S12]  /*7af0*/  BRA.DIV UR4, `(.L_x_760) ;  /* 0x000000ae04707947 */ /* 0x000fd8000b800000 */
[----:B------:R-:W-:-:S13]  /*7b00*/  VOTE.ANY P5, !P5 ;  /* 0x0000000000ff7806 */ /* 0x000fda00068a0100 */
.L_x_1009:
[----:B------:R-:W-:Y:S05]  /*7b10*/  @P5 BRA `(.L_x_761) ;  /* 0xfffffffc00c45947 */ /* 0x000fea000383ffff */
.L_x_757:
[----:B------:R-:W-:Y:S01]  /*7b20*/  UMOV UR4, 0xffffffff ;  /* 0xffffffff00047882 */ /* 0x000fe20000000000 */
[----:B------:R-:W-:-:S04]  /*7b30*/  ISETP.NE.U32.AND P5, PT, R16, 0x65, PT ;  /* 0x000000651000780c */ /* 0x000fc80003fa5070 */
[----:B------:R-:W-:Y:S01]  /*7b40*/  ISETP.NE.AND.EX P5, PT, R17, RZ, PT, P5 ;  /* 0x000000ff1100720c */ /* 0x000fe20003fa5350 */
[----:B------:R-:W-:-:S12]  /*7b50*/  BRA.DIV UR4, `(.L_x_762) ;  /* 0x000000ae04787947 */ /* 0x000fd8000b800000 */
[----:B------:R-:W-:Y:S01]  /*7b60*/  VOTE.ANY R36, PT, !P5 ;  /* 0x0000000000247806 */ /* 0x000fe200068e0100 */
[----:B------:R-:W-:Y:S01]  /*7b70*/  VIADD R49, R49, 0xffffffe0 ;  /* 0xffffffe031317836 */ /* 0x000fe20000000000 */
[----:B------:R-:W-:Y:S02]  /*7b80*/  ISETP.NE.U32.AND P5, PT, R16, 0x65, PT ;  /* 0x000000651000780c */ /* 0x000fe40003fa5070 */
[----:B------:R-:W-:Y:S02]  /*7b90*/  LOP3.LUT R36, R36, 0x80000000, R43, 0xec, !PT ;  /* 0x8000000024247812 */ /* 0x000fe400078eec2b */
[----:B------:R-:W-:-:S03]  /*7ba0*/  ISETP.NE.AND.EX P5, PT, R17, RZ, PT, P5 ;  /* 0x000000ff1100720c */ /* 0x000fc60003fa5350 */
[----:B------:R-:W-:-:S05]  /*7bb0*/  VIADD R37, R36, 0xffffffff ;  /* 0xffffffff24257836 */ /* 0x000fca0000000000 */
[----:B------:R-:W-:Y:S01]  /*7bc0*/  LOP3.LUT R37, R36, R37, RZ, 0xc, !PT ;  /* 0x0000002524257212 */ /* 0x000fe200078e0cff */
[----:B------:R-:W-:-:S04]  /*7bd0*/  VIADD R36, R38, 0x2 ;  /* 0x0000000226247836 */ /* 0x000fc80000000000 */
[----:B------:R-:W-:Y:S01]  /*7be0*/  VOTE.ALL P5, P5 ;  /* 0x0000000000ff7806 */ /* 0x000fe200028a0000 */
[----:B------:R-:W0:Y:S02]  /*7bf0*/  POPC R37, R37 ;  /* 0x0000002500257309 */ /* 0x000e240000000000 */
[----:B0-----:R-:W0:Y:S01]  /*7c00*/  SHFL.DOWN PT, R48, R18, 0x1, R37 ;  /* 0x0820000012307989 */ /* 0x001e2200000e0025 */
[----:B------:R-:W-:-:S03]  /*7c10*/  ISETP.GE.AND P3, PT, R38, R37, PT ;  /* 0x000000252600720c */ /* 0x000fc60003f66270 */
[----:B------:R-:W1:Y:S01]  /*7c20*/  SHFL.DOWN PT, R41, R19, 0x1, R37 ;  /* 0x0820000013297989 */ /* 0x000e6200000e0025 */
[----:B0-----:R-:W-:Y:S02]  /*7c30*/  SEL R39, R48, RZ, !P3 ;  /* 0x000000ff30277207 */ /* 0x001fe40005800000 */
[----:B-1----:R-:W-:Y:S02]  /*7c40*/  SEL R41, R41, RZ, !P3 ;  /* 0x000000ff29297207 */ /* 0x002fe40005800000 */
[----:B------:R-:W-:Y:S01]  /*7c50*/  IADD3 R50, P3, PT, R18, R39, RZ ;  /* 0x0000002712327210 */ /* 0x000fe20007f7e0ff */
[----:B------:R-:W-:-:S04]  /*7c60*/  VIADD R18, R38, 0x4 ;  /* 0x0000000426127836 */ /* 0x000fc80000000000 */
[----:B------:R-:W-:Y:S01]  /*7c70*/  IMAD.X R54, R19, 0x1, R41, P3 ;  /* 0x0000000113367824 */ /* 0x000fe200018e0629 */
[----:B------:R-:W-:Y:S01]  /*7c80*/  ISETP.GT.AND P3, PT, R36, R37, PT ;  /* 0x000000252400720c */ /* 0x000fe20003f64270 */
[----:B------:R-:W0:Y:S04]  /*7c90*/  SHFL.DOWN PT, R41, R50, 0x2, R37 ;  /* 0x0840000032297989 */ /* 0x000e2800000e0025 */
[----:B------:R-:W1:Y:S01]  /*7ca0*/  SHFL.DOWN PT, R48, R54, 0x2, R37 ;  /* 0x0840000036307989 */ /* 0x000e6200000e0025 */
[----:B0-----:R-:W-:-:S04]  /*7cb0*/  SEL R41, R41, RZ, !P3 ;  /* 0x000000ff29297207 */ /* 0x001fc80005800000 */
[----:B------:R-:W-:Y:S02]  /*7cc0*/  IADD3 R52, P4, PT, R41, R50, RZ ;  /* 0x0000003229347210 */ /* 0x000fe40007f9e0ff */
[----:B-1----:R-:W-:Y:S02]  /*7cd0*/  SEL R19, R48, RZ, !P3 ;  /* 0x000000ff30137207 */ /* 0x002fe40005800000 */
[----:B------:R-:W-:Y:S01]  /*7ce0*/  ISETP.GT.AND P3, PT, R18, R37, PT ;  /* 0x000000251200720c */ /* 0x000fe20003f64270 */
[----:B------:R-:W0:Y:S02]  /*7cf0*/  SHFL.DOWN PT, R41, R52, 0x4, R37 ;  /* 0x0880000034297989 */ /* 0x000e2400000e0025 */
[----:B------:R-:W-:-:S05]  /*7d00*/  IMAD.X R19, R19, 0x1, R54, P4 ;  /* 0x0000000113137824 */ /* 0x000fca00020e0636 */
[----:B------:R-:W1:Y:S01]  /*7d10*/  SHFL.DOWN PT, R18, R19, 0x4, R37 ;  /* 0x0880000013127989 */ /* 0x000e6200000e0025 */
[----:B0-----:R-:W-:-:S04]  /*7d20*/  SEL R41, R41, RZ, !P3 ;  /* 0x000000ff29297207 */ /* 0x001fc80005800000 */
[----:B------:R-:W-:Y:S02]  /*7d30*/  IADD3 R50, P4, PT, R41, R52, RZ ;  /* 0x0000003429327210 */ /* 0x000fe40007f9e0ff */
[----:B-1----:R-:W-:-:S03]  /*7d40*/  SEL R18, R18, RZ, !P3 ;  /* 0x000000ff12127207 */ /* 0x002fc60005800000 */
[----:B------:R-:W0:Y:S02]  /*7d50*/  SHFL.DOWN PT, R41, R50, 0x8, R37 ;  /* 0x0900000032297989 */ /* 0x000e2400000e0025 */
[----:B------:R-:W-:Y:S02]  /*7d60*/  IMAD.X R51, R18, 0x1, R19, P4 ;  /* 0x0000000112337824 */ /* 0x000fe400020e0613 */
[----:B------:R-:W-:-:S05]  /*7d70*/  VIADD R18, R38, 0x8 ;  /* 0x0000000826127836 */ /* 0x000fca0000000000 */
[----:B------:R-:W-:Y:S02]  /*7d80*/  ISETP.GT.AND P3, PT, R18, R37, PT ;  /* 0x000000251200720c */ /* 0x000fe40003f64270 */
[----:B------:R-:W1:Y:S02]  /*7d90*/  SHFL.DOWN PT, R18, R51, 0x8, R37 ;  /* 0x0900000033127989 */ /* 0x000e6400000e0025 */
[----:B0-----:R-:W-:-:S04]  /*7da0*/  SEL R41, R41, RZ, !P3 ;  /* 0x000000ff29297207 */ /* 0x001fc80005800000 */
[----:B------:R-:W-:Y:S02]  /*7db0*/  IADD3 R48, P4, PT, R41, R50, RZ ;  /* 0x0000003229307210 */ /* 0x000fe40007f9e0ff */
[----:B-1----:R-:W-:-:S05]  /*7dc0*/  SEL R18, R18, RZ, !P3 ;  /* 0x000000ff12127207 */ /* 0x002fca0005800000 */
[----:B------:R-:W-:Y:S02]  /*7dd0*/  IMAD.X R19, R18, 0x1, R51, P4 ;  /* 0x0000000112137824 */ /* 0x000fe400020e0633 */
[----:B------:R-:W-:-:S03]  /*7de0*/  VIADD R18, R38, 0x10 ;  /* 0x0000001026127836 */ /* 0x000fc60000000000 */
[----:B------:R-:W0:Y:S02]  /*7df0*/  SHFL.DOWN PT, R41, R19, 0x10, R37 ;  /* 0x0a00000013297989 */ /* 0x000e2400000e0025 */
[----:B------:R-:W-:Y:S02]  /*7e00*/  ISETP.GT.AND P3, PT, R18, R37, PT ;  /* 0x000000251200720c */ /* 0x000fe40003f64270 */
[----:B------:R-:W1:Y:S02]  /*7e10*/  SHFL.DOWN PT, R18, R48, 0x10, R37 ;  /* 0x0a00000030127989 */ /* 0x000e6400000e0025 */
[----:B0-----:R-:W-:Y:S02]  /*7e20*/  SEL R41, R41, RZ, !P3 ;  /* 0x000000ff29297207 */ /* 0x001fe40005800000 */
[----:B-1----:R-:W-:-:S04]  /*7e30*/  SEL R18, R18, RZ, !P3 ;  /* 0x000000ff12127207 */ /* 0x002fc80005800000 */
[----:B------:R-:W-:-:S04]  /*7e40*/  IADD3 R47, P3, P4, R18, R48, R47 ;  /* 0x00000030122f7210 */ /* 0x000fc80007c7e02f */
[----:B------:R-:W-:-:S09]  /*7e50*/  IADD3.X R46, PT, PT, R41, R19, R46, P3, P4 ;  /* 0x00000013292e7210 */ /* 0x000fd20001fe842e */
.L_x_1023:
[----:B------:R-:W-:Y:S05]  /*7e60*/  @P5 BRA `(.L_x_763) ;  /* 0xfffffff800cc5947 */ /* 0x000fea000383ffff */
.L_x_755:
[----:B------:R-:W0:Y:S01]  /*7e70*/  S2R R37, SR_TID.X ;  /* 0x0000000000257919 */ /* 0x000e220000002100 */
[----:B------:R-:W-:Y:S01]  /*7e80*/  ISETP.NE.AND P3, PT, R38, RZ, PT ;  /* 0x000000ff2600720c */ /* 0x000fe20003f65270 */
[----:B------:R-:W-:Y:S01]  /*7e90*/  BSSY.RECONVERGENT B1, `(.L_x_764) ;  /* 0x0000012000017945 */ /* 0x000fe20003800200 */
[----:B------:R-:W-:Y:S02]  /*7ea0*/  IMAD.MOV.U32 R38, RZ, RZ, R47 ;  /* 0x000000ffff267224 */ /* 0x000fe400078e002f */
[----:B------:R-:W-:-:S09]  /*7eb0*/  IMAD.MOV.U32 R39, RZ, RZ, R46 ;  /* 0x000000ffff277224 */ /* 0x000fd200078e002e */
[----:B------:R-:W1:Y:S01]  /*7ec0*/  @!P3 S2R R17, SR_CgaCtaId ;  /* 0x000000000011b919 */ /* 0x000e620000008800 */
[----:B------:R-:W-:Y:S02]  /*7ed0*/  @!P3 MOV R16, 0x400 ;  /* 0x000004000010b802 */ /* 0x000fe40000000f00 */
[----:B0-----:R-:W-:Y:S02]  /*7ee0*/  ISETP.NE.AND P4, PT, R37, RZ, PT ;  /* 0x000000ff2500720c */ /* 0x001fe40003f85270 */
[----:B-1----:R-:W-:-:S11]  /*7ef0*/  @!P3 LEA R43, R17, R16, 0x18 ;  /* 0x00000010112bb211 */ /* 0x002fd600078ec0ff */
[----:B------:R-:W-:Y:S05]  /*7f00*/  @P4 BRA `(.L_x_765) ;  /* 0x0000000000284947 */ /* 0x000fea0003800000 */
[----:B------:R-:W0:Y:S01]  /*7f10*/  S2UR UR5, SR_CgaCtaId ;  /* 0x00000000000579c3 */ /* 0x000e220000008800 */
[----:B------:R-:W-:Y:S01]  /*7f20*/  IADD3 R18, P4, PT, R38, R21, RZ ;  /* 0x0000001526127210 */ /* 0x000fe20007f9e0ff */
[----:B------:R-:W-:Y:S01]  /*7f30*/  UMOV UR4, 0x400 ;  /* 0x0000040000047882 */ /* 0x000fe20000000000 */
[----:B------:R-:W-:Y:S02]  /*7f40*/  IMAD.MOV.U32 R16, RZ, RZ, 0x65 ;  /* 0x00000065ff107424 */ /* 0x000fe400078e00ff */
[----:B------:R-:W-:Y:S02]  /*7f50*/  IMAD.MOV.U32 R17, RZ, RZ, 0x0 ;  /* 0x00000000ff117424 */ /* 0x000fe400078e00ff */
[----:B------:R-:W-:-:S05]  /*7f60*/  IMAD.X R19, R39, 0x1, R42, P4 ;  /* 0x0000000127137824 */ /* 0x000fca00020e062a */
[----:B------:R1:W-:Y:S01]  /*7f70*/  ST.E.128.STRONG.GPU desc[UR8][R22.64+0x200], R16 ;  /* 0x0002001016007985 */ /* 0x0003e2000c10fd08 */
[----:B0-----:R-:W-:-:S09]  /*7f80*/  ULEA UR4, UR5, UR4, 0x18 ;  /* 0x0000000405047291 */ /* 0x001fd2000f8ec0ff */
[----:B------:R1:W-:Y:S04]  /*7f90*/  STS.64 [UR4+0xb0], R18 ;  /* 0x0000b012ff007988 */ /* 0x0003e80008000a04 */
[----:B------:R1:W-:Y:S02]  /*7fa0*/  STS.64 [UR4+0xa8], R38 ;  /* 0x0000a826ff007988 */ /* 0x0003e40008000a04 */
.L_x_765:
[----:B------:R-:W-:Y:S05]  /*7fb0*/  BSYNC.RECONVERGENT B1 ;  /* 0x0000000000017941 */ /* 0x000fea0003800200 */
.L_x_764:
[----:B------:R0:W-:Y:S01]  /*7fc0*/  @!P3 STS.64 [R43+0x90], R38 ;  /* 0x000090262b00b388 */ /* 0x0001e20000000a00 */
[----:B------:R-:W-:Y:S02]  /*7fd0*/  IMAD.MOV.U32 R41, RZ, RZ, R20 ;  /* 0x000000ffff297224 */ /* 0x000fe400078e0014 */
[----:B------:R-:W-:-:S07]  /*7fe0*/  @!P3 IMAD.MOV.U32 R41, RZ, RZ, R38 ;  /* 0x000000ffff29b224 */ /* 0x000fce00078e0026 */
.L_x_745:
[----:B------:R-:W-:Y:S05]  /*7ff0*/  WARPSYNC.ALL ;  /* 0x0000000000007948 */ /* 0x000fea0003800000 */
[----:B------:R-:W-:Y:S01]  /*8000*/  ISETP.NE.AND P3, PT, R37, RZ, PT ;  /* 0x000000ff2500720c */ /* 0x000fe20003f65270 */
[----:B------:R-:W3:Y:S08]  /*8010*/  S2UR UR5, SR_CgaCtaId ;  /* 0x00000000000579c3 */ /* 0x000ef00000008800 */
[----:B------:R-:W-:Y:S06]  /*8020*/  BAR.SYNC.DEFER_BLOCKING 0x0 ;  /* 0x0000000000007b1d */ /* 0x000fec0000010000 */
[----:B------:R-:W-:-:S02]  /*8030*/  UMOV UR4, 0x400 ;  /* 0x0000040000047882 */ /* 0x000fc40000000000 */
[----:B---3--:R-:W-:-:S09]  /*8040*/  ULEA UR4, UR5, UR4, 0x18 ;  /* 0x0000000405047291 */ /* 0x008fd2000f8ec0ff */
[----:B-1----:R-:W1:Y:S04]  /*8050*/  @P3 LDS R16, [UR4+0x90] ;  /* 0x00009004ff103984 */ /* 0x002e680008000800 */
[----:B------:R-:W3:Y:S04]  /*8060*/  LDS.64 R22, [UR4+0xa8] ;  /* 0x0000a804ff167984 */ /* 0x000ee80008000a00 */
[----:B------:R-:W4:Y:S01]  /*8070*/  LDS.64 R18, [UR4+0xb8] ;  /* 0x0000b804ff127984 */ /* 0x000f220008000a00 */
[----:B-1----:R-:W-:-:S07]  /*8080*/  @P3 IMAD.IADD R41, R16, 0x1, R41 ;  /* 0x0000000110293824 */ /* 0x002fce00078e0229 */
.L_x_742:
[----:B------:R-:W-:Y:S05]  /*8090*/  BSYNC.RECONVERGENT B0 ;  /* 0x0000000000007941 */ /* 0x000fea0003800200 */
.L_x_738:
[----:B0--3--:R-:W-:Y:S01]  /*80a0*/  IMAD.IADD R16, R41, 0x1, -R22 ;  /* 0x0000000129107824 */ /* 0x009fe200078e0a16 */
[----:B------:R-:W-:Y:S01]  /*80b0*/  BAR.SYNC.DEFER_BLOCKING 0x0 ;  /* 0x0000000000007b1d */ /* 0x000fe20000010000 */
[C---:B------:R-:W-:Y:S02]  /*80c0*/  LOP3.LUT P4, RZ, R35.reuse, 0x2, RZ, 0xc0, !PT ;  /* 0x0000000223ff7812 */ /* 0x040fe4000788c0ff */
[C---:B------:R-:W-:Y:S01]  /*80d0*/  @P2 VIADD R20, R16.reuse, 0x1 ;  /* 0x0000000110142836 */ /* 0x040fe20000000000 */
[----:B------:R-:W-:Y:S02]  /*80e0*/  @P2 LEA R17, R16, UR4, 0x2 ;  /* 0x0000000410112c11 */ /* 0x000fe4000f8e10ff */
[----:B------:R-:W-:Y:S01]  /*80f0*/  LOP3.LUT P3, RZ, R35, 0x4, RZ, 0xc0, !PT ;  /* 0x0000000423ff7812 */ /* 0x000fe2000786c0ff */
[----:B------:R-:W-:-:S03]  /*8100*/  @P2 IMAD.MOV.U32 R16, RZ, RZ, R20 ;  /* 0x000000ffff102224 */ /* 0x000fc600078e0014 */
[----:B------:R-:W-:Y:S01]  /*8110*/  R2P PR, R2, 0x60 ;  /* 0x0000006002007804 */ /* 0x000fe20000000000 */
[C---:B------:R-:W-:Y:S01]  /*8120*/  @P0 VIADD R20, R16.reuse, 0x1 ;  /* 0x0000000110140836 */ /* 0x040fe20000000000 */
[----:B------:R-:W-:-:S03]  /*8130*/  @P0 LEA R21, R16, UR4, 0x2 ;  /* 0x0000000410150c11 */ /* 0x000fc6000f8e10ff */
[----:B------:R-:W-:-:S04]  /*8140*/  @P0 IMAD.MOV.U32 R16, RZ, RZ, R20 ;  /* 0x000000ffff100224 */ /* 0x000fc800078e0014 */
[C---:B------:R-:W-:Y:S01]  /*8150*/  @P4 VIADD R36, R16.reuse, 0x1 ;  /* 0x0000000110244836 */ /* 0x040fe20000000000 */
[----:B------:R-:W-:-:S03]  /*8160*/  @P4 LEA R20, R16, UR4, 0x2 ;  /* 0x0000000410144c11 */ /* 0x000fc6000f8e10ff */
[----:B------:R-:W-:Y:S01]  /*8170*/  @P4 IMAD.MOV.U32 R16, RZ, RZ, R36 ;  /* 0x000000ffff104224 */ /* 0x000fe200078e0024 */
[----:B------:R0:W-:Y:S01]  /*8180*/  @P2 STS [R17+0x800], R0 ;  /* 0x0008000011002388 */ /* 0x0001e20000000800 */
[----:B------:R-:W-:Y:S02]  /*8190*/  LOP3.LUT P2, RZ, R35, 0x2, RZ, 0xc0, !PT ;  /* 0x0000000223ff7812 */ /* 0x000fe4000784c0ff */
[C---:B------:R-:W-:Y:S01]  /*81a0*/  @P1 VIADD R36, R16.reuse, 0x1 ;  /* 0x0000000110241836 */ /* 0x040fe20000000000 */
[----:B------:R-:W-:Y:S01]  /*81b0*/  @P1 LEA R39, R16, UR4, 0x2 ;  /* 0x0000000410271c11 */ /* 0x000fe2000f8e10ff */
[----:B------:R-:W-:Y:S01]  /*81c0*/  @P0 STS [R21+0x800], R34 ;  /* 0x0008002215000388 */ /* 0x000fe20000000800 */
[C---:B------:R-:W-:Y:S01]  /*81d0*/  LOP3.LUT P4, RZ, R3.reuse, 0x80, RZ, 0xc0, !PT ;  /* 0x0000008003ff7812 */ /* 0x040fe2000788c0ff */
[----:B------:R-:W-:Y:S01]  /*81e0*/  @P1 IMAD.MOV.U32 R16, RZ, RZ, R36 ;  /* 0x000000ffff101224 */ /* 0x000fe200078e0024 */
[----:B------:R-:W-:-:S03]  /*81f0*/  LOP3.LUT P0, RZ, R3, 0x100, RZ, 0xc0, !PT ;  /* 0x0000010003ff7812 */ /* 0x000fc6000780c0ff */
[C---:B------:R-:W-:Y:S01]  /*8200*/  @P3 VIADD R36, R16.reuse, 0x1 ;  /* 0x0000000110243836 */ /* 0x040fe20000000000 */
[----:B------:R-:W-:Y:S02]  /*8210*/  @P3 LEA R2, R16, UR4, 0x2 ;  /* 0x0000000410023c11 */ /* 0x000fe4000f8e10ff */
[----:B------:R1:W-:Y:S01]  /*8220*/  @P2 STS [R20+0x800], R33 ;  /* 0x0008002114002388 */ /* 0x0003e20000000800 */
[----:B------:R-:W-:-:S03]  /*8230*/  @P3 IMAD.MOV.U32 R16, RZ, RZ, R36 ;  /* 0x000000ffff103224 */ /* 0x000fc600078e0024 */
[----:B------:R-:W-:Y:S01]  /*8240*/  @P1 STS [R39+0x800], R32 ;  /* 0x0008002027001388 */ /* 0x000fe20000000800 */
[C---:B------:R-:W-:Y:S01]  /*8250*/  @P5 VIADD R36, R16.reuse, 0x1 ;  /* 0x0000000110245836 */ /* 0x040fe20000000000 */
[----:B------:R-:W-:Y:S02]  /*8260*/  @P5 LEA R35, R16, UR4, 0x2 ;  /* 0x0000000410235c11 */ /* 0x000fe4000f8e10ff */
[----:B------:R-:W-:Y:S01]  /*8270*/  R2P PR, R4.B1, 0x6 ;  /* 0x0000000604007804 */ /* 0x000fe20000001000 */
[----:B------:R-:W-:Y:S01]  /*8280*/  @P5 IMAD.MOV.U32 R16, RZ, RZ, R36 ;  /* 0x000000ffff105224 */ /* 0x000fe200078e0024 */
[----:B------:R3:W-:Y:S03]  /*8290*/  @P3 STS [R2+0x800], R31 ;  /* 0x0008001f02003388 */ /* 0x0007e60000000800 */
[C---:B------:R-:W-:Y:S01]  /*82a0*/  @P6 VIADD R36, R16.reuse, 0x1 ;  /* 0x0000000110246836 */ /* 0x040fe20000000000 */
[----:B------:R-:W-:Y:S01]  /*82b0*/  @P6 LEA R38, R16, UR4, 0x2 ;  /* 0x0000000410266c11 */ /* 0x000fe2000f8e10ff */
[----:B------:R-:W-:Y:S02]  /*82c0*/  @P5 STS [R35+0x800], R30 ;  /* 0x0008001e23005388 */ /* 0x000fe40000000800 */
[----:B------:R-:W-:-:S02]  /*82d0*/  @P6 IMAD.MOV.U32 R16, RZ, RZ, R36 ;  /* 0x000000ffff106224 */ /* 0x000fc400078e0024 */
[----:B------:R-:W-:Y:S02]  /*82e0*/  @P6 STS [R38+0x800], R29 ;  /* 0x0008001d26006388 */ /* 0x000fe40000000800 */
[C---:B------:R-:W-:Y:S01]  /*82f0*/  @P4 VIADD R36, R16.reuse, 0x1 ;  /* 0x0000000110244836 */ /* 0x040fe20000000000 */
[----:B0-----:R-:W-:-:S03]  /*8300*/  @P4 LEA R17, R16, UR4, 0x2 ;  /* 0x0000000410114c11 */ /* 0x001fc6000f8e10ff */
[----:B------:R-:W-:Y:S01]  /*8310*/  @P4 IMAD.MOV.U32 R16, RZ, RZ, R36 ;  /* 0x000000ffff104224 */ /* 0x000fe200078e0024 */
[----:B------:R-:W-:Y:S02]  /*8320*/  R2P PR, R5.B1, 0x18 ;  /* 0x0000001805007804 */ /* 0x000fe40000001000 */
[----:B------:R-:W-:Y:S01]  /*8330*/  LOP3.LUT P5, RZ, R3, 0x80, RZ, 0xc0, !PT ;  /* 0x0000008003ff7812 */ /* 0x000fe200078ac0ff */
[C---:B------:R-:W-:Y:S01]  /*8340*/  @P0 VIADD R0, R16.reuse, 0x1 ;  /* 0x0000000110000836 */ /* 0x040fe20000000000 */
[----:B------:R-:W-:-:S03]  /*8350*/  @P0 LEA R4, R16, UR4, 0x2 ;  /* 0x0000000410040c11 */ /* 0x000fc6000f8e10ff */
[----:B------:R-:W-:-:S04]  /*8360*/  @P0 IMAD.MOV.U32 R16, RZ, RZ, R0 ;  /* 0x000000ffff100224 */ /* 0x000fc800078e0000 */
[C---:B------:R-:W-:Y:S01]  /*8370*/  @P1 VIADD R0, R16.reuse, 0x1 ;  /* 0x0000000110001836 */ /* 0x040fe20000000000 */
[----:B------:R-:W-:-:S03]  /*8380*/  @P1 LEA R5, R16, UR4, 0x2 ;  /* 0x0000000410051c11 */ /* 0x000fc6000f8e10ff */
[----:B------:R-:W-:Y:S01]  /*8390*/  @P1 IMAD.MOV.U32 R16, RZ, RZ, R0 ;  /* 0x000000ffff101224 */ /* 0x000fe200078e0000 */
[----:B------:R0:W-:Y:S01]  /*83a0*/  @P5 STS [R17+0x800], R28 ;  /* 0x0008001c11005388 */ /* 0x0001e20000000800 */
[----:B------:R-:W-:Y:S02]  /*83b0*/  R2P PR, R7.B1, 0x60 ;  /* 0x0000006007007804 */ /* 0x000fe40000001000 */
[C---:B------:R-:W-:Y:S01]  /*83c0*/  @P2 VIADD R0, R16.reuse, 0x1 ;  /* 0x0000000110002836 */ /* 0x040fe20000000000 */
[----:B-1----:R-:W-:Y:S01]  /*83d0*/  @P2 LEA R20, R16, UR4, 0x2 ;  /* 0x0000000410142c11 */ /* 0x002fe2000f8e10ff */
[----:B------:R-:W-:Y:S01]  /*83e0*/  @P0 STS [R4+0x800], R27 ;  /* 0x0008001b04000388 */ /* 0x000fe20000000800 */
[C---:B------:R-:W-:Y:S01]  /*83f0*/  LOP3.LUT P0, RZ, R10.reuse, 0x10000, RZ, 0xc0, !PT ;  /* 0x000100000aff7812 */ /* 0x040fe2000780c0ff */
[----:B------:R-:W-:Y:S02]  /*8400*/  @P2 IMAD.MOV.U32 R16, RZ, RZ, R0 ;  /* 0x000000ffff102224 */ /* 0x000fe400078e0000 */
[----:B------:R1:W-:Y:S01]  /*8410*/  @P1 STS [R5+0x800], R26 ;  /* 0x0008001a05001388 */ /* 0x0003e20000000800 */
[----:B------:R-:W-:Y:S01]  /*8420*/  LOP3.LUT P1, RZ, R10, 0x8000, RZ, 0xc0, !PT ;  /* 0x000080000aff7812 */ /* 0x000fe2000782c0ff */
[C---:B------:R-:W-:Y:S01]  /*8430*/  @P3 VIADD R0, R16.reuse, 0x1 ;  /* 0x0000000110003836 */ /* 0x040fe20000000000 */
[----:B------:R-:W-:Y:S01]  /*8440*/  @P3 LEA R3, R16, UR4, 0x2 ;  /* 0x0000000410033c11 */ /* 0x000fe2000f8e10ff */
[----:B------:R0:W-:Y:S02]  /*8450*/  @P2 STS [R20+0x800], R25 ;  /* 0x0008001914002388 */ /* 0x0001e40000000800 */
[----:B------:R-:W-:-:S02]  /*8460*/  @P3 IMAD.MOV.U32 R16, RZ, RZ, R0 ;  /* 0x000000ffff103224 */ /* 0x000fc400078e0000 */
[----:B------:R0:W-:Y:S01]  /*8470*/  @P3 STS [R3+0x800], R24 ;  /* 0x0008001803003388 */ /* 0x0001e20000000800 */
[----:B------:R-:W-:Y:S01]  /*8480*/  LOP3.LUT P3, RZ, R10, 0x8000, RZ, 0xc0, !PT ;  /* 0x000080000aff7812 */ /* 0x000fe2000786c0ff */
[C---:B------:R-:W-:Y:S01]  /*8490*/  @P4 VIADD R0, R16.reuse, 0x1 ;  /* 0x0000000110004836 */ /* 0x040fe20000000000 */
[----:B---3--:R-:W-:-:S03]  /*84a0*/  @P4 LEA R2, R16, UR4, 0x2 ;  /* 0x0000000410024c11 */ /* 0x008fc6000f8e10ff */
[----:B------:R-:W-:Y:S02]  /*84b0*/  @P4 IMAD.MOV.U32 R16, RZ, RZ, R0 ;  /* 0x000000ffff104224 */ /* 0x000fe400078e0000 */
[----:B------:R3:W-:Y:S02]  /*84c0*/  @P4 STS [R2+0x800], R15 ;  /* 0x0008000f02004388 */ /* 0x0007e40000000800 */
[C---:B------:R-:W-:Y:S01]  /*84d0*/  @P5 VIADD R0, R16.reuse, 0x1 ;  /* 0x0000000110005836 */ /* 0x040fe20000000000 */
[----:B------:R-:W-:-:S03]  /*84e0*/  @P5 LEA R7, R16, UR4, 0x2 ;  /* 0x0000000410075c11 */ /* 0x000fc6000f8e10ff */
[----:B------:R-:W-:Y:S02]  /*84f0*/  @P5 IMAD.MOV.U32 R16, RZ, RZ, R0 ;  /* 0x000000ffff105224 */ /* 0x000fe400078e0000 */
[----:B------:R3:W-:Y:S02]  /*8500*/  @P5 STS [R7+0x800], R14 ;  /* 0x0008000e07005388 */ /* 0x0007e40000000800 */
[C---:B------:R-:W-:Y:S01]  /*8510*/  @P6 VIADD R0, R16.reuse, 0x1 ;  /* 0x0000000110006836 */ /* 0x040fe20000000000 */
[----:B0-----:R-:W-:-:S03]  /*8520*/  @P6 LEA R28, R16, UR4, 0x2 ;  /* 0x00000004101c6c11 */ /* 0x001fc6000f8e10ff */
[----:B------:R-:W-:Y:S02]  /*8530*/  @P6 IMAD.MOV.U32 R16, RZ, RZ, R0 ;  /* 0x000000ffff106224 */ /* 0x000fe400078e0000 */
[----:B------:R3:W-:Y:S02]  /*8540*/  @P6 STS [R28+0x800], R13 ;  /* 0x0008000d1c006388 */ /* 0x0007e40000000800 */
[----:B------:R-:W-:Y:S01]  /*8550*/  @P1 VIADD R0, R16, 0x1 ;  /* 0x0000000110001836 */ /* 0x000fe20000000000 */
[----:B------:R-:W-:Y:S02]  /*8560*/  R2P PR, R12.B2, 0x6 ;  /* 0x000000060c007804 */ /* 0x000fe40000002000 */
[----:B------:R-:W-:Y:S01]  /*8570*/  @P3 LEA R17, R16, UR4, 0x2 ;  /* 0x0000000410113c11 */ /* 0x000fe2000f8e10ff */
[----:B------:R-:W-:Y:S01]  /*8580*/  @P3 IMAD.MOV.U32 R16, RZ, RZ, R0 ;  /* 0x000000ffff103224 */ /* 0x000fe200078e0000 */
[----:B------:R-:W-:Y:S02]  /*8590*/  LOP3.LUT P4, RZ, R10, 0x8000, RZ, 0xc0, !PT ;  /* 0x000080000aff7812 */ /* 0x000fe4000788c0ff */
[----:B----4-:R-:W-:Y:S01]  /*85a0*/  ISETP.GE.AND P3, PT, R37, R18, PT ;  /* 0x000000122500720c */ /* 0x010fe20003f66270 */
[C---:B------:R-:W-:Y:S01]  /*85b0*/  @P0 VIADD R0, R16.reuse, 0x1 ;  /* 0x0000000110000836 */ /* 0x040fe20000000000 */
[----:B-1----:R-:W-:-:S03]  /*85c0*/  @P0 LEA R5, R16, UR4, 0x2 ;  /* 0x0000000410050c11 */ /* 0x002fc6000f8e10ff */
[----:B------:R-:W-:-:S04]  /*85d0*/  @P0 IMAD.MOV.U32 R16, RZ, RZ, R0 ;  /* 0x000000ffff100224 */ /* 0x000fc800078e0000 */
[C---:B------:R-:W-:Y:S01]  /*85e0*/  @P1 VIADD R0, R16.reuse, 0x1 ;  /* 0x0000000110001836 */ /* 0x040fe20000000000 */
[----:B------:R-:W-:Y:S01]  /*85f0*/  @P1 LEA R4, R16, UR4, 0x2 ;  /* 0x0000000410041c11 */ /* 0x000fe2000f8e10ff */
[----:B------:R3:W-:Y:S02]  /*8600*/  @P4 STS [R17+0x800], R6 ;  /* 0x0008000611004388 */ /* 0x0007e40000000800 */
[----:B------:R-:W-:Y:S02]  /*8610*/  @P1 IMAD.MOV.U32 R16, RZ, RZ, R0 ;  /* 0x000000ffff101224 */ /* 0x000fe400078e0000 */
[----:B------:R3:W-:Y:S03]  /*8620*/  @P0 STS [R5+0x800], R8 ;  /* 0x0008000805000388 */ /* 0x0007e60000000800 */
[----:B------:R-:W-:Y:S01]  /*8630*/  @P2 LEA R16, R16, UR4, 0x2 ;  /* 0x0000000410102c11 */ /* 0x000fe2000f8e10ff */
[----:B------:R3:W-:Y:S04]  /*8640*/  @P1 STS [R4+0x800], R9 ;  /* 0x0008000904001388 */ /* 0x0007e80000000800 */
[----:B--2---:R3:W-:Y:S01]  /*8650*/  @P2 STS [R16+0x800], R11 ;  /* 0x0008000b10002388 */ /* 0x0047e20000000800 */
[----:B------:R-:W-:Y:S06]  /*8660*/  BAR.SYNC.DEFER_BLOCKING 0x0 ;  /* 0x0000000000007b1d */ /* 0x000fec0000010000 */
[----:B------:R-:W-:Y:S05]  /*8670*/  @P3 EXIT ;  /* 0x000000000000394d */ /* 0x000fea0003800000 */
[----:B------:R-:W-:Y:S01]  /*8680*/  LOP3.LUT R3, RZ, R37, RZ, 0x33, !PT ;  /* 0x00000025ff037212 */ /* 0x000fe200078e33ff */
[----:B------:R-:W-:Y:S04]  /*8690*/  BSSY.RECONVERGENT B0, `(.L_x_766) ;  /* 0x000001d000007945 */ /* 0x000fe80003800200 */
[----:B------:R-:W-:-:S05]  /*86a0*/  IMAD.IADD R3, R3, 0x1, R18 ;  /* 0x0000000103037824 */ /* 0x000fca00078e0212 */
[C---:B------:R-:W-:Y:S02]  /*86b0*/  LOP3.LUT R0, R3.reuse, 0x600, RZ, 0xc0, !PT ;  /* 0x0000060003007812 */ /* 0x040fe400078ec0ff */
[----:B------:R-:W-:Y:S02]  /*86c0*/  ISETP.GE.U32.AND P1, PT, R3, 0x600, PT ;  /* 0x000006000300780c */ /* 0x000fe40003f26070 */
[----:B------:R-:W-:-:S13]  /*86d0*/  ISETP.NE.AND P0, PT, R0, 0x600, PT ;  /* 0x000006000000780c */ /* 0x000fda0003f05270 */
[----:B------:R-:W-:Y:S05]  /*86e0*/  @!P0 BRA `(.L_x_767) ;  /* 0x00000000005c8947 */ /* 0x000fea0003800000 */
[----:B------:R-:W0:Y:S01]  /*86f0*/  LDCU.64 UR6, c[0x0][0x3b0] ;  /* 0x00007600ff0677ac */ /* 0x000e220008000a00 */
[----:B------:R-:W-:Y:S02]  /*8700*/  LEA.HI R0, R3, 0x1, RZ, 0x17 ;  /* 0x0000000103007811 */ /* 0x000fe400078fb8ff */
[----:B---3--:R-:W-:-:S03]  /*8710*/  IADD3 R7, P0, PT, R37, R22, RZ ;  /* 0x0000001625077210 */ /* 0x008fc60007f1e0ff */
[C---:B------:R-:W-:Y:S01]  /*8720*/  IMAD.SHL.U32 R2, R0.reuse, 0x200, RZ ;  /* 0x0000020000027824 */ /* 0x040fe200078e00ff */
[----:B------:R-:W-:Y:S01]  /*8730*/  LOP3.LUT R0, R0, 0x3, RZ, 0xc0, !PT ;  /* 0x0000000300007812 */ /* 0x000fe200078ec0ff */
[----:B------:R-:W-:-:S03]  /*8740*/  IMAD.X R8, RZ, RZ, R23, P0 ;  /* 0x000000ffff087224 */ /* 0x000fc600000e0617 */
[----:B------:R-:W-:Y:S01]  /*8750*/  LOP3.LUT R4, R2, 0x600, RZ, 0xc0, !PT ;  /* 0x0000060002047812 */ /* 0x000fe200078ec0ff */
[----:B------:R-:W-:Y:S01]  /*8760*/  IMAD.MOV R0, RZ, RZ, -R0 ;  /* 0x000000ffff007224 */ /* 0x000fe200078e0a00 */
[----:B------:R-:W-:-:S03]  /*8770*/  LEA R2, R37, UR4, 0x2 ;  /* 0x0000000425027c11 */ /* 0x000fc6000f8e10ff */
[----:B------:R-:W-:Y:S01]  /*8780*/  IMAD.IADD R37, R37, 0x1, R4 ;  /* 0x0000000125257824 */ /* 0x000fe200078e0204 */
[----:B0-----:R-:W-:Y:S01]  /*8790*/  LEA R6, P0, R7, UR6, 0x2 ;  /* 0x0000000607067c11 */ /* 0x001fe2000f8010ff */
[----:B------:R-:W-:-:S03]  /*87a0*/  VIADD R4, R2, 0x800 ;  /* 0x0000080002047836 */ /* 0x000fc60000000000 */
[----:B------:R-:W-:-:S09]  /*87b0*/  LEA.HI.X R7, R7, UR7, R8, 0x2, P0 ;  /* 0x0000000707077c11 */ /* 0x000fd200080f1408 */
.L_x_768:
[----:B0-----:R0:W1:Y:S01]  /*87c0*/  LDS R5, [R4] ;  /* 0x0000000004057984 */ /* 0x0010620000000800 */
[----:B------:R-:W-:Y:S01]  /*87d0*/  IMAD.MOV.U32 R2, RZ, RZ, R6 ;  /* 0x000000ffff027224 */ /* 0x000fe200078e0006 */
[----:B------:R-:W-:Y:S01]  /*87e0*/  IADD3 R6, P2, PT, R6, 0x800, RZ ;  /* 0x0000080006067810 */ /* 0x000fe20007f5e0ff */
[--C-:B------:R-:W-:Y:S02]  /*87f0*/  IMAD.MOV.U32 R3, RZ, RZ, R7.reuse ;  /* 0x000000ffff037224 */ /* 0x100fe400078e0007 */
[----:B------:R-:W-:Y:S02]  /*8800*/  VIADD R0, R0, 0x1 ;  /* 0x0000000100007836 */ /* 0x000fe40000000000 */
[----:B------:R-:W-:Y:S02]  /*8810*/  IMAD.X R7, RZ, RZ, R7, P2 ;  /* 0x000000ffff077224 */ /* 0x000fe400010e0607 */
[----:B0-----:R-:W-:Y:S01]  /*8820*/  VIADD R4, R4, 0x800 ;  /* 0x0000080004047836 */ /* 0x001fe20000000000 */
[----:B------:R-:W-:Y:S01]  /*8830*/  ISETP.NE.AND P0, PT, R0, RZ, PT ;  /* 0x000000ff0000720c */ /* 0x000fe20003f05270 */
[----:B-1----:R0:W-:-:S12]  /*8840*/  STG.E desc[UR8][R2.64], R5 ;  /* 0x0000000502007986 */ /* 0x0021d8000c101908 */
[----:B------:R-:W-:Y:S05]  /*8850*/  @P0 BRA `(.L_x_768) ;  /* 0xfffffffc00d80947 */ /* 0x000fea000383ffff */
.L_x_767:
[----:B------:R-:W-:Y:S05]  /*8860*/  BSYNC.RECONVERGENT B0 ;  /* 0x0000000000007941 */ /* 0x000fea0003800200 */
.L_x_766:
[----:B------:R-:W-:Y:S05]  /*8870*/  @!P1 EXIT ;  /* 0x000000000000994d */ /* 0x000fea0003800000 */
[----:B------:R-:W3:Y:S01]  /*8880*/  LDCU.64 UR6, c[0x0][0x3b0] ;  /* 0x00007600ff0677ac */ /* 0x000ee20008000a00 */
[----:B0-----:R-:W-:Y:S01]  /*8890*/  IMAD.IADD R3, R18, 0x1, -R37 ;  /* 0x0000000112037824 */ /* 0x001fe200078e0a25 */
[----:B------:R-:W-:Y:S01]  /*88a0*/  IADD3 R0, P0, PT, R37, R22, RZ ;  /* 0x0000001625007210 */ /* 0x000fe20007f1e0ff */
[----:B------:R-:W-:Y:S03]  /*88b0*/  BSSY.RECONVERGENT B0, `(.L_x_769) ;  /* 0x0000035000007945 */ /* 0x000fe60003800200 */
[----:B------:R-:W-:Y:S01]  /*88c0*/  ISETP.GT.AND P1, PT, R3, 0x1800, PT ;  /* 0x000018000300780c */ /* 0x000fe20003f24270 */
[----:B------:R-:W-:Y:S01]  /*88d0*/  IMAD.X R23, RZ, RZ, R23, P0 ;  /* 0x000000ffff177224 */ /* 0x000fe200000e0617 */
[----:B---3--:R-:W-:-:S04]  /*88e0*/  LEA R2, P0, R0, UR6, 0x2 ;  /* 0x0000000600027c11 */ /* 0x008fc8000f8010ff */
[----:B------:R-:W-:Y:S02]  /*88f0*/  LEA.HI.X R23, R0, UR7, R23, 0x2, P0 ;  /* 0x0000000700177c11 */ /* 0x000fe400080f1417 */
[----:B------:R-:W-:Y:S02]  /*8900*/  IADD3 R2, P0, PT, R2, 0x1000, RZ ;  /* 0x0000100002027810 */ /* 0x000fe40007f1e0ff */
[----:B------:R-:W-:-:S03]  /*8910*/  LEA R0, R37, UR4, 0x2 ;  /* 0x0000000425007c11 */ /* 0x000fc6000f8e10ff */
[----:B------:R-:W-:Y:S01]  /*8920*/  IMAD.X R3, RZ, RZ, R23, P0 ;  /* 0x000000ffff037224 */ /* 0x000fe200000e0617 */
[----:B------:R-:W-:Y:S01]  /*8930*/  PLOP3.LUT P0, PT, PT, PT, PT, 0x80, 0x8 ;  /* 0x000000000008781c */ /* 0x000fe20003f0f070 */
[----:B------:R-:W-:Y:S01]  /*8940*/  VIADD R0, R0, 0x2000 ;  /* 0x0000200000007836 */ /* 0x000fe20000000000 */
[----:B------:R-:W-:Y:S11]  /*8950*/  @!P1 BRA `(.L_x_770) ;  /* 0x0000000000a89947 */ /* 0x000ff60003800000 */
[----:B------:R-:W-:Y:S01]  /*8960*/  PLOP3.LUT P0, PT, PT, PT, PT, 0x8, 0x80 ;  /* 0x000000000080781c */ /* 0x000fe20003f0e170 */
[----:B------:R-:W-:-:S12]  /*8970*/  VIADD R6, R18, 0xffffe800 ;  /* 0xffffe80012067836 */ /* 0x000fd80000000000 */
.L_x_771:
[----:B------:R-:W0:Y:S01]  /*8980*/  LDS R5, [R0+-0x1800] ;  /* 0xffe8000000057984 */ /* 0x000e220000000800 */
[----:B------:R-:W-:Y:S01]  /*8990*/  VIADD R37, R37, 0x2000 ;  /* 0x0000200025257836 */ /* 0x000fe20000000000 */
[----:B------:R-:W-:Y:S02]  /*89a0*/  IADD3 R4, P2, PT, R2, 0x8000, RZ ;  /* 0x0000800002047810 */ /* 0x000fe40007f5e0ff */
[----:B------:R-:W1:Y:S02]  /*89b0*/  LDS R7, [R0+-0x1000] ;  /* 0xfff0000000077984 */ /* 0x000e640000000800 */
[----:B------:R-:W-:Y:S02]  /*89c0*/  ISETP.GE.AND P1, PT, R37, R6, PT ;  /* 0x000000062500720c */ /* 0x000fe40003f26270 */
[----:B------:R-:W2:Y:S04]  /*89d0*/  LDS R9, [R0+-0x800] ;  /* 0xfff8000000097984 */ /* 0x000ea80000000800 */
[----:B------:R-:W3:Y:S04]  /*89e0*/  LDS R11, [R0] ;  /* 0x00000000000b7984 */ /* 0x000ee80000000800 */
        /* <DEDUP_REMOVED lines=11> */
[----:B------:R2:W5:Y:S04]  /*8aa0*/  LDS R39, [R0+0x6000] ;  /* 0x0060000000277984 */ /* 0x0005680000000800 */
[----:B0-----:R0:W-:Y:S04]  /*8ab0*/  STG.E desc[UR8][R2.64+-0x1000], R5 ;  /* 0xfff0000502007986 */ /* 0x0011e8000c101908 */
[----:B-1----:R-:W-:Y:S01]  /*8ac0*/  STG.E desc[UR8][R2.64+-0x800], R7 ;  /* 0xfff8000702007986 */ /* 0x002fe2000c101908 */
[----:B--2---:R-:W-:-:S03]  /*8ad0*/  VIADD R0, R0, 0x8000 ;  /* 0x0000800000007836 */ /* 0x004fc60000000000 */
[----:B------:R-:W-:Y:S01]  /*8ae0*/  STG.E desc[UR8][R2.64], R9 ;  /* 0x0000000902007986 */ /* 0x000fe2000c101908 */
[----:B0-----:R-:W-:-:S03]  /*8af0*/  IMAD.X R5, RZ, RZ, R3, P2 ;  /* 0x000000ffff057224 */ /* 0x001fc600010e0603 */
        /* <DEDUP_REMOVED lines=12> */
[----:B------:R0:W-:Y:S02]  /*8bc0*/  STG.E desc[UR8][R2.64+0x6800], R39 ;  /* 0x0068002702007986 */ /* 0x0001e4000c101908 */
[----:B0-----:R-:W-:-:S02]  /*8bd0*/  IMAD.MOV.U32 R2, RZ, RZ, R4 ;  /* 0x000000ffff027224 */ /* 0x001fc400078e0004 */
[----:B------:R-:W-:Y:S01]  /*8be0*/  IMAD.MOV.U32 R3, RZ, RZ, R5 ;  /* 0x000000ffff037224 */ /* 0x000fe200078e0005 */
[----:B------:R-:W-:Y:S06]  /*8bf0*/  @!P1 BRA `(.L_x_771) ;  /* 0xfffffffc00609947 */ /* 0x000fec000383ffff */
.L_x_770:
[----:B------:R-:W-:Y:S05]  /*8c00*/  BSYNC.RECONVERGENT B0 ;  /* 0x0000000000007941 */ /* 0x000fea0003800200 */
.L_x_769:
[----:B------:R-:W-:Y:S01]  /*8c10*/  IMAD.IADD R4, R18, 0x1, -R37 ;  /* 0x0000000112047824 */ /* 0x000fe200078e0a25 */
[----:B------:R-:W-:Y:S04]  /*8c20*/  BSSY.RECONVERGENT B0, `(.L_x_772) ;  /* 0x000001a000007945 */ /* 0x000fe80003800200 */
[----:B------:R-:W-:-:S13]  /*8c30*/  ISETP.GT.AND P1, PT, R4, 0x800, PT ;  /* 0x000008000400780c */ /* 0x000fda0003f24270 */
[----:B------:R-:W-:Y:S05]  /*8c40*/  @!P1 BRA `(.L_x_773) ;  /* 0x00000000005c9947 */ /* 0x000fea0003800000 */
[----:B------:R-:W0:Y:S01]  /*8c50*/  LDS R5, [R0+-0x1800] ;  /* 0xffe8000000057984 */ /* 0x000e220000000800 */
[----:B------:R-:W-:Y:S01]  /*8c60*/  IADD3 R4, P1, PT, R2, 0x4000, RZ ;  /* 0x0000400002047810 */ /* 0x000fe20007f3e0ff */
[----:B------:R-:W-:Y:S01]  /*8c70*/  VIADD R37, R37, 0x1000 ;  /* 0x0000100025257836 */ /* 0x000fe20000000000 */
[----:B------:R-:W-:Y:S01]  /*8c80*/  PLOP3.LUT P0, PT, PT, PT, PT, 0x8, 0x80 ;  /* 0x000000000080781c */ /* 0x000fe20003f0e170 */
[----:B------:R-:W1:Y:S02]  /*8c90*/  LDS R7, [R0+-0x1000] ;  /* 0xfff0000000077984 */ /* 0x000e640000000800 */
[----:B------:R-:W-:Y:S02]  /*8ca0*/  IMAD.X R23, RZ, RZ, R3, P1 ;  /* 0x000000ffff177224 */ /* 0x000fe400008e0603 */
[----:B------:R-:W2:Y:S04]  /*8cb0*/  LDS R9, [R0+-0x800] ;  /* 0xfff8000000097984 */ /* 0x000ea80000000800 */
[----:B------:R-:W3:Y:S04]  /*8cc0*/  LDS R11, [R0] ;  /* 0x00000000000b7984 */ /* 0x000ee80000000800 */
[----:B------:R-:W4:Y:S04]  /*8cd0*/  LDS R13, [R0+0x800] ;  /* 0x00080000000d7984 */ /* 0x000f280000000800 */
[----:B------:R-:W5:Y:S04]  /*8ce0*/  LDS R15, [R0+0x1000] ;  /* 0x00100000000f7984 */ /* 0x000f680000000800 */
[----:B------:R-:W5:Y:S04]  /*8cf0*/  LDS R17, [R0+0x1800] ;  /* 0x0018000000117984 */ /* 0x000f680000000800 */
[----:B------:R0:W5:Y:S02]  /*8d00*/  LDS R21, [R0+0x2000] ;  /* 0x0020000000157984 */ /* 0x0001640000000800 */
[----:B0-----:R-:W-:-:S02]  /*8d10*/  VIADD R0, R0, 0x4000 ;  /* 0x0000400000007836 */ /* 0x001fc40000000000 */
[----:B------:R-:W-:Y:S04]  /*8d20*/  STG.E desc[UR8][R2.64+-0x1000], R5 ;  /* 0xfff0000502007986 */ /* 0x000fe8000c101908 */
[----:B-1----:R-:W-:Y:S04]  /*8d30*/  STG.E desc[UR8][R2.64+-0x800], R7 ;  /* 0xfff8000702007986 */ /* 0x002fe8000c101908 */
[----:B--2---:R-:W-:Y:S04]  /*8d40*/  STG.E desc[UR8][R2.64], R9 ;  /* 0x0000000902007986 */ /* 0x004fe8000c101908 */
[----:B---3--:R-:W-:Y:S04]  /*8d50*/  STG.E desc[UR8][R2.64+0x800], R11 ;  /* 0x0008000b02007986 */ /* 0x008fe8000c101908 */
[----:B----4-:R-:W-:Y:S04]  /*8d60*/  STG.E desc[UR8][R2.64+0x1000], R13 ;  /* 0x0010000d02007986 */ /* 0x010fe8000c101908 */
[----:B-----5:R-:W-:Y:S04]  /*8d70*/  STG.E desc[UR8][R2.64+0x1800], R15 ;  /* 0x0018000f02007986 */ /* 0x020fe8000c101908 */
[----:B------:R-:W-:Y:S04]  /*8d80*/  STG.E desc[UR8][R2.64+0x2000], R17 ;  /* 0x0020001102007986 */ /* 0x000fe8000c101908 */
[----:B------:R0:W-:Y:S02]  /*8d90*/  STG.E desc[UR8][R2.64+0x2800], R21 ;  /* 0x0028001502007986 */ /* 0x0001e4000c101908 */
[----:B0-----:R-:W-:-:S02]  /*8da0*/  IMAD.MOV.U32 R2, RZ, RZ, R4 ;  /* 0x000000ffff027224 */ /* 0x001fc400078e0004 */
[----:B------:R-:W-:-:S07]  /*8db0*/  IMAD.MOV.U32 R3, RZ, RZ, R23 ;  /* 0x000000ffff037224 */ /* 0x000fce00078e0017 */
.L_x_773:
[----:B------:R-:W-:Y:S05]  /*8dc0*/  BSYNC.RECONVERGENT B0 ;  /* 0x0000000000007941 */ /* 0x000fea0003800200 */
.L_x_772:
[----:B------:R-:W-:-:S13]  /*8dd0*/  ISETP.LT.OR P0, PT, R37, R18, P0 ;  /* 0x000000122500720c */ /* 0x000fda0000701670 */
[----:B------:R-:W-:Y:S05]  /*8de0*/  @!P0 EXIT ;  /* 0x000000000000894d */ /* 0x000fea0003800000 */
[----:B------:R-:W0:Y:S04]  /*8df0*/  LDS R5, [R0+-0x1800] ;  /* 0xffe8000000057984 */ /* 0x000e280000000800 */
[----:B------:R-:W1:Y:S04]  /*8e00*/  LDS R7, [R0+-0x1000] ;  /* 0xfff0000000077984 */ /* 0x000e680000000800 */
[----:B------:R-:W2:Y:S04]  /*8e10*/  LDS R9, [R0+-0x800] ;  /* 0xfff8000000097984 */ /* 0x000ea80000000800 */
[----:B------:R-:W3:Y:S04]  /*8e20*/  LDS R11, [R0] ;  /* 0x00000000000b7984 */ /* 0x000ee80000000800 */
[----:B0-----:R-:W-:Y:S04]  /*8e30*/  STG.E desc[UR8][R2.64+-0x1000], R5 ;  /* 0xfff0000502007986 */ /* 0x001fe8000c101908 */
[----:B-1----:R-:W-:Y:S04]  /*8e40*/  STG.E desc[UR8][R2.64+-0x800], R7 ;  /* 0xfff8000702007986 */ /* 0x002fe8000c101908 */
[----:B--2---:R-:W-:Y:S04]  /*8e50*/  STG.E desc[UR8][R2.64], R9 ;  /* 0x0000000902007986 */ /* 0x004fe8000c101908 */
[----:B---3--:R-:W-:Y:S01]  /*8e60*/  STG.E desc[UR8][R2.64+0x800], R11 ;  /* 0x0008000b02007986 */ /* 0x008fe2000c101908 */
[----:B------:R-:W-:Y:S05]  /*8e70*/  EXIT ;  /* 0x000000000000794d */ /* 0x000fea0003800000 */
.L_x_598:
[----:B------:R-:W0:Y:S01]  /*8e80*/  LDC.64 R2, c[0x0][0x3d8] ;  /* 0x0000f600ff027b82 */ /* 0x000e220000000a00 */
[----:B------:R-:W1:Y:S01]  /*8e90*/  S2R R0, SR_TID.X ;  /* 0x0000000000007919 */ /* 0x000e620000002100 */
[----:B------:R-:W2:Y:S01]  /*8ea0*/  LDCU.128 UR4, c[0x0][0x380] ;  /* 0x00007000ff0477ac */ /* 0x000ea20008000c00 */
[----:B0-----:R-:W-:-:S05]  /*8eb0*/  IMAD.WIDE.U32 R6, R7, 0x10, R2 ;  /* 0x0000001007067825 */ /* 0x001fca00078e0002 */
[----:B------:R-:W3:Y:S04]  /*8ec0*/  LDG.E.64 R2, desc[UR8][R6.64] ;  /* 0x0000000806027981 */ /* 0x000ee8000c1e1b00 */
[----:B------:R-:W4:Y:S04]  /*8ed0*/  LDG.E R39, desc[UR8][R6.64+0x10] ;  /* 0x0000100806277981 */ /* 0x000f28000c1e1900 */
[----:B------:R-:W5:Y:S04]  /*8ee0*/  LDG.E.64 R4, desc[UR8][R6.64+0x8] ;  /* 0x0000080806047981 */ /* 0x000f68000c1e1b00 */
[----:B------:R-:W5:Y:S01]  /*8ef0*/  LDG.E R9, desc[UR8][R6.64+0x18] ;  /* 0x0000180806097981 */ /* 0x000f62000c1e1900 */
[----:B------:R-:W0:Y:S01]  /*8f00*/  S2R R36, SR_CgaCtaId ;  /* 0x0000000000247919 */ /* 0x000e220000008800 */
[C---:B-1----:R-:W-:Y:S01]  /*8f10*/  VIADD R12, R0.reuse, 0x200 ;  /* 0x00000200000c7836 */ /* 0x042fe20000000000 */
[C---:B------:R-:W-:Y:S01]  /*8f20*/  LOP3.LUT R14, R0.reuse, 0x400, RZ, 0xfc, !PT ;  /* 0x00000400000e7812 */ /* 0x040fe200078efcff */
[C---:B------:R-:W-:Y:S01]  /*8f30*/  VIADD R16, R0.reuse, 0x600 ;  /* 0x0000060000107836 */ /* 0x040fe20000000000 */
[----:B------:R-:W-:Y:S01]  /*8f40*/  LOP3.LUT R18, R0, 0x800, RZ, 0xfc, !PT ;  /* 0x0000080000127812 */ /* 0x000fe200078efcff */
[----:B------:R-:W-:Y:S01]  /*8f50*/  BSSY.RECONVERGENT B0, `(.L_x_774) ;  /* 0x0000017000007945 */ /* 0x000fe20003800200 */
[----:B---3--:R-:W-:Y:S01]  /*8f60*/  IADD3 R10, P0, PT, R2, R0, RZ ;  /* 0x00000000020a7210 */ /* 0x008fe20007f1e0ff */
[----:B----4-:R-:W-:-:S04]  /*8f70*/  IMAD.IADD R39, R39, 0x1, -R2 ;  /* 0x0000000127277824 */ /* 0x010fc800078e0a02 */
[----:B------:R-:W-:Y:S02]  /*8f80*/  IMAD.X R13, RZ, RZ, R3, P0 ;  /* 0x000000ffff0d7224 */ /* 0x000fe400000e0603 */
[----:B-----5:R-:W-:-:S04]  /*8f90*/  IMAD.IADD R8, R9, 0x1, -R4 ;  /* 0x0000000109087824 */ /* 0x020fc800078e0a04 */
[----:B------:R-:W-:Y:S02]  /*8fa0*/  IMAD.IADD R3, R39, 0x1, R8 ;  /* 0x0000000127037824 */ /* 0x000fe400078e0208 */
[----:B------:R-:W-:-:S03]  /*8fb0*/  IMAD.IADD R11, R0, 0x1, -R39 ;  /* 0x00000001000b7824 */ /* 0x000fc600078e0a27 */
[----:B------:R-:W-:Y:S02]  /*8fc0*/  ISETP.GE.AND P4, PT, R0, R3, PT ;  /* 0x000000030000720c */ /* 0x000fe40003f86270 */
[----:B------:R-:W-:Y:S02]  /*8fd0*/  IADD3 R2, P1, PT, R4, R11, RZ ;  /* 0x0000000b04027210 */ /* 0x000fe40007f3e0ff */
[----:B--2---:R-:W-:Y:S02]  /*8fe0*/  LEA R4, P5, R10, UR4, 0x2 ;  /* 0x000000040a047c11 */ /* 0x004fe4000f8a10ff */
[----:B------:R-:W-:Y:S02]  /*8ff0*/  LEA.HI.X.SX32 R11, R11, R5, 0x1, P1 ;  /* 0x000000050b0b7211 */ /* 0x000fe400008f0eff */
[----:B------:R-:W-:Y:S02]  /*9000*/  LEA R6, P6, R2, UR6, 0x2 ;  /* 0x0000000602067c11 */ /* 0x000fe4000f8c10ff */
[----:B------:R-:W-:-:S02]  /*9010*/  LEA.HI.X R5, R10, UR5, R13, 0x2, P5 ;  /* 0x000000050a057c11 */ /* 0x000fc4000a8f140d */
[----:B------:R-:W-:Y:S01]  /*9020*/  LEA.HI.X R7, R2, UR7, R11, 0x2, P6 ;  /* 0x0000000702077c11 */ /* 0x000fe2000b0f140b */
[----:B------:R-:W-:Y:S01]  /*9030*/  VIADD R2, R0, 0xa00 ;  /* 0x00000a0000027836 */ /* 0x000fe20000000000 */
[-C--:B------:R-:W-:Y:S02]  /*9040*/  ISETP.GE.AND P3, PT, R12, R3.reuse, PT ;  /* 0x000000030c00720c */ /* 0x080fe40003f66270 */
[-C--:B------:R-:W-:Y:S02]  /*9050*/  ISETP.GE.AND P2, PT, R14, R3.reuse, PT ;  /* 0x000000030e00720c */ /* 0x080fe40003f46270 */
[-C--:B------:R-:W-:Y:S02]  /*9060*/  ISETP.GE.AND P0, PT, R16, R3.reuse, PT ;  /* 0x000000031000720c */ /* 0x080fe40003f06270 */
[----:B------:R-:W-:Y:S01]  /*9070*/  ISETP.GE.AND P1, PT, R18, R3, PT ;  /* 0x000000031200720c */ /* 0x000fe20003f26270 */
[----:B0-----:R-:W-:-:S12]  /*9080*/  @P4 BRA `(.L_x_775) ;  /* 0x00000000000c4947 */ /* 0x001fd80003800000 */
[----:B------:R-:W-:-:S13]  /*9090*/  ISETP.GE.AND P4, PT, R0, R39, PT ;  /* 0x000000270000720c */ /* 0x000fda0003f86270 */
[----:B------:R0:W5:Y:S04]  /*90a0*/  @!P4 LDG.E R9, desc[UR8][R4.64] ;  /* 0x000000080409c981 */ /* 0x000168000c1e1900 */
[----:B------:R0:W5:Y:S02]  /*90b0*/  @P4 LDG.E R9, desc[UR8][R6.64] ;  /* 0x0000000806094981 */ /* 0x000164000c1e1900 */
.L_x_775:
[----:B------:R-:W-:Y:S05]  /*90c0*/  BSYNC.RECONVERGENT B0 ;  /* 0x0000000000007941 */ /* 0x000fea0003800200 */
.L_x_774:
[----:B------:R-:W-:Y:S04]  /*90d0*/  BSSY.RECONVERGENT B0, `(.L_x_776) ;  /* 0x0000005000007945 */ /* 0x000fe80003800200 */
[----:B------:R-:W-:Y:S05]  /*90e0*/  @P3 BRA `(.L_x_777) ;  /* 0x00000000000c3947 */ /* 0x000fea0003800000 */
[----:B------:R-:W-:-:S13]  /*90f0*/  ISETP.GE.AND P3, PT, R12, R39, PT ;  /* 0x000000270c00720c */ /* 0x000fda0003f66270 */
[----:B------:R1:W5:Y:S04]  /*9100*/  @P3 LDG.E R10, desc[UR8][R6.64+0x800] ;  /* 0x00080008060a3981 */ /* 0x000368000c1e1900 */
[----:B------:R1:W5:Y:S02]  /*9110*/  @!P3 LDG.E R10, desc[UR8][R4.64+0x800] ;  /* 0x00080008040ab981 */ /* 0x000364000c1e1900 */
.L_x_777:
[----:B------:R-:W-:Y:S05]  /*9120*/  BSYNC.RECONVERGENT B0 ;  /* 0x0000000000007941 */ /* 0x000fea0003800200 */
.L_x_776:
[----:B------:R-:W-:Y:S04]  /*9130*/  BSSY.RECONVERGENT B0, `(.L_x_778) ;  /* 0x0000005000007945 */ /* 0x000fe80003800200 */
[----:B------:R-:W-:Y:S05]  /*9140*/  @P2 BRA `(.L_x_779) ;  /* 0x00000000000c2947 */ /* 0x000fea0003800000 */
[----:B------:R-:W-:-:S13]  /*9150*/  ISETP.GE.AND P2, PT, R14, R39, PT ;  /* 0x000000270e00720c */ /* 0x000fda0003f46270 */
[----:B------:R2:W5:Y:S04]  /*9160*/  @P2 LDG.E R11, desc[UR8][R6.64+0x1000] ;  /* 0x00100008060b2981 */ /* 0x000568000c1e1900 */
[----:B------:R2:W5:Y:S02]  /*9170*/  @!P2 LDG.E R11, desc[UR8][R4.64+0x1000] ;  /* 0x00100008040ba981 */ /* 0x000564000c1e1900 */
.L_x_779:
[----:B------:R-:W-:Y:S05]  /*9180*/  BSYNC.RECONVERGENT B0 ;  /* 0x0000000000007941 */ /* 0x000fea0003800200 */
.L_x_778:
[----:B------:R-:W-:Y:S04]  /*9190*/  BSSY.RECONVERGENT B0, `(.L_x_780) ;  /* 0x0000005000007945 */ /* 0x000fe80003800200 */
[----:B------:R-:W-:Y:S05]  /*91a0*/  @P0 BRA `(.L_x_781) ;  /* 0x00000000000c0947 */ /* 0x000fea0003800000 */
[----:B------:R-:W-:-:S13]  /*91b0*/  ISETP.GE.AND P0, PT, R16, R39, PT ;  /* 0x000000271000720c */ /* 0x000fda0003f06270 */
[----:B------:R3:W5:Y:S04]  /*91c0*/  @P0 LDG.E R12, desc[UR8][R6.64+0x1800] ;  /* 0x00180008060c0981 */ /* 0x000768000c1e1900 */
[----:B------:R3:W5:Y:S02]  /*91d0*/  @!P0 LDG.E R12, desc[UR8][R4.64+0x1800] ;  /* 0x00180008040c8981 */ /* 0x000764000c1e1900 */
.L_x_781:
[----:B------:R-:W-:Y:S05]  /*91e0*/  BSYNC.RECONVERGENT B0 ;  /* 0x0000000000007941 */ /* 0x000fea0003800200 */
.L_x_780:
[----:B------:R-:W-:Y:S04]  /*91f0*/  BSSY.RECONVERGENT B0, `(.L_x_782) ;  /* 0x0000005000007945 */ /* 0x000fe80003800200 */
[----:B------:R-:W-:Y:S05]  /*9200*/  @P1 BRA `(.L_x_783) ;  /* 0x00000000000c1947 */ /* 0x000fea0003800000 */
[----:B------:R-:W-:-:S13]  /*9210*/  ISETP.GE.AND P0, PT, R18, R39, PT ;  /* 0x000000271200720c */ /* 0x000fda0003f06270 */
[----:B------:R4:W5:Y:S04]  /*9220*/  @P0 LDG.E R13, desc[UR8][R6.64+0x2000] ;  /* 0x00200008060d0981 */ /* 0x000968000c1e1900 */
[----:B------:R4:W5:Y:S02]  /*9230*/  @!P0 LDG.E R13, desc[UR8][R4.64+0x2000] ;  /* 0x00200008040d8981 */ /* 0x000964000c1e1900 */
.L_x_783:
[----:B------:R-:W-:Y:S05]  /*9240*/  BSYNC.RECONVERGENT B0 ;  /* 0x0000000000007941 */ /* 0x000fea0003800200 */
.L_x_782:
[-C--:B------:R-:W-:Y:S01]  /*9250*/  ISETP.GE.AND P6, PT, R2, R3.reuse, PT ;  /* 0x000000030200720c */ /* 0x080fe20003fc6270 */
[C---:B------:R-:W-:Y:S01]  /*9260*/  VIADD R18, R0.reuse, 0xe00 ;  /* 0x00000e0000127836 */ /* 0x040fe20000000000 */
[C---:B------:R-:W-:Y:S01]  /*9270*/  LOP3.LUT R16, R0.reuse, 0xc00, RZ, 0xfc, !PT ;  /* 0x00000c0000107812 */ /* 0x040fe200078efcff */
[C---:B------:R-:W-:Y:S01]  /*9280*/  VIADD R22, R0.reuse, 0x1200 ;  /* 0x0000120000167836 */ /* 0x040fe20000000000 */
[C---:B------:R-:W-:Y:S01]  /*9290*/  LOP3.LUT R20, R0.reuse, 0x1000, RZ, 0xfc, !PT ;  /* 0x0000100000147812 */ /* 0x040fe200078efcff */
[C---:B------:R-:W-:Y:S01]  /*92a0*/  VIADD R26, R0.reuse, 0x1600 ;  /* 0x00001600001a7836 */ /* 0x040fe20000000000 */
[----:B------:R-:W-:Y:S01]  /*92b0*/  LOP3.LUT R24, R0, 0x1400, RZ, 0xfc, !PT ;  /* 0x0000140000187812 */ /* 0x000fe200078efcff */
[----:B------:R-:W-:Y:S01]  /*92c0*/  BSSY.RECONVERGENT B0, `(.L_x_784) ;  /* 0x000000c000007945 */ /* 0x000fe20003800200 */
[-C--:B------:R-:W-:Y:S02]  /*92d0*/  ISETP.GE.AND P0, PT, R16, R3.reuse, PT ;  /* 0x000000031000720c */ /* 0x080fe40003f06270 */
[----:B------:R-:W-:-:S02]  /*92e0*/  ISETP.GE.AND P1, PT, R18, R3, PT ;  /* 0x000000031200720c */ /* 0x000fc40003f26270 */
[-C--:B------:R-:W-:Y:S02]  /*92f0*/  ISETP.GE.AND P2, PT, R20, R3.reuse, PT ;  /* 0x000000031400720c */ /* 0x080fe40003f46270 */
[-C--:B------:R-:W-:Y:S02]  /*9300*/  ISETP.GE.AND P3, PT, R22, R3.reuse, PT ;  /* 0x000000031600720c */ /* 0x080fe40003f66270 */
[-C--:B------:R-:W-:Y:S02]  /*9310*/  ISETP.GE.AND P4, PT, R24, R3.reuse, PT ;  /* 0x000000031800720c */ /* 0x080fe40003f86270 */
[----:B------:R-:W-:Y:S02]  /*9320*/  ISETP.GE.AND P5, PT, R26, R3, PT ;  /* 0x000000031a00720c */ /* 0x000fe40003fa6270 */
[----:B------:R-:W-:Y:S01]  /*9330*/  MOV R21, 0x400 ;  /* 0x0000040000157802 */ /* 0x000fe20000000f00 */
[----:B------:R-:W-:Y:S10]  /*9340*/  @P6 BRA `(.L_x_785) ;  /* 0x00000000000c6947 */ /* 0x000ff40003800000 */
[----:B------:R-:W-:-:S13]  /*9350*/  ISETP.GE.AND P6, PT, R2, R39, PT ;  /* 0x000000270200720c */ /* 0x000fda0003fc6270 */
[----:B------:R0:W5:Y:S04]  /*9360*/  @P6 LDG.E R14, desc[UR8][R6.64+0x2800] ;  /* 0x00280008060e6981 */ /* 0x000168000c1e1900 */
[----:B------:R0:W5:Y:S02]  /*9370*/  @!P6 LDG.E R14, desc[UR8][R4.64+0x2800] ;  /* 0x00280008040ee981 */ /* 0x000164000c1e1900 */
.L_x_785:
[----:B------:R-:W-:Y:S05]  /*9380*/  BSYNC.RECONVERGENT B0 ;  /* 0x0000000000007941 */ /* 0x000fea0003800200 */
.L_x_784:
[----:B------:R-:W-:Y:S04]  /*9390*/  BSSY.RECONVERGENT B0, `(.L_x_786) ;  /* 0x0000005000007945 */ /* 0x000fe80003800200 */
[----:B------:R-:W-:Y:S05]  /*93a0*/  @P0 BRA `(.L_x_787) ;  /* 0x00000000000c0947 */ /* 0x000fea0003800000 */
[----:B------:R-:W-:-:S13]  /*93b0*/  ISETP.GE.AND P0, PT, R16, R39, PT ;  /* 0x000000271000720c */ /* 0x000fda0003f06270 */
[----:B------:R0:W5:Y:S04]  /*93c0*/  @P0 LDG.E R15, desc[UR8][R6.64+0x3000] ;  /* 0x00300008060f0981 */ /* 0x000168000c1e1900 */
[----:B------:R0:W5:Y:S02]  /*93d0*/  @!P0 LDG.E R15, desc[UR8][R4.64+0x3000] ;  /* 0x00300008040f8981 */ /* 0x000164000c1e1900 */
.L_x_787:
[----:B------:R-:W-:Y:S05]  /*93e0*/  BSYNC.RECONVERGENT B0 ;  /* 0x0000000000007941 */ /* 0x000fea0003800200 */
.L_x_786:
[----:B------:R-:W-:Y:S04]  /*93f0*/  BSSY.RECONVERGENT B0, `(.L_x_788) ;  /* 0x0000005000007945 */ /* 0x000fe80003800200 */
[----:B------:R-:W-:Y:S05]  /*9400*/  @P1 BRA `(.L_x_789) ;  /* 0x00000000000c1947 */ /* 0x000fea0003800000 */
[----:B------:R-:W-:-:S13]  /*9410*/  ISETP.GE.AND P0, PT, R18, R39, PT ;  /* 0x000000271200720c */ /* 0x000fda0003f06270 */
[----:B------:R0:W5:Y:S04]  /*9420*/  @P0 LDG.E R16, desc[UR8][R6.64+0x3800] ;  /* 0x0038000806100981 */ /* 0x000168000c1e1900 */
[----:B------:R0:W5:Y:S02]  /*9430*/  @!P0 LDG.E R16, desc[UR8][R4.64+0x3800] ;  /* 0x0038000804108981 */ /* 0x000164000c1e1900 */
.L_x_789:
[----:B------:R-:W-:Y:S05]  /*9440*/  BSYNC.RECONVERGENT B0 ;  /* 0x0000000000007941 */ /* 0x000fea0003800200 */
.L_x_788:
[----:B------:R-:W-:Y:S04]  /*9450*/  BSSY.RECONVERGENT B0, `(.L_x_790) ;  /* 0x0000005000007945 */ /* 0x000fe80003800200 */
[----:B------:R-:W-:Y:S05]  /*9460*/  @P2 BRA `(.L_x_791) ;  /* 0x00000000000c2947 */ /* 0x000fea0003800000 */
[----:B------:R-:W-:-:S13]  /*9470*/  ISETP.GE.AND P0, PT, R20, R39, PT ;  /* 0x000000271400720c */ /* 0x000fda0003f06270 */
[----:B------:R0:W5:Y:S04]  /*9480*/  @P0 LDG.E R17, desc[UR8][R6.64+0x4000] ;  /* 0x0040000806110981 */ /* 0x000168000c1e1900 */
[----:B------:R0:W5:Y:S02]  /*9490*/  @!P0 LDG.E R17, desc[UR8][R4.64+0x4000] ;  /* 0x0040000804118981 */ /* 0x000164000c1e1900 */
.L_x_791:
[----:B------:R-:W-:Y:S05]  /*94a0*/  BSYNC.RECONVERGENT B0 ;  /* 0x0000000000007941 */ /* 0x000fea0003800200 */
.L_x_790:
[----:B------:R-:W-:Y:S04]  /*94b0*/  BSSY.RECONVERGENT B0, `(.L_x_792) ;  /* 0x0000005000007945 */ /* 0x000fe80003800200 */
[----:B------:R-:W-:Y:S05]  /*94c0*/  @P3 BRA `(.L_x_793) ;  /* 0x00000000000c3947 */ /* 0x000fea0003800000 */
[----:B------:R-:W-:-:S13]  /*94d0*/  ISETP.GE.AND P0, PT, R22, R39, PT ;  /* 0x000000271600720c */ /* 0x000fda0003f06270 */
[----:B------:R0:W5:Y:S04]  /*94e0*/  @P0 LDG.E R18, desc[UR8][R6.64+0x4800] ;  /* 0x0048000806120981 */ /* 0x000168000c1e1900 */
[----:B------:R0:W5:Y:S02]  /*94f0*/  @!P0 LDG.E R18, desc[UR8][R4.64+0x4800] ;  /* 0x0048000804128981 */ /* 0x000164000c1e1900 */
.L_x_793:
[----:B------:R-:W-:Y:S05]  /*9500*/  BSYNC.RECONVERGENT B0 ;  /* 0x0000000000007941 */ /* 0x000fea0003800200 */
.L_x_792:
[----:B------:R-:W-:Y:S04]  /*9510*/  BSSY.RECONVERGENT B0, `(.L_x_794) ;  /* 0x0000005000007945 */ /* 0x000fe80003800200 */
[----:B------:R-:W-:Y:S05]  /*9520*/  @P4 BRA `(.L_x_795) ;  /* 0x00000000000c4947 */ /* 0x000fea0003800000 */
[----:B------:R-:W-:-:S13]  /*9530*/  ISETP.GE.AND P0, PT, R24, R39, PT ;  /* 0x000000271800720c */ /* 0x000fda0003f06270 */
[----:B------:R0:W5:Y:S04]  /*9540*/  @P0 LDG.E R19, desc[UR8][R6.64+0x5000] ;  /* 0x0050000806130981 */ /* 0x000168000c1e1900 */
[----:B------:R0:W5:Y:S02]  /*9550*/  @!P0 LDG.E R19, desc[UR8][R4.64+0x5000] ;  /* 0x0050000804138981 */ /* 0x000164000c1e1900 */
.L_x_795:
[----:B------:R-:W-:Y:S05]  /*9560*/  BSYNC.RECONVERGENT B0 ;  /* 0x0000000000007941 */ /* 0x000fea0003800200 */
.L_x_794:
[----:B------:R-:W-:Y:S04]  /*9570*/  BSSY.RECONVERGENT B0, `(.L_x_796) ;  /* 0x0000005000007945 */ /* 0x000fe80003800200 */
[----:B------:R-:W-:Y:S05]  /*9580*/  @P5 BRA `(.L_x_797) ;  /* 0x00000000000c5947 */ /* 0x000fea0003800000 */
[----:B------:R-:W-:-:S13]  /*9590*/  ISETP.GE.AND P0, PT, R26, R39, PT ;  /* 0x000000271a00720c */ /* 0x000fda0003f06270 */
[----:B------:R0:W5:Y:S04]  /*95a0*/  @P0 LDG.E R20, desc[UR8][R6.64+0x5800] ;  /* 0x0058000806140981 */ /* 0x000168000c1e1900 */
[----:B------:R0:W5:Y:S02]  /*95b0*/  @!P0 LDG.E R20, desc[UR8][R4.64+0x5800] ;  /* 0x0058000804148981 */ /* 0x000164000c1e1900 */
.L_x_797:
[----:B------:R-:W-:Y:S05]  /*95c0*/  BSYNC.RECONVERGENT B0 ;  /* 0x0000000000007941 */ /* 0x000fea0003800200 */
.L_x_796:
[C---:B------:R-:W-:Y:S01]  /*95d0*/  LOP3.LUT R22, R0.reuse, 0x1800, RZ, 0xfc, !PT ;  /* 0x0000180000167812 */ /* 0x040fe200078efcff */
[----:B------:R-:W-:Y:S01]  /*95e0*/  VIADD R24, R0, 0x1a00 ;  /* 0x00001a0000187836 */ /* 0x000fe20000000000 */
[----:B------:R-:W-:Y:S01]  /*95f0*/  LEA R2, R36, R21, 0x18 ;  /* 0x0000001524027211 */ /* 0x000fe200078ec0ff */
[----:B------:R-:W-:Y:S01]  /*9600*/  VIADD R28, R0, 0x1e00 ;  /* 0x00001e00001c7836 */ /* 0x000fe20000000000 */
[----:B------:R-:W-:Y:S01]  /*9610*/  ISETP.GE.AND P6, PT, R22, R3, PT ;  /* 0x000000031600720c */ /* 0x000fe20003fc6270 */
[C---:B------:R-:W-:Y:S01]  /*9620*/  VIADD R32, R0.reuse, 0x2200 ;  /* 0x0000220000207836 */ /* 0x040fe20000000000 */
[C---:B------:R-:W-:Y:S01]  /*9630*/  LOP3.LUT R26, R0.reuse, 0x1c00, RZ, 0xfc, !PT ;  /* 0x00001c00001a7812 */ /* 0x040fe200078efcff */
[----:B------:R-:W-:Y:S01]  /*9640*/  BSSY.RECONVERGENT B0, `(.L_x_798) ;  /* 0x000000e000007945 */ /* 0x000fe20003800200 */
[C---:B------:R-:W-:Y:S01]  /*9650*/  LOP3.LUT R30, R0.reuse, 0x2000, RZ, 0xfc, !PT ;  /* 0x00002000001e7812 */ /* 0x040fe200078efcff */
[C---:B------:R-:W-:Y:S01]  /*9660*/  IMAD R36, R0.reuse, 0x4, R2 ;  /* 0x0000000400247824 */ /* 0x040fe200078e0202 */
[----:B------:R-:W-:-:S02]  /*9670*/  LOP3.LUT R34, R0, 0x2400, RZ, 0xfc, !PT ;  /* 0x0000240000227812 */ /* 0x000fc400078efcff */
[-C--:B------:R-:W-:Y:S02]  /*9680*/  ISETP.GE.AND P0, PT, R24, R3.reuse, PT ;  /* 0x000000031800720c */ /* 0x080fe40003f06270 */
[-C--:B------:R-:W-:Y:S02]  /*9690*/  ISETP.GE.AND P1, PT, R26, R3.reuse, PT ;  /* 0x000000031a00720c */ /* 0x080fe40003f26270 */
[-C--:B------:R-:W-:Y:S02]  /*96a0*/  ISETP.GE.AND P2, PT, R28, R3.reuse, PT ;  /* 0x000000031c00720c */ /* 0x080fe40003f46270 */
[-C--:B------:R-:W-:Y:S02]  /*96b0*/  ISETP.GE.AND P3, PT, R30, R3.reuse, PT ;  /* 0x000000031e00720c */ /* 0x080fe40003f66270 */
[-C--:B------:R-:W-:Y:S02]  /*96c0*/  ISETP.GE.AND P4, PT, R32, R3.reuse, PT ;  /* 0x000000032000720c */ /* 0x080fe40003f86270 */
[----:B------:R-:W-:Y:S01]  /*96d0*/  ISETP.GE.AND P5, PT, R34, R3, PT ;  /* 0x000000032200720c */ /* 0x000fe20003fa6270 */
[----:B------:R-:W-:-:S12]  /*96e0*/  @P6 BRA `(.L_x_799) ;  /* 0x00000000000c6947 */ /* 0x000fd80003800000 */
[----:B------:R-:W-:-:S13]  /*96f0*/  ISETP.GE.AND P6, PT, R22, R39, PT ;  /* 0x000000271600720c */ /* 0x000fda0003fc6270 */
[----:B------:R0:W5:Y:S04]  /*9700*/  @P6 LDG.E R21, desc[UR8][R6.64+0x6000] ;  /* 0x0060000806156981 */ /* 0x000168000c1e1900 */
[----:B------:R0:W5:Y:S02]  /*9710*/  @!P6 LDG.E R21, desc[UR8][R4.64+0x6000] ;  /* 0x006000080415e981 */ /* 0x000164000c1e1900 */
.L_x_799:
[----:B------:R-:W-:Y:S05]  /*9720*/  BSYNC.RECONVERGENT B0 ;  /* 0x0000000000007941 */ /* 0x000fea0003800200 */
.L_x_798:
[----:B------:R-:W-:Y:S04]  /*9730*/  BSSY.RECONVERGENT B0, `(.L_x_800) ;  /* 0x0000005000007945 */ /* 0x000fe80003800200 */
[----:B------:R-:W-:Y:S05]  /*9740*/  @P0 BRA `(.L_x_801) ;  /* 0x00000000000c0947 */ /* 0x000fea0003800000 */
[----:B------:R-:W-:-:S13]  /*9750*/  ISETP.GE.AND P0, PT, R24, R39, PT ;  /* 0x000000271800720c */ /* 0x000fda0003f06270 */
[----:B------:R0:W5:Y:S04]  /*9760*/  @P0 LDG.E R22, desc[UR8][R6.64+0x6800] ;  /* 0x0068000806160981 */ /* 0x000168000c1e1900 */
[----:B------:R0:W5:Y:S02]  /*9770*/  @!P0 LDG.E R22, desc[UR8][R4.64+0x6800] ;  /* 0x0068000804168981 */ /* 0x000164000c1e1900 */
.L_x_801:
[----:B------:R-:W-:Y:S05]  /*9780*/  BSYNC.RECONVERGENT B0 ;  /* 0x0000000000007941 */ /* 0x000fea0003800200 */
.L_x_800:
[----:B------:R-:W-:Y:S04]  /*9790*/  BSSY.RECONVERGENT B0, `(.L_x_802) ;  /* 0x0000005000007945 */ /* 0x000fe80003800200 */
[----:B------:R-:W-:Y:S05]  /*97a0*/  @P1 BRA `(.L_x_803) ;  /* 0x00000000000c1947 */ /* 0x000fea0003800000 */
[----:B------:R-:W-:-:S13]  /*97b0*/  ISETP.GE.AND P0, PT, R26, R39, PT ;  /* 0x000000271a00720c */ /* 0x000fda0003f06270 */
[----:B------:R0:W5:Y:S04]  /*97c0*/  @P0 LDG.E R23, desc[UR8][R6.64+0x7000] ;  /* 0x0070000806170981 */ /* 0x000168000c1e1900 */
[----:B------:R0:W5:Y:S02]  /*97d0*/  @!P0 LDG.E R23, desc[UR8][R4.64+0x7000] ;  /* 0x0070000804178981 */ /* 0x000164000c1e1900 */
.L_x_803:
[----:B------:R-:W-:Y:S05]  /*97e0*/  BSYNC.RECONVERGENT B0 ;  /* 0x0000000000007941 */ /* 0x000fea0003800200 */
.L_x_802:
[----:B------:R-:W-:Y:S04]  /*97f0*/  BSSY.RECONVERGENT B0, `(.L_x_804) ;  /* 0x0000005000007945 */ /* 0x000fe80003800200 */
[----:B------:R-:W-:Y:S05]  /*9800*/  @P2 BRA `(.L_x_805) ;  /* 0x00000000000c2947 */ /* 0x000fea0003800000 */
[----:B------:R-:W-:-:S13]  /*9810*/  ISETP.GE.AND P0, PT, R28, R39, PT ;  /* 0x000000271c00720c */ /* 0x000fda0003f06270 */
[----:B------:R0:W5:Y:S04]  /*9820*/  @P0 LDG.E R24, desc[UR8][R6.64+0x7800] ;  /* 0x0078000806180981 */ /* 0x000168000c1e1900 */
[----:B------:R0:W5:Y:S02]  /*9830*/  @!P0 LDG.E R24, desc[UR8][R4.64+0x7800] ;  /* 0x0078000804188981 */ /* 0x000164000c1e1900 */
.L_x_805:
[----:B------:R-:W-:Y:S05]  /*9840*/  BSYNC.RECONVERGENT B0 ;  /* 0x0000000000007941 */ /* 0x000fea0003800200 */
.L_x_804:
[----:B------:R-:W-:Y:S04]  /*9850*/  BSSY.RECONVERGENT B0, `(.L_x_806) ;  /* 0x0000005000007945 */ /* 0x000fe80003800200 */
[----:B------:R-:W-:Y:S05]  /*9860*/  @P3 BRA `(.L_x_807) ;  /* 0x00000000000c3947 */ /* 0x000fea0003800000 */
[----:B------:R-:W-:-:S13]  /*9870*/  ISETP.GE.AND P0, PT, R30, R39, PT ;  /* 0x000000271e00720c */ /* 0x000fda0003f06270 */
[----:B------:R0:W5:Y:S04]  /*9880*/  @P0 LDG.E R25, desc[UR8][R6.64+0x8000] ;  /* 0x0080000806190981 */ /* 0x000168000c1e1900 */
[----:B------:R0:W5:Y:S02]  /*9890*/  @!P0 LDG.E R25, desc[UR8][R4.64+0x8000] ;  /* 0x0080000804198981 */ /* 0x000164000c1e1900 */
.L_x_807:
[----:B------:R-:W-:Y:S05]  /*98a0*/  BSYNC.RECONVERGENT B0 ;  /* 0x0000000000007941 */ /* 0x000fea0003800200 */
.L_x_806:
[----:B------:R-:W-:Y:S04]  /*98b0*/  BSSY.RECONVERGENT B0, `(.L_x_808) ;  /* 0x0000005000007945 */ /* 0x000fe80003800200 */
[----:B------:R-:W-:Y:S05]  /*98c0*/  @P4 BRA `(.L_x_809) ;  /* 0x00000000000c4947 */ /* 0x000fea0003800000 */
[----:B------:R-:W-:-:S13]  /*98d0*/  ISETP.GE.AND P0, PT, R32, R39, PT ;  /* 0x000000272000720c */ /* 0x000fda0003f06270 */
[----:B------:R0:W5:Y:S04]  /*98e0*/  @P0 LDG.E R26, desc[UR8][R6.64+0x8800] ;  /* 0x00880008061a0981 */ /* 0x000168000c1e1900 */
[----:B------:R0:W5:Y:S02]  /*98f0*/  @!P0 LDG.E R26, desc[UR8][R4.64+0x8800] ;  /* 0x00880008041a8981 */ /* 0x000164000c1e1900 */
.L_x_809:
[----:B------:R-:W-:Y:S05]  /*9900*/  BSYNC.RECONVERGENT B0 ;  /* 0x0000000000007941 */ /* 0x000fea0003800200 */
.L_x_808:
[----:B------:R-:W-:Y:S04]  /*9910*/  BSSY.RECONVERGENT B0, `(.L_x_810) ;  /* 0x0000005000007945 */ /* 0x000fe80003800200 */
[----:B------:R-:W-:Y:S05]  /*9920*/  @P5 BRA `(.L_x_811) ;  /* 0x00000000000c5947 */ /* 0x000fea0003800000 */
[----:B------:R-:W-:-:S13]  /*9930*/  ISETP.GE.AND P0, PT, R34, R39, PT ;  /* 0x000000272200720c */ /* 0x000fda0003f06270 */
[----:B------:R0:W5:Y:S04]  /*9940*/  @P0 LDG.E R27, desc[UR8][R6.64+0x9000] ;  /* 0x00900008061b0981 */ /* 0x000168000c1e1900 */
[----:B------:R0:W5:Y:S02]  /*9950*/  @!P0 LDG.E R27, desc[UR8][R4.64+0x9000] ;  /* 0x00900008041b8981 */ /* 0x000164000c1e1900 */
.L_x_811:
[----:B------:R-:W-:Y:S05]  /*9960*/  BSYNC.RECONVERGENT B0 ;  /* 0x0000000000007941 */ /* 0x000fea0003800200 */
.L_x_810:
[----:B-----5:R1:W-:Y:S01]  /*9970*/  STS [R36+0x2000], R12 ;  /* 0x0020000c24007388 */ /* 0x0203e20000000800 */
[----:B------:R-:W-:Y:S03]  /*9980*/  BSSY.RECONVERGENT B0, `(.L_x_812) ;  /* 0x0000039000007945 */ /* 0x000fe60003800200 */
[----:B------:R2:W-:Y:S04]  /*9990*/  STS [R36+0x1000], R10 ;  /* 0x0010000a24007388 */ /* 0x0005e80000000800 */
[----:B------:R3:W-:Y:S01]  /*99a0*/  STS [R36+0x800], R9 ;  /* 0x0008000924007388 */ /* 0x0007e20000000800 */
[----:B-1----:R-:W-:-:S03]  /*99b0*/  IMAD R12, R0, 0x13, RZ ;  /* 0x00000013000c7824 */ /* 0x002fc600078e02ff */
[----:B------:R1:W-:Y:S01]  /*99c0*/  STS [R36+0x1800], R11 ;  /* 0x0018000b24007388 */ /* 0x0003e20000000800 */
[----:B--2---:R-:W-:Y:S01]  /*99d0*/  VIADD R10, R2, 0x800 ;  /* 0x00000800020a7836 */ /* 0x004fe20000000000 */
[----:B------:R-:W-:Y:S02]  /*99e0*/  VIMNMX R12, PT, PT, R12, R3, PT ;  /* 0x000000030c0c7248 */ /* 0x000fe40003fe0100 */
[----:B------:R2:W-:Y:S01]  /*99f0*/  STS [R36+0x2800], R13 ;  /* 0x0028000d24007388 */ /* 0x0005e20000000800 */
[--C-:B---3--:R-:W-:Y:S01]  /*9a00*/  IMAD R9, R0, 0x4, R10.reuse ;  /* 0x0000000400097824 */ /* 0x108fe200078e020a */
[----:B------:R-:W-:Y:S02]  /*9a10*/  VIADDMNMX R3, R12, -R8, RZ, !PT ;  /* 0x800000080c037246 */ /* 0x000fe400078001ff */
[----:B------:R2:W-:Y:S01]  /*9a20*/  STS [R36+0x3000], R14 ;  /* 0x0030000e24007388 */ /* 0x0005e20000000800 */
[C---:B0---4-:R-:W-:Y:S01]  /*9a30*/  VIMNMX R4, PT, PT, R39.reuse, R12, PT ;  /* 0x0000000c27047248 */ /* 0x051fe20003fe0100 */
        /* <DEDUP_REMOVED lines=17> */
[----:B--2---:R-:W0:Y:S01]  /*9b50*/  LDC.64 R14, c[0x0][0x3c0] ;  /* 0x0000f000ff0e7b82 */ /* 0x004e220000000a00 */
[----:B------:R-:W-:-:S07]  /*9b60*/  IMAD.MOV.U32 R13, RZ, RZ, R4 ;  /* 0x000000ffff0d7224 */ /* 0x000fce00078e0004 */
[----:B------:R-:W1:Y:S02]  /*9b70*/  LDC.64 R16, c[0x0][0x3c8] ;  /* 0x0000f200ff107b82 */ /* 0x000e640000000a00 */
.L_x_816:
        /* <DEDUP_REMOVED lines=18> */
.L_x_815:
[----:B------:R-:W-:Y:S05]  /*9ca0*/  BSYNC.RECONVERGENT B1 ;  /* 0x0000000000017941 */ /* 0x000fea0003800200 */
.L_x_814:
[----:B-----5:R-:W-:-:S04]  /*9cb0*/  ISETP.GT.AND P0, PT, R19, R20, PT ;  /* 0x000000141300720c */ /* 0x020fc80003f04270 */
[----:B------:R-:W-:-:S09]  /*9cc0*/  SEL R13, R21, R13, P0 ;  /* 0x0000000d150d7207 */ /* 0x000fd20000000000 */
[----:B------:R-:W-:-:S04]  /*9cd0*/  @!P0 VIADD R22, R21, 0x1 ;  /* 0x0000000115168836 */ /* 0x000fc80000000000 */
[----:B------:R-:W-:Y:S01]  /*9ce0*/  IMAD.MOV.U32 R3, RZ, RZ, R22 ;  /* 0x000000ffff037224 */ /* 0x000fe200078e0016 */
[----:B------:R-:W-:-:S13]  /*9cf0*/  ISETP.GE.AND P0, PT, R22, R13, PT ;  /* 0x0000000d1600720c */ /* 0x000fda0003f06270 */
[----:B------:R-:W-:Y:S05]  /*9d00*/  @!P0 BRA `(.L_x_816) ;  /* 0xfffffffc009c8947 */ /* 0x000fea000383ffff */
.L_x_813:
[----:B------:R-:W-:Y:S05]  /*9d10*/  BSYNC.RECONVERGENT B0 ;  /* 0x0000000000007941 */ /* 0x000fea0003800200 */
.L_x_812:
[----:B--2---:R-:W-:Y:S01]  /*9d20*/  IMAD.IADD R15, R12, 0x1, -R3 ;  /* 0x000000010c0f7824 */ /* 0x004fe200078e0a03 */
[----:B------:R-:W-:Y:S01]  /*9d30*/  BSSY.RECONVERGENT B0, `(.L_x_817) ;  /* 0x0000110000007945 */ /* 0x000fe20003800200 */
[----:B0-----:R-:W-:-:S03]  /*9d40*/  IMAD.MOV.U32 R4, RZ, RZ, RZ ;  /* 0x000000ffff047224 */ /* 0x001fc600078e00ff */
        /* <DEDUP_REMOVED lines=24> */
.L_x_822:
[----:B------:R-:W-:Y:S05]  /*9ed0*/  BSYNC.RECONVERGENT B2 ;  /* 0x0000000000027941 */ /* 0x000fea0003800200 */
.L_x_821:
[----:B------:R-:W-:Y:S01]  /*9ee0*/  VIADD R14, R20, 0x1 ;  /* 0x00000001140e7836 */ /* 0x000fe20000000000 */
[----:B-----5:R-:W-:-:S04]  /*9ef0*/  ISETP.GT.AND P0, PT, R16, R21, PT ;  /* 0x000000151000720c */ /* 0x020fc80003f04270 */
[----:B0-----:R-:W-:Y:S02]  /*9f00*/  SEL R19, R3, R20, P0 ;  /* 0x0000001403137207 */ /* 0x001fe40000000000 */
[----:B------:R-:W-:-:S07]  /*9f10*/  SEL R14, R14, RZ, P0 ;  /* 0x000000ff0e0e7207 */ /* 0x000fce0000000000 */
.L_x_820:
[----:B------:R-:W-:Y:S05]  /*9f20*/  BSYNC.RECONVERGENT B1 ;  /* 0x0000000000017941 */ /* 0x000fea0003800200 */
.L_x_819:
        /* <DEDUP_REMOVED lines=17> */
.L_x_827:
[----:B------:R-:W-:Y:S05]  /*a040*/  BSYNC.RECONVERGENT B3 ;  /* 0x0000000000037941 */ /* 0x000fea0003800200 */
.L_x_826:
        /* <DEDUP_REMOVED lines=18> */
.L_x_830:
[----:B------:R-:W-:Y:S05]  /*a170*/  BSYNC.RECONVERGENT B3 ;  /* 0x0000000000037941 */ /* 0x000fea0003800200 */
.L_x_829:
[----:B-----5:R-:W-:-:S04]  /*a180*/  ISETP.GT.AND P0, PT, R18, R23, PT ;  /* 0x000000171200720c */ /* 0x020fc80003f04270 */
[----:B------:R-:W-:-:S09]  /*a190*/  SEL R19, R19, R22, P0 ;  /* 0x0000001613137207 */ /* 0x000fd20000000000 */
[----:B------:R-:W-:-:S07]  /*a1a0*/  @P0 VIADD R14, R22, 0x1 ;  /* 0x00000001160e0836 */ /* 0x000fce0000000000 */
.L_x_825:
        /* <DEDUP_REMOVED lines=16> */
.L_x_833:
[----:B------:R-:W-:Y:S05]  /*a2b0*/  BSYNC.RECONVERGENT B3 ;  /* 0x0000000000037941 */ /* 0x000fea0003800200 */
.L_x_832:
[----:B-----5:R-:W-:-:S04]  /*a2c0*/  ISETP.GT.AND P0, PT, R18, R23, PT ;  /* 0x000000171200720c */ /* 0x020fc80003f04270 */
[----:B------:R-:W-:-:S09]  /*a2d0*/  SEL R19, R19, R22, P0 ;  /* 0x0000001613137207 */ /* 0x000fd20000000000 */
[----:B------:R-:W-:-:S07]  /*a2e0*/  @P0 VIADD R14, R22, 0x1 ;  /* 0x00000001160e0836 */ /* 0x000fce0000000000 */
.L_x_828:
[----:B------:R-:W-:-:S13]  /*a2f0*/  ISETP.GE.AND P0, PT, R14, R19, PT ;  /* 0x000000130e00720c */ /* 0x000fda0003f06270 */
[----:B------:R-:W-:Y:S05]  /*a300*/  @P0 BREAK.RELIABLE B1 ;  /* 0x0000000000010942 */ /* 0x000fea0003800100 */
[----:B------:R-:W-:Y:S05]  /*a310*/  @P0 BRA `(.L_x_831) ;  /* 0x0000000000580947 */ /* 0x000fea0003800000 */
[----:B------:R-:W-:Y:S05]  /*a320*/  BSYNC.RELIABLE B1 ;  /* 0x0000000000017941 */ /* 0x000fea0003800100 */
.L_x_824:
[----:B------:R1:W5:Y:S02]  /*a330*/  LDG.E R27, desc[UR8][R6.64] ;  /* 0x00000008061b7981 */ /* 0x000364000c1e1900 */
.L_x_834:
        /* <DEDUP_REMOVED lines=20> */
.L_x_831:
[----:B------:R-:W-:Y:S05]  /*a480*/  BSYNC.RECONVERGENT B2 ;  /* 0x0000000000027941 */ /* 0x000fea0003800200 */
.L_x_823:
        /* <DEDUP_REMOVED lines=18> */
.L_x_838:
[----:B------:R-:W-:Y:S05]  /*a5b0*/  BSYNC.RECONVERGENT B2 ;  /* 0x0000000000027941 */ /* 0x000fea0003800200 */
.L_x_837:
[----:B0-----:R-:W-:Y:S01]  /*a5c0*/  VIADD R19, R22, 0x1 ;  /* 0x0000000116137836 */ /* 0x001fe20000000000 */
[----:B-----5:R-:W-:-:S04]  /*a5d0*/  ISETP.GT.AND P0, PT, R20, R21, PT ;  /* 0x000000151400720c */ /* 0x020fc80003f04270 */
[----:B------:R-:W-:Y:S02]  /*a5e0*/  SEL R16, R15, R22, P0 ;  /* 0x000000160f107207 */ /* 0x000fe40000000000 */
[----:B------:R-:W-:-:S07]  /*a5f0*/  SEL R19, R19, RZ, P0 ;  /* 0x000000ff13137207 */ /* 0x000fce0000000000 */
.L_x_836:
[----:B------:R-:W-:Y:S05]  /*a600*/  BSYNC.RECONVERGENT B1 ;  /* 0x0000000000017941 */ /* 0x000fea0003800200 */
.L_x_835:
        /* <DEDUP_REMOVED lines=17> */
.L_x_843:
[----:B------:R-:W-:Y:S05]  /*a720*/  BSYNC.RECONVERGENT B3 ;  /* 0x0000000000037941 */ /* 0x000fea0003800200 */
.L_x_842:
        /* <DEDUP_REMOVED lines=18> */
.L_x_846:
[----:B------:R-:W-:Y:S05]  /*a850*/  BSYNC.RECONVERGENT B3 ;  /* 0x0000000000037941 */ /* 0x000fea0003800200 */
.L_x_845:
[----:B-----5:R-:W-:-:S04]  /*a860*/  ISETP.GT.AND P0, PT, R22, R23, PT ;  /* 0x000000171600720c */ /* 0x020fc80003f04270 */
[----:B------:R-:W-:-:S09]  /*a870*/  SEL R16, R16, R24, P0 ;  /* 0x0000001810107207 */ /* 0x000fd20000000000 */
[----:B------:R-:W-:-:S07]  /*a880*/  @P0 VIADD R19, R24, 0x1 ;  /* 0x0000000118130836 */ /* 0x000fce0000000000 */
.L_x_841:
        /* <DEDUP_REMOVED lines=16> */
.L_x_849:
[----:B------:R-:W-:Y:S05]  /*a990*/  BSYNC.RECONVERGENT B3 ;  /* 0x0000000000037941 */ /* 0x000fea0003800200 */
.L_x_848:
[----:B-----5:R-:W-:-:S04]  /*a9a0*/  ISETP.GT.AND P0, PT, R22, R23, PT ;  /* 0x000000171600720c */ /* 0x020fc80003f04270 */
[----:B------:R-:W-:-:S09]  /*a9b0*/  SEL R16, R16, R24, P0 ;  /* 0x0000001810107207 */ /* 0x000fd20000000000 */
[----:B------:R-:W-:-:S07]  /*a9c0*/  @P0 VIADD R19, R24, 0x1 ;  /* 0x0000000118130836 */ /* 0x000fce0000000000 */
.L_x_844:
[----:B------:R-:W-:-:S13]  /*a9d0*/  ISETP.GE.AND P0, PT, R19, R16, PT ;  /* 0x000000101300720c */ /* 0x000fda0003f06270 */
[----:B------:R-:W-:Y:S05]  /*a9e0*/  @P0 BREAK.RELIABLE B1 ;  /* 0x0000000000010942 */ /* 0x000fea0003800100 */
[----:B------:R-:W-:Y:S05]  /*a9f0*/  @P0 BRA `(.L_x_847) ;  /* 0x0000000000580947 */ /* 0x000fea0003800000 */
[----:B------:R-:W-:Y:S05]  /*aa00*/  BSYNC.RELIABLE B1 ;  /* 0x0000000000017941 */ /* 0x000fea0003800100 */
.L_x_840:
[----:B------:R2:W5:Y:S02]  /*aa10*/  LDG.E R27, desc[UR8][R6.64] ;  /* 0x00000008061b7981 */ /* 0x000564000c1e1900 */
.L_x_850:
        /* <DEDUP_REMOVED lines=20> */
.L_x_847:
[----:B------:R-:W-:Y:S05]  /*ab60*/  BSYNC.RECONVERGENT B2 ;  /* 0x0000000000027941 */ /* 0x000fea0003800200 */
.L_x_839:
        /* <DEDUP_REMOVED lines=16> */
.L_x_853:
[----:B------:R-:W-:-:S05]  /*ac70*/  IMAD.IADD R6, R22, 0x1, R3 ;  /* 0x0000000116067824 */ /* 0x000fca00078e0203 */
[----:B------:R-:W-:-:S05]  /*ac80*/  SHF.R.S32.HI R24, RZ, 0x1, R6 ;  /* 0x00000001ff187819 */ /* 0x000fca0000011406 */
[----:B------:R-:W-:-:S05]  /*ac90*/  IMAD R11, R24, 0x4, R13 ;  /* 0x00000004180b7824 */ /* 0x000fca00078e020d */
        /* <DEDUP_REMOVED lines=16> */
.L_x_852:
[----:B------:R-:W-:Y:S05]  /*ada0*/  BSYNC.RECONVERGENT B1 ;  /* 0x0000000000017941 */ /* 0x000fea0003800200 */
.L_x_851:
        /* <DEDUP_REMOVED lines=8> */
.L_x_818:
[----:B------:R-:W-:Y:S05]  /*ae30*/  BSYNC.RECONVERGENT B0 ;  /* 0x0000000000007941 */ /* 0x000fea0003800200 */
.L_x_817:
        /* <DEDUP_REMOVED lines=46> */
.L_x_857:
[----:B------:R-:W-:Y:S02]  /*b120*/  ISETP.GT.AND P0, PT, R5, R16, PT ;  /* 0x000000100500720c */ /* 0x000fe40003f04270 */
[----:B------:R-:W-:Y:S02]  /*b130*/  PLOP3.LUT P4, PT, PT, PT, PT, 0x80, 0x8 ;  /* 0x000000000008781c */ /* 0x000fe40003f8f070 */
[----:B------:R-:W-:-:S09]  /*b140*/  PLOP3.LUT P1, PT, PT, PT, PT, 0x8, 0x80 ;  /* 0x000000000080781c */ /* 0x000fd20003f2e170 */
[----:B------:R-:W-:Y:S05]  /*b150*/  @P0 BREAK.RELIABLE B1 ;  /* 0x0000000000010942 */ /* 0x000fea0003800100 */
[----:B------:R-:W-:Y:S05]  /*b160*/  @P0 BRA `(.L_x_855) ;  /* 0x0000000000380947 */ /* 0x000fea0003800000 */
.L_x_858:
[----:B------:R-:W-:Y:S05]  /*b170*/  BSYNC.RELIABLE B1 ;  /* 0x0000000000017941 */ /* 0x000fea0003800100 */
.L_x_856:
        /* <DEDUP_REMOVED lines=11> */
.L_x_859:
[----:B------:R-:W-:Y:S02]  /*b230*/  ISETP.GT.AND P1, PT, R5, R10, PT ;  /* 0x0000000a0500720c */ /* 0x000fe40003f24270 */
[----:B------:R-:W-:-:S13]  /*b240*/  PLOP3.LUT P4, PT, PT, PT, PT, 0x8, 0x80 ;  /* 0x000000000080781c */ /* 0x000fda0003f8e170 */
.L_x_855:
[----:B------:R-:W-:Y:S05]  /*b250*/  BSYNC.RECONVERGENT B0 ;  /* 0x0000000000007941 */ /* 0x000fea0003800200 */
.L_x_854:
[----:B------:R-:W-:Y:S05]  /*b260*/  WARPSYNC.ALL ;  /* 0x0000000000007948 */ /* 0x000fea0003800000 */
[C---:B------:R-:W-:Y:S01]  /*b270*/  IMAD.IADD R5, R3.reuse, 0x1, R4 ;  /* 0x0000000103057824 */ /* 0x040fe200078e0204 */
[----:B------:R-:W-:Y:S01]  /*b280*/  BSSY.RECONVERGENT B0, `(.L_x_860) ;  /* 0x000002f000007945 */ /* 0x000fe20003800200 */
[----:B------:R-:W-:Y:S01]  /*b290*/  @!P4 VIADD R4, R4, 0x1 ;  /* 0x000000010404c836 */ /* 0x000fe20000000000 */
[----:B------:R1:W2:Y:S01]  /*b2a0*/  @!P4 LDS R37, [R14+0x4] ;  /* 0x000004000e25c984 */ /* 0x0002a20000000800 */
[----:B------:R-:W-:Y:S01]  /*b2b0*/  @!P1 VIADD R3, R3, 0x1 ;  /* 0x0000000103039836 */ /* 0x000fe20000000000 */
[----:B------:R-:W-:Y:S01]  /*b2c0*/  ISETP.LT.AND P4, PT, R5, R36, P4 ;  /* 0x000000240500720c */ /* 0x000fe20002781270 */
[----:B------:R-:W-:Y:S01]  /*b2d0*/  IMAD.MOV.U32 R34, RZ, RZ, R0 ;  /* 0x000000ffff227224 */ /* 0x000fe200078e0000 */
[----:B------:R-:W-:-:S04]  /*b2e0*/  ISETP.GE.AND P0, PT, R4, R39, PT ;  /* 0x000000270400720c */ /* 0x000fc80003f06270 */
[CC--:B------:R-:W-:Y:S01]  /*b2f0*/  ISETP.LT.AND P3, PT, R3.reuse, R38.reuse, P0 ;  /* 0x000000260300720c */ /* 0x0c0fe20000761270 */
[----:B------:R1:W3:Y:S01]  /*b300*/  @!P1 LDS R34, [R15+0x4] ;  /* 0x000004000f229984 */ /* 0x0002e20000000800 */
        /* <DEDUP_REMOVED lines=18> */
.L_x_863:
[----:B------:R-:W2:Y:S04]  /*b430*/  LDG.E R6, desc[UR8][R6.64+0x4] ;  /* 0x0000040806067981 */ /* 0x000ea8000c1e1900 */
[----:B------:R-:W2:Y:S01]  /*b440*/  LDG.E R13, desc[UR8][R12.64+0x4] ;  /* 0x000004080c0d7981 */ /* 0x000ea2000c1e1900 */
[----:B------:R-:W-:Y:S02]  /*b450*/  PLOP3.LUT P3, PT, PT, PT, PT, 0x80, 0x8 ;  /* 0x000000000008781c */ /* 0x000fe40003f6f070 */
[----:B------:R-:W-:Y:S02]  /*b460*/  PLOP3.LUT P1, PT, PT, PT, PT, 0x8, 0x80 ;  /* 0x000000000080781c */ /* 0x000fe40003f2e170 */
[----:B--2---:R-:W-:-:S13]  /*b470*/  ISETP.GT.AND P0, PT, R6, R13, PT ;  /* 0x0000000d0600720c */ /* 0x004fda0003f04270 */
[----:B------:R-:W-:Y:S05]  /*b480*/  @P0 BREAK.RELIABLE B1 ;  /* 0x0000000000010942 */ /* 0x000fea0003800100 */
[----:B------:R-:W-:Y:S05]  /*b490*/  @P0 BRA `(.L_x_861) ;  /* 0x0000000000340947 */ /* 0x000fea0003800000 */
.L_x_864:
[----:B------:R-:W-:Y:S05]  /*b4a0*/  BSYNC.RELIABLE B1 ;  /* 0x0000000000017941 */ /* 0x000fea0003800100 */
.L_x_862:
        /* <DEDUP_REMOVED lines=12> */
.L_x_861:
[----:B------:R-:W-:Y:S05]  /*b570*/  BSYNC.RECONVERGENT B0 ;  /* 0x0000000000007941 */ /* 0x000fea0003800200 */
.L_x_860:
        /* <DEDUP_REMOVED lines=33> */
.L_x_868:
[----:B------:R-:W2:Y:S04]  /*b790*/  LDG.E R6, desc[UR8][R6.64+0x4] ;  /* 0x0000040806067981 */ /* 0x000ea8000c1e1900 */
[----:B------:R-:W2:Y:S01]  /*b7a0*/  LDG.E R13, desc[UR8][R12.64+0x4] ;  /* 0x000004080c0d7981 */ /* 0x000ea2000c1e1900 */
[----:B------:R-:W-:Y:S02]  /*b7b0*/  PLOP3.LUT P0, PT, PT, PT, PT, 0x80, 0x8 ;  /* 0x000000000008781c */ /* 0x000fe40003f0f070 */
[----:B------:R-:W-:Y:S02]  /*b7c0*/  PLOP3.LUT P2, PT, PT, PT, PT, 0x8, 0x80 ;  /* 0x000000000080781c */ /* 0x000fe40003f4e170 */
[----:B--2---:R-:W-:-:S13]  /*b7d0*/  ISETP.GT.AND P1, PT, R6, R13, PT ;  /* 0x0000000d0600720c */ /* 0x004fda0003f24270 */
[----:B------:R-:W-:Y:S05]  /*b7e0*/  @P1 BREAK.RELIABLE B1 ;  /* 0x0000000000011942 */ /* 0x000fea0003800100 */
[----:B------:R-:W-:Y:S05]  /*b7f0*/  @P1 BRA `(.L_x_866) ;  /* 0x0000000000341947 */ /* 0x000fea0003800000 */
.L_x_869:
[----:B------:R-:W-:Y:S05]  /*b800*/  BSYNC.RELIABLE B1 ;  /* 0x0000000000017941 */ /* 0x000fea0003800100 */
.L_x_867:
        /* <DEDUP_REMOVED lines=12> */
.L_x_866:
[----:B------:R-:W-:Y:S05]  /*b8d0*/  BSYNC.RECONVERGENT B0 ;  /* 0x0000000000007941 */ /* 0x000fea0003800200 */
.L_x_865:
        /* <DEDUP_REMOVED lines=10> */
[----:B---3--:R-:W-:-:S02]  /*b980*/  IMAD.MOV.U32 R32, RZ, RZ, R33 ;  /* 0x000000ffff207224 */ /* 0x008fc400078e0021 */
[----:B------:R-:W-:Y:S01]  /*b990*/  @!P2 IMAD R7, R3, 0x4, R2 ;  /* 0x000000040307a824 */ /* 0x000fe200078e0202 */
[----:B------:R-:W-:Y:S01]  /*b9a0*/  ISETP.GE.AND P1, PT, R4, R39, PT ;  /* 0x000000270400720c */ /* 0x000fe20003f26270 */
[----:B------:R-:W-:-:S03]  /*b9b0*/  @!P2 IMAD.MOV.U32 R3, RZ, RZ, R6 ;  /* 0x000000ffff03a224 */ /* 0x000fc600078e0006 */
[----:B------:R1:W3:Y:S02]  /*b9c0*/  @!P2 LDS R32, [R7+0x804] ;  /* 0x000804000720a984 */ /* 0x0002e40000000800 */
[CC--:B------:R-:W-:Y:S02]  /*b9d0*/  ISETP.LT.AND P2, PT, R3.reuse, R38.reuse, P1 ;  /* 0x000000260300720c */ /* 0x0c0fe40000f41270 */
[CC--:B------:R-:W-:Y:S02]  /*b9e0*/  ISETP.GE.OR P1, PT, R3.reuse, R38.reuse, P1 ;  /* 0x000000260300720c */ /* 0x0c0fe40000f26670 */
        /* <DEDUP_REMOVED lines=18> */
.L_x_873:
[----:B------:R-:W2:Y:S04]  /*bb10*/  LDG.E R6, desc[UR8][R6.64+0x4] ;  /* 0x0000040806067981 */ /* 0x000ea8000c1e1900 */
[----:B------:R-:W2:Y:S01]  /*bb20*/  LDG.E R13, desc[UR8][R12.64+0x4] ;  /* 0x000004080c0d7981 */ /* 0x000ea2000c1e1900 */
[----:B------:R-:W-:Y:S02]  /*bb30*/  PLOP3.LUT P2, PT, PT, PT, PT, 0x80, 0x8 ;  /* 0x000000000008781c */ /* 0x000fe40003f4f070 */
[----:B------:R-:W-:Y:S02]  /*bb40*/  PLOP3.LUT P0, PT, PT, PT, PT, 0x8, 0x80 ;  /* 0x000000000080781c */ /* 0x000fe40003f0e170 */
[----:B--2---:R-:W-:-:S13]  /*bb50*/  ISETP.GT.AND P1, PT, R6, R13, PT ;  /* 0x0000000d0600720c */ /* 0x004fda0003f24270 */
[----:B------:R-:W-:Y:S05]  /*bb60*/  @P1 BREAK.RELIABLE B1 ;  /* 0x0000000000011942 */ /* 0x000fea0003800100 */
[----:B------:R-:W-:Y:S05]  /*bb70*/  @P1 BRA `(.L_x_871) ;  /* 0x0000000000341947 */ /* 0x000fea0003800000 */
.L_x_874:
[----:B------:R-:W-:Y:S05]  /*bb80*/  BSYNC.RELIABLE B1 ;  /* 0x0000000000017941 */ /* 0x000fea0003800100 */
.L_x_872:
        /* <DEDUP_REMOVED lines=12> */
.L_x_871:
[----:B------:R-:W-:Y:S05]  /*bc50*/  BSYNC.RECONVERGENT B0 ;  /* 0x0000000000007941 */ /* 0x000fea0003800200 */
.L_x_870:
        /* <DEDUP_REMOVED lines=33> */
.L_x_878:
[----:B------:R-:W2:Y:S04]  /*be70*/  LDG.E R6, desc[UR8][R6.64+0x4] ;  /* 0x0000040806067981 */ /* 0x000ea8000c1e1900 */
[----:B------:R-:W2:Y:S01]  /*be80*/  LDG.E R13, desc[UR8][R12.64+0x4] ;  /* 0x000004080c0d7981 */ /* 0x000ea2000c1e1900 */
[----:B------:R-:W-:Y:S02]  /*be90*/  PLOP3.LUT P1, PT, PT, PT, PT, 0x80, 0x8 ;  /* 0x000000000008781c */ /* 0x000fe40003f2f070 */
[----:B------:R-:W-:Y:S02]  /*bea0*/  PLOP3.LUT P5, PT, PT, PT, PT, 0x8, 0x80 ;  /* 0x000000000080781c */ /* 0x000fe40003fae170 */
[----:B--2---:R-:W-:-:S13]  /*beb0*/  ISETP.GT.AND P0, PT, R6, R13, PT ;  /* 0x0000000d0600720c */ /* 0x004fda0003f04270 */
[----:B------:R-:W-:Y:S05]  /*bec0*/  @P0 BREAK.RELIABLE B1 ;  /* 0x0000000000010942 */ /* 0x000fea0003800100 */
[----:B------:R-:W-:Y:S05]  /*bed0*/  @P0 BRA `(.L_x_876) ;  /* 0x0000000000340947 */ /* 0x000fea0003800000 */
.L_x_879:
[----:B------:R-:W-:Y:S05]  /*bee0*/  BSYNC.RELIABLE B1 ;  /* 0x0000000000017941 */ /* 0x000fea0003800100 */
.L_x_877:
        /* <DEDUP_REMOVED lines=12> */
.L_x_876:
[----:B------:R-:W-:Y:S05]  /*bfb0*/  BSYNC.RECONVERGENT B0 ;  /* 0x0000000000007941 */ /* 0x000fea0003800200 */
.L_x_875:
        /* <DEDUP_REMOVED lines=17> */
[----:B------:R-:W-:-:S02]  /*c0d0*/  @!P1 IMAD.MOV.U32 R4, RZ, RZ, R7 ;  /* 0x000000ffff049224 */ /* 0x000fc400078e0007 */
[----:B------:R-:W-:Y:S01]  /*c0e0*/  @!P5 IMAD.MOV.U32 R3, RZ, RZ, R2 ;  /* 0x000000ffff03d224 */ /* 0x000fe200078e0002 */
[----:B------:R-:W-:Y:S02]  /*c0f0*/  ISETP.LT.AND P5, PT, R5, R36, P1 ;  /* 0x000000240500720c */ /* 0x000fe40000fa1270 */
[----:B------:R-:W-:-:S04]  /*c100*/  ISETP.GE.AND P0, PT, R4, R39, PT ;  /* 0x000000270400720c */ /* 0x000fc80003f06270 */
[CC--:B------:R-:W-:Y:S02]  /*c110*/  ISETP.LT.AND P1, PT, R3.reuse, R38.reuse, P0 ;  /* 0x000000260300720c */ /* 0x0c0fe40000721270 */
[----:B------:R-:W-:-:S05]  /*c120*/  ISETP.GE.OR P0, PT, R3, R38, P0 ;  /* 0x000000260300720c */ /* 0x000fca0000706670 */
[----:B------:R-:W-:Y:S02]  /*c130*/  @P5 LOP3.LUT R35, R35, 0x4, RZ, 0xfc, !PT ;  /* 0x0000000423235812 */ /* 0x000fe400078efcff */
[----:B------:R-:W-:-:S06]  /*c140*/  ISETP.GE.AND P5, PT, R3, R38, PT ;  /* 0x000000260300720c */ /* 0x000fcc0003fa6270 */
[----:B-1----:R-:W-:Y:S07]  /*c150*/  @P0 BRA `(.L_x_881) ;  /* 0x00000000008c0947 */ /* 0x002fee0003800000 */
        /* <DEDUP_REMOVED lines=15> */
.L_x_883:
[----:B------:R-:W2:Y:S04]  /*c250*/  LDG.E R6, desc[UR8][R6.64+0x4] ;  /* 0x0000040806067981 */ /* 0x000ea8000c1e1900 */
[----:B------:R-:W2:Y:S01]  /*c260*/  LDG.E R13, desc[UR8][R12.64+0x4] ;  /* 0x000004080c0d7981 */ /* 0x000ea2000c1e1900 */
[----:B------:R-:W-:Y:S02]  /*c270*/  PLOP3.LUT P1, PT, PT, PT, PT, 0x80, 0x8 ;  /* 0x000000000008781c */ /* 0x000fe40003f2f070 */
[----:B------:R-:W-:Y:S02]  /*c280*/  PLOP3.LUT P5, PT, PT, PT, PT, 0x8, 0x80 ;  /* 0x000000000080781c */ /* 0x000fe40003fae170 */
[----:B--2---:R-:W-:-:S13]  /*c290*/  ISETP.GT.AND P0, PT, R6, R13, PT ;  /* 0x0000000d0600720c */ /* 0x004fda0003f04270 */
[----:B------:R-:W-:Y:S05]  /*c2a0*/  @P0 BREAK.RELIABLE B1 ;  /* 0x0000000000010942 */ /* 0x000fea0003800100 */
[----:B------:R-:W-:Y:S05]  /*c2b0*/  @P0 BRA `(.L_x_881) ;  /* 0x0000000000340947 */ /* 0x000fea0003800000 */
.L_x_884:
[----:B------:R-:W-:Y:S05]  /*c2c0*/  BSYNC.RELIABLE B1 ;  /* 0x0000000000017941 */ /* 0x000fea0003800100 */
.L_x_882:
        /* <DEDUP_REMOVED lines=12> */
.L_x_881:
[----:B------:R-:W-:Y:S05]  /*c390*/  BSYNC.RECONVERGENT B0 ;  /* 0x0000000000007941 */ /* 0x000fea0003800200 */
.L_x_880:
        /* <DEDUP_REMOVED lines=14> */
[C---:B------:R-:W-:Y:S01]  /*c480*/  @!P5 VIADD R5, R3.reuse, 0x1 ;  /* 0x000000010305d836 */ /* 0x040fe20000000000 */
[----:B--2---:R1:W2:Y:S01]  /*c490*/  @!P1 LDS R37, [R7+0x804] ;  /* 0x0008040007259984 */ /* 0x0042a20000000800 */
[----:B------:R-:W-:-:S03]  /*c4a0*/  @!P5 IMAD R2, R3, 0x4, R2 ;  /* 0x000000040302d824 */ /* 0x000fc600078e0202 */
[CC--:B------:R-:W-:Y:S02]  /*c4b0*/  ISETP.LT.AND P0, PT, R5.reuse, R38.reuse, P6 ;  /* 0x000000260500720c */ /* 0x0c0fe40003701270 */
[CC--:B------:R-:W-:Y:S01]  /*c4c0*/  ISETP.GE.OR P6, PT, R5.reuse, R38.reuse, P6 ;  /* 0x000000260500720c */ /* 0x0c0fe200037c6670 */
[----:B------:R1:W3:Y:S01]  /*c4d0*/  @!P5 LDS R29, [R2+0x804] ;  /* 0x00080400021dd984 */ /* 0x0002e20000000800 */
        /* <DEDUP_REMOVED lines=17> */
.L_x_888:
[----:B------:R-:W2:Y:S04]  /*c5f0*/  LDG.E R8, desc[UR8][R8.64+0x4] ;  /* 0x0000040808087981 */ /* 0x000ea8000c1e1900 */
[----:B------:R-:W2:Y:S01]  /*c600*/  LDG.E R15, desc[UR8][R14.64+0x4] ;  /* 0x000004080e0f7981 */ /* 0x000ea2000c1e1900 */
[----:B------:R-:W-:Y:S02]  /*c610*/  PLOP3.LUT P0, PT, PT, PT, PT, 0x80, 0x8 ;  /* 0x000000000008781c */ /* 0x000fe40003f0f070 */
[----:B------:R-:W-:Y:S02]  /*c620*/  PLOP3.LUT P5, PT, PT, PT, PT, 0x8, 0x80 ;  /* 0x000000000080781c */ /* 0x000fe40003fae170 */
[----:B--2---:R-:W-:-:S13]  /*c630*/  ISETP.GT.AND P6, PT, R8, R15, PT ;  /* 0x0000000f0800720c */ /* 0x004fda0003fc4270 */
[----:B------:R-:W-:Y:S05]  /*c640*/  @P6 BREAK.RELIABLE B1 ;  /* 0x0000000000016942 */ /* 0x000fea0003800100 */
[----:B------:R-:W-:Y:S05]  /*c650*/  @P6 BRA `(.L_x_886) ;  /* 0x0000000000346947 */ /* 0x000fea0003800000 */
.L_x_889:
[----:B------:R-:W-:Y:S05]  /*c660*/  BSYNC.RELIABLE B1 ;  /* 0x0000000000017941 */ /* 0x000fea0003800100 */
.L_x_887:
        /* <DEDUP_REMOVED lines=12> */
.L_x_886:
[----:B------:R-:W-:Y:S05]  /*c730*/  BSYNC.RECONVERGENT B0 ;  /* 0x0000000000007941 */ /* 0x000fea0003800200 */
.L_x_885:
[----:B------:R-:W-:Y:S05]  /*c740*/  WARPSYNC.ALL ;  /* 0x0000000000007948 */ /* 0x000fea0003800000 */
[----:B------:R-:W1:Y:S01]  /*c750*/  @!P0 S2R R12, SR_CgaCtaId ;  /* 0x00000000000c8919 */ /* 0x000e620000008800 */
[C---:B------:R-:W-:Y:S01]  /*c760*/  IMAD.IADD R7, R5.reuse, 0x1, R6 ;  /* 0x0000000105077824 */ /* 0x040fe200078e0206 */
        /* <DEDUP_REMOVED lines=15> */
[----:B----4-:R-:W-:-:S03]  /*c860*/  @!P5 LEA R10, R10, R7, 0x18 ;  /* 0x000000070a0ad211 */ /* 0x010fc600078ec0ff */
[C---:B------:R-:W-:Y:S01]  /*c870*/  @!P0 IMAD R13, R6.reuse, 0x4, R9 ;  /* 0x00000004060d8824 */ /* 0x040fe200078e0209 */
[----:B------:R-:W-:Y:S02]  /*c880*/  SEL R7, RZ, 0x4, !P1 ;  /* 0x00000004ff077807 */ /* 0x000fe40004800000 */
[----:B------:R-:W-:Y:S01]  /*c890*/  SEL R9, RZ, 0x2, !P3 ;  /* 0x00000002ff097807 */ /* 0x000fe20005800000 */
[----:B------:R-:W-:Y:S01]  /*c8a0*/  @!P5 IMAD R12, R5, 0x4, R10 ;  /* 0x00000004050cd824 */ /* 0x000fe200078e020a */
[----:B------:R-:W-:Y:S01]  /*c8b0*/  SEL R10, RZ, 0x1, !P4 ;  /* 0x00000001ff0a7807 */ /* 0x000fe20006000000 */
[----:B--2---:R1:W2:Y:S01]  /*c8c0*/  @!P0 LDS R37, [R13+0x804] ;  /* 0x000804000d258984 */ /* 0x0042a20000000800 */
[----:B------:R-:W-:Y:S01]  /*c8d0*/  @!P5 IMAD.MOV.U32 R5, RZ, RZ, R11 ;  /* 0x000000ffff05d224 */ /* 0x000fe200078e000b */
[----:B------:R-:W-:Y:S02]  /*c8e0*/  ISETP.GE.AND P1, PT, R3, R36, PT ;  /* 0x000000240300720c */ /* 0x000fe40003f26270 */
        /* <DEDUP_REMOVED lines=28> */
.L_x_893:
[----:B------:R-:W2:Y:S04]  /*cab0*/  LDG.E R8, desc[UR8][R8.64+0x4] ;  /* 0x0000040808087981 */ /* 0x000ea8000c1e1900 */
[----:B------:R-:W2:Y:S01]  /*cac0*/  LDG.E R15, desc[UR8][R14.64+0x4] ;  /* 0x000004080e0f7981 */ /* 0x000ea2000c1e1900 */
[----:B------:R-:W-:Y:S02]  /*cad0*/  PLOP3.LUT P1, PT, PT, PT, PT, 0x80, 0x8 ;  /* 0x000000000008781c */ /* 0x000fe40003f2f070 */
[----:B------:R-:W-:Y:S02]  /*cae0*/  PLOP3.LUT P5, PT, PT, PT, PT, 0x8, 0x80 ;  /* 0x000000000080781c */ /* 0x000fe40003fae170 */
[----:B--2---:R-:W-:-:S13]  /*caf0*/  ISETP.GT.AND P0, PT, R8, R15, PT ;  /* 0x0000000f0800720c */ /* 0x004fda0003f04270 */
[----:B------:R-:W-:Y:S05]  /*cb00*/  @P0 BREAK.RELIABLE B1 ;  /* 0x0000000000010942 */ /* 0x000fea0003800100 */
[----:B------:R-:W-:Y:S05]  /*cb10*/  @P0 BRA `(.L_x_891) ;  /* 0x0000000000340947 */ /* 0x000fea0003800000 */
.L_x_894:
[----:B------:R-:W-:Y:S05]  /*cb20*/  BSYNC.RELIABLE B1 ;  /* 0x0000000000017941 */ /* 0x000fea0003800100 */
.L_x_892:
        /* <DEDUP_REMOVED lines=12> */
.L_x_891:
[----:B------:R-:W-:Y:S05]  /*cbf0*/  BSYNC.RECONVERGENT B0 ;  /* 0x0000000000007941 */ /* 0x000fea0003800200 */
.L_x_890:
        /* <DEDUP_REMOVED lines=11> */
[----:B------:R-:W-:-:S04]  /*ccb0*/  @!P1 IMAD R8, R6, 0x4, R9 ;  /* 0x0000000406089824 */ /* 0x000fc800078e0209 */
[----:B------:R-:W-:Y:S01]  /*ccc0*/  @!P5 IMAD R3, R5, 0x4, R4 ;  /* 0x000000040503d824 */ /* 0x000fe200078e0204 */
[----:B--2---:R1:W2:Y:S01]  /*ccd0*/  @!P1 LDS R37, [R8+0x804] ;  /* 0x0008040008259984 */ /* 0x0042a20000000800 */
[----:B------:R-:W-:Y:S02]  /*cce0*/  IMAD.MOV.U32 R4, RZ, RZ, R6 ;  /* 0x000000ffff047224 */ /* 0x000fe400078e0006 */
[----:B------:R-:W-:Y:S01]  /*ccf0*/  @!P1 VIADD R4, R6, 0x1 ;  /* 0x0000000106049836 */ /* 0x000fe20000000000 */
[----:B------:R1:W3:Y:S01]  /*cd00*/  @!P5 LDS R27, [R3+0x804] ;  /* 0x00080400031bd984 */ /* 0x0002e20000000800 */
[----:B------:R-:W-:-:S03]  /*cd10*/  ISETP.GE.AND P5, PT, R7, R38, PT ;  /* 0x000000260700720c */ /* 0x000fc60003fa6270 */
        /* <DEDUP_REMOVED lines=19> */
.L_x_898:
[----:B------:R-:W2:Y:S04]  /*ce50*/  LDG.E R8, desc[UR8][R8.64+0x4] ;  /* 0x0000040808087981 */ /* 0x000ea8000c1e1900 */
[----:B------:R-:W2:Y:S01]  /*ce60*/  LDG.E R15, desc[UR8][R14.64+0x4] ;  /* 0x000004080e0f7981 */ /* 0x000ea2000c1e1900 */
[----:B------:R-:W-:Y:S02]  /*ce70*/  PLOP3.LUT P0, PT, PT, PT, PT, 0x80, 0x8 ;  /* 0x000000000008781c */ /* 0x000fe40003f0f070 */
[----:B------:R-:W-:Y:S02]  /*ce80*/  PLOP3.LUT P5, PT, PT, PT, PT, 0x8, 0x80 ;  /* 0x000000000080781c */ /* 0x000fe40003fae170 */
[----:B--2---:R-:W-:-:S13]  /*ce90*/  ISETP.GT.AND P6, PT, R8, R15, PT ;  /* 0x0000000f0800720c */ /* 0x004fda0003fc4270 */
[----:B------:R-:W-:Y:S05]  /*cea0*/  @P6 BREAK.RELIABLE B1 ;  /* 0x0000000000016942 */ /* 0x000fea0003800100 */
[----:B------:R-:W-:Y:S05]  /*ceb0*/  @P6 BRA `(.L_x_896) ;  /* 0x0000000000346947 */ /* 0x000fea0003800000 */
.L_x_899:
[----:B------:R-:W-:Y:S05]  /*cec0*/  BSYNC.RELIABLE B1 ;  /* 0x0000000000017941 */ /* 0x000fea0003800100 */
.L_x_897:
        /* <DEDUP_REMOVED lines=12> */
.L_x_896:
[----:B------:R-:W-:Y:S05]  /*cf90*/  BSYNC.RECONVERGENT B0 ;  /* 0x0000000000007941 */ /* 0x000fea0003800200 */
.L_x_895:
        /* <DEDUP_REMOVED lines=23> */
[----:B------:R-:W-:Y:S01]  /*d110*/  @!P5 VIADD R8, R7, 0x1 ;  /* 0x000000010708d836 */ /* 0x000fe20000000000 */
[----:B------:R-:W-:Y:S02]  /*d120*/  ISETP.GE.AND P0, PT, R4, R39, PT ;  /* 0x000000270400720c */ /* 0x000fe40003f06270 */
[----:B------:R1:W3:Y:S01]  /*d130*/  @!P5 LDS R26, [R10+0x804] ;  /* 0x000804000a1ad984 */ /* 0x0002e20000000800 */
[----:B------:R-:W-:-:S05]  /*d140*/  @!P5 IMAD.MOV.U32 R7, RZ, RZ, R8 ;  /* 0x000000ffff07d224 */ /* 0x000fca00078e0008 */
        /* <DEDUP_REMOVED lines=19> */
.L_x_903:
[----:B------:R-:W2:Y:S04]  /*d280*/  LDG.E R8, desc[UR8][R8.64+0x4] ;  /* 0x0000040808087981 */ /* 0x000ea8000c1e1900 */
[----:B------:R-:W2:Y:S01]  /*d290*/  LDG.E R15, desc[UR8][R14.64+0x4] ;  /* 0x000004080e0f7981 */ /* 0x000ea2000c1e1900 */
[----:B------:R-:W-:Y:S02]  /*d2a0*/  PLOP3.LUT P1, PT, PT, PT, PT, 0x80, 0x8 ;  /* 0x000000000008781c */ /* 0x000fe40003f2f070 */
[----:B------:R-:W-:Y:S02]  /*d2b0*/  PLOP3.LUT P5, PT, PT, PT, PT, 0x8, 0x80 ;  /* 0x000000000080781c */ /* 0x000fe40003fae170 */
[----:B--2---:R-:W-:-:S13]  /*d2c0*/  ISETP.GT.AND P0, PT, R8, R15, PT ;  /* 0x0000000f0800720c */ /* 0x004fda0003f04270 */
[----:B------:R-:W-:Y:S05]  /*d2d0*/  @P0 BREAK.RELIABLE B1 ;  /* 0x0000000000010942 */ /* 0x000fea0003800100 */
[----:B------:R-:W-:Y:S05]  /*d2e0*/  @P0 BRA `(.L_x_901) ;  /* 0x0000000000340947 */ /* 0x000fea0003800000 */
.L_x_904:
[----:B------:R-:W-:Y:S05]  /*d2f0*/  BSYNC.RELIABLE B1 ;  /* 0x0000000000017941 */ /* 0x000fea0003800100 */
.L_x_902:
        /* <DEDUP_REMOVED lines=12> */
.L_x_901:
[----:B------:R-:W-:Y:S05]  /*d3c0*/  BSYNC.RECONVERGENT B0 ;  /* 0x0000000000007941 */ /* 0x000fea0003800200 */
.L_x_900:
        /* <DEDUP_REMOVED lines=37> */
.L_x_908:
[----:B------:R-:W2:Y:S04]  /*d620*/  LDG.E R10, desc[UR8][R10.64+0x4] ;  /* 0x000004080a0a7981 */ /* 0x000ea8000c1e1900 */
[----:B------:R-:W2:Y:S01]  /*d630*/  LDG.E R15, desc[UR8][R14.64+0x4] ;  /* 0x000004080e0f7981 */ /* 0x000ea2000c1e1900 */
[----:B------:R-:W-:Y:S02]  /*d640*/  PLOP3.LUT P0, PT, PT, PT, PT, 0x80, 0x8 ;  /* 0x000000000008781c */ /* 0x000fe40003f0f070 */
[----:B------:R-:W-:Y:S02]  /*d650*/  PLOP3.LUT P5, PT, PT, PT, PT, 0x8, 0x80 ;  /* 0x000000000080781c */ /* 0x000fe40003fae170 */
[----:B--2---:R-:W-:-:S13]  /*d660*/  ISETP.GT.AND P6, PT, R10, R15, PT ;  /* 0x0000000f0a00720c */ /* 0x004fda0003fc4270 */
[----:B------:R-:W-:Y:S05]  /*d670*/  @P6 BREAK.RELIABLE B1 ;  /* 0x0000000000016942 */ /* 0x000fea0003800100 */
[----:B------:R-:W-:Y:S05]  /*d680*/  @P6 BRA `(.L_x_906) ;  /* 0x0000000000346947 */ /* 0x000fea0003800000 */
.L_x_909:
[----:B------:R-:W-:Y:S05]  /*d690*/  BSYNC.RELIABLE B1 ;  /* 0x0000000000017941 */ /* 0x000fea0003800100 */
.L_x_907:
        /* <DEDUP_REMOVED lines=12> */
.L_x_906:
[----:B------:R-:W-:Y:S05]  /*d760*/  BSYNC.RECONVERGENT B0 ;  /* 0x0000000000007941 */ /* 0x000fea0003800200 */
.L_x_905:
[----:B------:R-:W-:Y:S05]  /*d770*/  WARPSYNC.ALL ;  /* 0x0000000000007948 */ /* 0x000fea0003800000 */
[----:B------:R-:W1:Y:S01]  /*d780*/  @!P0 S2R R14, SR_CgaCtaId ;  /* 0x00000000000e8919 */ /* 0x000e620000008800 */
[----:B------:R-:W-:Y:S01]  /*d790*/  IMAD.IADD R9, R5, 0x1, R6 ;  /* 0x0000000105097824 */ /* 0x000fe200078e0206 */
[----:B------:R-:W-:Y:S01]  /*d7a0*/  @!P0 MOV R11, 0x400 ;  /* 0x00000400000b8802 */ /* 0x000fe20000000f00 */
        /* <DEDUP_REMOVED lines=15> */
[----:B------:R-:W-:Y:S01]  /*d8a0*/  @!P0 IMAD.MOV.U32 R6, RZ, RZ, R4 ;  /* 0x000000ffff068224 */ /* 0x000fe200078e0004 */
[----:B--2---:R1:W2:Y:S01]  /*d8b0*/  @!P0 LDS R37, [R12+0x804] ;  /* 0x000804000c258984 */ /* 0x0042a20000000800 */
[----:B------:R-:W-:Y:S01]  /*d8c0*/  @!P5 IMAD R11, R5, 0x4, R14 ;  /* 0x00000004050bd824 */ /* 0x000fe200078e020e */
[----:B------:R-:W-:Y:S01]  /*d8d0*/  SEL R4, R10, RZ, !P1 ;  /* 0x000000ff0a047207 */ /* 0x000fe20004800000 */
[----:B------:R-:W-:Y:S01]  /*d8e0*/  @!P5 IMAD.MOV.U32 R5, RZ, RZ, R9 ;  /* 0x000000ffff05d224 */ /* 0x000fe200078e0009 */
[----:B------:R-:W-:Y:S02]  /*d8f0*/  ISETP.GE.AND P0, PT, R6, R39, PT ;  /* 0x000000270600720c */ /* 0x000fe40003f06270 */
[----:B------:R1:W3:Y:S01]  /*d900*/  @!P5 LDS R24, [R11+0x804] ;  /* 0x000804000b18d984 */ /* 0x0002e20000000800 */
[----:B------:R-:W-:-:S02]  /*d910*/  IADD3 R4, PT, PT, R3, R4, R8 ;  /* 0x0000000403047210 */ /* 0x000fc40007ffe008 */
        /* <DEDUP_REMOVED lines=19> */
.L_x_913:
[----:B------:R-:W2:Y:S04]  /*da50*/  LDG.E R10, desc[UR8][R10.64+0x4] ;  /* 0x000004080a0a7981 */ /* 0x000ea8000c1e1900 */
[----:B------:R-:W2:Y:S01]  /*da60*/  LDG.E R15, desc[UR8][R14.64+0x4] ;  /* 0x000004080e0f7981 */ /* 0x000ea2000c1e1900 */
[----:B------:R-:W-:Y:S02]  /*da70*/  PLOP3.LUT P1, PT, PT, PT, PT, 0x80, 0x8 ;  /* 0x000000000008781c */ /* 0x000fe40003f2f070 */
[----:B------:R-:W-:Y:S02]  /*da80*/  PLOP3.LUT P5, PT, PT, PT, PT, 0x8, 0x80 ;  /* 0x000000000080781c */ /* 0x000fe40003fae170 */
[----:B--2---:R-:W-:-:S13]  /*da90*/  ISETP.GT.AND P0, PT, R10, R15, PT ;  /* 0x0000000f0a00720c */ /* 0x004fda0003f04270 */
[----:B------:R-:W-:Y:S05]  /*daa0*/  @P0 BREAK.RELIABLE B1 ;  /* 0x0000000000010942 */ /* 0x000fea0003800100 */
[----:B------:R-:W-:Y:S05]  /*dab0*/  @P0 BRA `(.L_x_911) ;  /* 0x0000000000340947 */ /* 0x000fea0003800000 */
.L_x_914:
[----:B------:R-:W-:Y:S05]  /*dac0*/  BSYNC.RELIABLE B1 ;  /* 0x0000000000017941 */ /* 0x000fea0003800100 */
.L_x_912:
        /* <DEDUP_REMOVED lines=12> */
.L_x_911:
[----:B------:R-:W-:Y:S05]  /*db90*/  BSYNC.RECONVERGENT B0 ;  /* 0x0000000000007941 */ /* 0x000fea0003800200 */
.L_x_910:
        /* <DEDUP_REMOVED lines=8> */
[----:B------:R-:W-:-:S02]  /*dc20*/  IMAD.MOV.U32 R15, RZ, RZ, R5 ;  /* 0x000000ffff0f7224 */ /* 0x000fc400078e0005 */
[----:B------:R-:W-:Y:S01]  /*dc30*/  @!P5 VIADD R15, R5, 0x1 ;  /* 0x00000001050fd836 */ /* 0x000fe20000000000 */
[----:B------:R-:W-:Y:S01]  /*dc40*/  ISETP.GE.AND P6, PT, R14, R39, PT ;  /* 0x000000270e00720c */ /* 0x000fe20003fc6270 */
[----:B---3--:R-:W-:-:S03]  /*dc50*/  IMAD.MOV.U32 R23, RZ, RZ, R24 ;  /* 0x000000ffff177224 */ /* 0x008fc600078e0018 */
[CC--:B------:R-:W-:Y:S02]  /*dc60*/  ISETP.LT.AND P0, PT, R15.reuse, R38.reuse, P6 ;  /* 0x000000260f00720c */ /* 0x0c0fe40003701270 */
[----:B------:R-:W-:Y:S02]  /*dc70*/  ISETP.GE.OR P6, PT, R15, R38, P6 ;  /* 0x000000260f00720c */ /* 0x000fe400037c6670 */
[----:B-1----:R-:W-:Y:S02]  /*dc80*/  @!P1 LEA R9, R10, R9, 0x18 ;  /* 0x000000090a099211 */ /* 0x002fe400078ec0ff */
[----:B----4-:R-:W-:-:S03]  /*dc90*/  @!P5 LEA R10, R8, R7, 0x18 ;  /* 0x00000007080ad211 */ /* 0x010fc600078ec0ff */
[----:B------:R-:W-:Y:S02]  /*dca0*/  @!P1 IMAD R8, R6, 0x4, R9 ;  /* 0x0000000406089824 */ /* 0x000fe400078e0209 */
[----:B------:R-:W-:-:S03]  /*dcb0*/  @!P5 IMAD R7, R5, 0x4, R10 ;  /* 0x000000040507d824 */ /* 0x000fc600078e020a */
[----:B--2---:R1:W2:Y:S04]  /*dcc0*/  @!P1 LDS R37, [R8+0x804] ;  /* 0x0008040008259984 */ /* 0x0042a80000000800 */
[----:B------:R1:W3:Y:S01]  /*dcd0*/  @!P5 LDS R23, [R7+0x804] ;  /* 0x000804000717d984 */ /* 0x0002e20000000800 */
[----:B------:R-:W-:Y:S01]  /*dce0*/  ISETP.GE.AND P5, PT, R15, R38, PT ;  /* 0x000000260f00720c */ /* 0x000fe20003fa6270 */
[----:B------:R-:W-:-:S12]  /*dcf0*/  @P6 BRA `(.L_x_916) ;  /* 0x00000000008c6947 */ /* 0x000fd80003800000 */
[----:B------:R-:W3:Y:S08]  /*dd00*/  LDC.64 R12, c[0x0][0x3c0] ;  /* 0x0000f000ff0c7b82 */ /* 0x000ef00000000a00 */
[----:B-1----:R-:W2:Y:S01]  /*dd10*/  LDC.64 R8, c[0x0][0x3c8] ;  /* 0x0000f200ff087b82 */ /* 0x002ea20000000a00 */
        /* <DEDUP_REMOVED lines=13> */
.L_x_918:
[----:B------:R-:W2:Y:S04]  /*ddf0*/  LDG.E R16, desc[UR8][R16.64+0x4] ;  /* 0x0000040810107981 */ /* 0x000ea8000c1e1900 */
[----:B------:R-:W2:Y:S01]  /*de00*/  LDG.E R11, desc[UR8][R10.64+0x4] ;  /* 0x000004080a0b7981 */ /* 0x000ea2000c1e1900 */
[----:B------:R-:W-:Y:S02]  /*de10*/  PLOP3.LUT P0, PT, PT, PT, PT, 0x80, 0x8 ;  /* 0x000000000008781c */ /* 0x000fe40003f0f070 */
[----:B------:R-:W-:Y:S02]  /*de20*/  PLOP3.LUT P5, PT, PT, PT, PT, 0x8, 0x80 ;  /* 0x000000000080781c */ /* 0x000fe40003fae170 */
[----:B--2---:R-:W-:-:S13]  /*de30*/  ISETP.GT.AND P6, PT, R16, R11, PT ;  /* 0x0000000b1000720c */ /* 0x004fda0003fc4270 */
[----:B------:R-:W-:Y:S05]  /*de40*/  @P6 BREAK.RELIABLE B1 ;  /* 0x0000000000016942 */ /* 0x000fea0003800100 */
[----:B------:R-:W-:Y:S05]  /*de50*/  @P6 BRA `(.L_x_916) ;  /* 0x0000000000346947 */ /* 0x000fea0003800000 */
.L_x_919:
[----:B------:R-:W-:Y:S05]  /*de60*/  BSYNC.RELIABLE B1 ;  /* 0x0000000000017941 */ /* 0x000fea0003800100 */
.L_x_917:
        /* <DEDUP_REMOVED lines=12> */
.L_x_916:
[----:B------:R-:W-:Y:S05]  /*df30*/  BSYNC.RECONVERGENT B0 ;  /* 0x0000000000007941 */ /* 0x000fea0003800200 */
.L_x_915:
[----:B------:R-:W-:Y:S05]  /*df40*/  WARPSYNC.ALL ;  /* 0x0000000000007948 */ /* 0x000fea0003800000 */
[----:B------:R-:W4:Y:S01]  /*df50*/  @!P0 S2R R13, SR_CgaCtaId ;  /* 0x00000000000d8919 */ /* 0x000f220000008800 */
[----:B-1----:R-:W-:Y:S01]  /*df60*/  IMAD.IADD R7, R15, 0x1, R14 ;  /* 0x000000010f077824 */ /* 0x002fe200078e020e */
[----:B------:R-:W-:Y:S01]  /*df70*/  SEL R9, RZ, 0x800, !P1 ;  /* 0x00000800ff097807 */ /* 0x000fe20004800000 */
[----:B------:R-:W-:Y:S01]  /*df80*/  IMAD.IADD R5, R6, 0x1, R5 ;  /* 0x0000000106057824 */ /* 0x000fe200078e0205 */
[----:B------:R-:W1:Y:S01]  /*df90*/  @!P5 S2R R11, SR_CgaCtaId ;  /* 0x00000000000bd919 */ /* 0x000e620000008800 */
        /* <DEDUP_REMOVED lines=11> */
[----:B----4-:R-:W-:Y:S02]  /*e050*/  @!P0 LEA R13, R13, R10, 0x18 ;  /* 0x0000000a0d0d8211 */ /* 0x010fe400078ec0ff */
[----:B-1----:R-:W-:-:S03]  /*e060*/  @!P5 LEA R8, R11, R8, 0x18 ;  /* 0x000000080b08d211 */ /* 0x002fc600078ec0ff */
        /* <DEDUP_REMOVED lines=27> */
.L_x_923:
[----:B------:R-:W2:Y:S04]  /*e220*/  LDG.E R12, desc[UR8][R12.64+0x4] ;  /* 0x000004080c0c7981 */ /* 0x000ea8000c1e1900 */
[----:B------:R-:W2:Y:S01]  /*e230*/  LDG.E R9, desc[UR8][R8.64+0x4] ;  /* 0x0000040808097981 */ /* 0x000ea2000c1e1900 */
[----:B------:R-:W-:Y:S02]  /*e240*/  PLOP3.LUT P1, PT, PT, PT, PT, 0x80, 0x8 ;  /* 0x000000000008781c */ /* 0x000fe40003f2f070 */
[----:B------:R-:W-:Y:S02]  /*e250*/  PLOP3.LUT P5, PT, PT, PT, PT, 0x8, 0x80 ;  /* 0x000000000080781c */ /* 0x000fe40003fae170 */
[----:B--2---:R-:W-:-:S13]  /*e260*/  ISETP.GT.AND P0, PT, R12, R9, PT ;  /* 0x000000090c00720c */ /* 0x004fda0003f04270 */
[----:B------:R-:W-:Y:S05]  /*e270*/  @P0 BREAK.RELIABLE B1 ;  /* 0x0000000000010942 */ /* 0x000fea0003800100 */
[----:B------:R-:W-:Y:S05]  /*e280*/  @P0 BRA `(.L_x_921) ;  /* 0x0000000000340947 */ /* 0x000fea0003800000 */
.L_x_924:
[----:B------:R-:W-:Y:S05]  /*e290*/  BSYNC.RELIABLE B1 ;  /* 0x0000000000017941 */ /* 0x000fea0003800100 */
.L_x_922:
        /* <DEDUP_REMOVED lines=12> */
.L_x_921:
[----:B------:R-:W-:Y:S05]  /*e360*/  BSYNC.RECONVERGENT B0 ;  /* 0x0000000000007941 */ /* 0x000fea0003800200 */
.L_x_920:
        /* <DEDUP_REMOVED lines=11> */
[----:B0--3--:R-:W-:-:S03]  /*e420*/  IMAD.MOV.U32 R21, RZ, RZ, R22 ;  /* 0x000000ffff157224 */ /* 0x009fc600078e0016 */
[CC--:B------:R-:W-:Y:S02]  /*e430*/  ISETP.LT.AND P0, PT, R17.reuse, R38.reuse, P6 ;  /* 0x000000261100720c */ /* 0x0c0fe40003701270 */
[----:B------:R-:W-:Y:S02]  /*e440*/  ISETP.GE.OR P6, PT, R17, R38, P6 ;  /* 0x000000261100720c */ /* 0x000fe400037c6670 */
[----:B-1----:R-:W-:Y:S02]  /*e450*/  @!P1 LEA R9, R9, R8, 0x18 ;  /* 0x0000000809099211 */ /* 0x002fe400078ec0ff */
[----:B----4-:R-:W-:-:S03]  /*e460*/  @!P5 LEA R6, R7, R6, 0x18 ;  /* 0x000000060706d211 */ /* 0x010fc600078ec0ff */
[----:B------:R-:W-:Y:S02]  /*e470*/  @!P1 IMAD R7, R14, 0x4, R9 ;  /* 0x000000040e079824 */ /* 0x000fe400078e0209 */
[----:B------:R-:W-:-:S03]  /*e480*/  @!P5 IMAD R6, R15, 0x4, R6 ;  /* 0x000000040f06d824 */ /* 0x000fc600078e0206 */
[----:B--2---:R0:W1:Y:S04]  /*e490*/  @!P1 LDS R37, [R7+0x804] ;  /* 0x0008040007259984 */ /* 0x0040680000000800 */
[----:B------:R0:W2:Y:S01]  /*e4a0*/  @!P5 LDS R21, [R6+0x804] ;  /* 0x000804000615d984 */ /* 0x0000a20000000800 */
[----:B------:R-:W-:Y:S01]  /*e4b0*/  ISETP.GE.AND P5, PT, R17, R38, PT ;  /* 0x000000261100720c */ /* 0x000fe20003fa6270 */
[----:B------:R-:W-:-:S12]  /*e4c0*/  @P6 BRA `(.L_x_926) ;  /* 0x00000000008c6947 */ /* 0x000fd80003800000 */
[----:B------:R-:W2:Y:S08]  /*e4d0*/  LDC.64 R8, c[0x0][0x3c0] ;  /* 0x0000f000ff087b82 */ /* 0x000eb00000000a00 */
[----:B0-----:R-:W1:Y:S01]  /*e4e0*/  LDC.64 R6, c[0x0][0x3c8] ;  /* 0x0000f200ff067b82 */ /* 0x001e620000000a00 */
        /* <DEDUP_REMOVED lines=13> */
.L_x_928:
[----:B------:R-:W2:Y:S04]  /*e5c0*/  LDG.E R10, desc[UR8][R10.64+0x4] ;  /* 0x000004080a0a7981 */ /* 0x000ea8000c1e1900 */
[----:B------:R-:W2:Y:S01]  /*e5d0*/  LDG.E R13, desc[UR8][R12.64+0x4] ;  /* 0x000004080c0d7981 */ /* 0x000ea2000c1e1900 */
[----:B------:R-:W-:Y:S02]  /*e5e0*/  PLOP3.LUT P0, PT, PT, PT, PT, 0x80, 0x8 ;  /* 0x000000000008781c */ /* 0x000fe40003f0f070 */
[----:B------:R-:W-:Y:S02]  /*e5f0*/  PLOP3.LUT P5, PT, PT, PT, PT, 0x8, 0x80 ;  /* 0x000000000080781c */ /* 0x000fe40003fae170 */
[----:B--2---:R-:W-:-:S13]  /*e600*/  ISETP.GT.AND P6, PT, R10, R13, PT ;  /* 0x0000000d0a00720c */ /* 0x004fda0003fc4270 */
[----:B------:R-:W-:Y:S05]  /*e610*/  @P6 BREAK.RELIABLE B1 ;  /* 0x0000000000016942 */ /* 0x000fea0003800100 */
[----:B------:R-:W-:Y:S05]  /*e620*/  @P6 BRA `(.L_x_926) ;  /* 0x0000000000346947 */ /* 0x000fea0003800000 */
.L_x_929:
[----:B------:R-:W-:Y:S05]  /*e630*/  BSYNC.RELIABLE B1 ;  /* 0x0000000000017941 */ /* 0x000fea0003800100 */
.L_x_927:
        /* <DEDUP_REMOVED lines=12> */
.L_x_926:
[----:B------:R-:W-:Y:S05]  /*e700*/  BSYNC.RECONVERGENT B0 ;  /* 0x0000000000007941 */ /* 0x000fea0003800200 */
.L_x_925:
[----:B------:R-:W-:Y:S05]  /*e710*/  WARPSYNC.ALL ;  /* 0x0000000000007948 */ /* 0x000fea0003800000 */
[----:B------:R-:W3:Y:S01]  /*e720*/  @!P0 S2R R12, SR_CgaCtaId ;  /* 0x00000000000c8919 */ /* 0x000ee20000008800 */
[----:B0-----:R-:W-:Y:S01]  /*e730*/  IMAD.IADD R7, R17, 0x1, R16 ;  /* 0x0000000111077824 */ /* 0x001fe200078e0210 */
[----:B------:R-:W-:Y:S01]  /*e740*/  @!P0 MOV R9, 0x400 ;  /* 0x0000040000098802 */ /* 0x000fe20000000f00 */
[----:B------:R-:W-:Y:S01]  /*e750*/  @!P0 VIADD R11, R16, 0x1 ;  /* 0x00000001100b8836 */ /* 0x000fe20000000000 */
[----:B------:R-:W0:Y:S01]  /*e760*/  @!P5 S2R R10, SR_CgaCtaId ;  /* 0x00000000000ad919 */ /* 0x000e220000008800 */
[----:B------:R-:W-:Y:S01]  /*e770*/  SEL R8, RZ, 0x2000, !P1 ;  /* 0x00002000ff087807 */ /* 0x000fe20004800000 */
[----:B--2---:R-:W-:Y:S01]  /*e780*/  IMAD.MOV.U32 R20, RZ, RZ, R21 ;  /* 0x000000ffff147224 */ /* 0x004fe200078e0015 */
[----:B------:R-:W-:Y:S01]  /*e790*/  ISETP.GE.AND P1, PT, R7, R36, PT ;  /* 0x000000240700720c */ /* 0x000fe20003f26270 */
[----:B------:R-:W-:Y:S01]  /*e7a0*/  BSSY.RECONVERGENT B0, `(.L_x_930) ;  /* 0x0000039000007945 */ /* 0x000fe20003800200 */
[----:B------:R-:W-:-:S02]  /*e7b0*/  @!P5 MOV R7, 0x400 ;  /* 0x000004000007d802 */ /* 0x000fc40000000f00 */
[----:B------:R-:W-:-:S04]  /*e7c0*/  SEL R6, RZ, 0x4000, !P0 ;  /* 0x00004000ff067807 */ /* 0x000fc80004000000 */
[----:B------:R-:W-:Y:S02]  /*e7d0*/  SEL R6, R6, RZ, !P1 ;  /* 0x000000ff06067207 */ /* 0x000fe40004800000 */
[----:B---3--:R-:W-:Y:S02]  /*e7e0*/  @!P0 LEA R9, R12, R9, 0x18 ;  /* 0x000000090c098211 */ /* 0x008fe400078ec0ff */
[----:B0-----:R-:W-:-:S03]  /*e7f0*/  @!P5 LEA R10, R10, R7, 0x18 ;  /* 0x000000070a0ad211 */ /* 0x001fc600078ec0ff */
[----:B------:R-:W-:Y:S02]  /*e800*/  @!P0 IMAD R12, R16, 0x4, R9 ;  /* 0x00000004100c8824 */ /* 0x000fe400078e0209 */
[----:B------:R-:W-:Y:S02]  /*e810*/  IMAD.IADD R7, R14, 0x1, R15 ;  /* 0x000000010e077824 */ /* 0x000fe400078e020f */
[----:B------:R-:W-:Y:S01]  /*e820*/  @!P5 VIADD R9, R17, 0x1 ;  /* 0x000000011109d836 */ /* 0x000fe20000000000 */
[----:B-1----:R0:W1:Y:S01]  /*e830*/  @!P0 LDS R37, [R12+0x804] ;  /* 0x000804000c258984 */ /* 0x0020620000000800 */
[----:B------:R-:W-:Y:S01]  /*e840*/  @!P0 IMAD.MOV.U32 R16, RZ, RZ, R11 ;  /* 0x000000ffff108224 */ /* 0x000fe200078e000b */
[----:B------:R-:W-:Y:S01]  /*e850*/  ISETP.GE.AND P1, PT, R7, R36, PT ;  /* 0x000000240700720c */ /* 0x000fe20003f26270 */
[----:B------:R-:W-:Y:S02]  /*e860*/  @!P5 IMAD R10, R17, 0x4, R10 ;  /* 0x00000004110ad824 */ /* 0x000fe400078e020a */
[----:B------:R-:W-:Y:S01]  /*e870*/  @!P5 IMAD.MOV.U32 R17, RZ, RZ, R9 ;  /* 0x000000ffff11d224 */ /* 0x000fe200078e0009 */
[----:B------:R-:W-:-:S02]  /*e880*/  ISETP.GE.AND P0, PT, R16, R39, PT ;  /* 0x000000271000720c */ /* 0x000fc40003f06270 */
[----:B------:R-:W-:Y:S01]  /*e890*/  SEL R8, R8, RZ, !P1 ;  /* 0x000000ff08087207 */ /* 0x000fe20004800000 */
[----:B------:R0:W2:Y:S01]  /*e8a0*/  @!P5 LDS R20, [R10+0x804] ;  /* 0x000804000a14d984 */ /* 0x0000a20000000800 */
[CC--:B------:R-:W-:Y:S02]  /*e8b0*/  ISETP.LT.AND P1, PT, R17.reuse, R38.reuse, P0 ;  /* 0x000000261100720c */ /* 0x0c0fe40000721270 */
[----:B------:R-:W-:Y:S02]  /*e8c0*/  ISETP.GE.OR P0, PT, R17, R38, P0 ;  /* 0x000000261100720c */ /* 0x000fe40000706670 */
[----:B------:R-:W-:Y:S02]  /*e8d0*/  IADD3 R6, PT, PT, R5, R8, R6 ;  /* 0x0000000805067210 */ /* 0x000fe40007ffe006 */
[----:B------:R-:W-:-:S09]  /*e8e0*/  ISETP.GE.AND P5, PT, R17, R38, PT ;  /* 0x000000261100720c */ /* 0x000fd20003fa6270 */
        /* <DEDUP_REMOVED lines=16> */
.L_x_933:
[----:B------:R-:W2:Y:S04]  /*e9f0*/  LDG.E R12, desc[UR8][R12.64+0x4] ;  /* 0x000004080c0c7981 */ /* 0x000ea8000c1e1900 */
[----:B------:R-:W2:Y:S01]  /*ea00*/  LDG.E R15, desc[UR8][R14.64+0x4] ;  /* 0x000004080e0f7981 */ /* 0x000ea2000c1e1900 */
[----:B------:R-:W-:Y:S02]  /*ea10*/  PLOP3.LUT P1, PT, PT, PT, PT, 0x80, 0x8 ;  /* 0x000000000008781c */ /* 0x000fe40003f2f070 */
[----:B------:R-:W-:Y:S02]  /*ea20*/  PLOP3.LUT P5, PT, PT, PT, PT, 0x8, 0x80 ;  /* 0x000000000080781c */ /* 0x000fe40003fae170 */
[----:B--2---:R-:W-:-:S13]  /*ea30*/  ISETP.GT.AND P0, PT, R12, R15, PT ;  /* 0x0000000f0c00720c */ /* 0x004fda0003f04270 */
[----:B------:R-:W-:Y:S05]  /*ea40*/  @P0 BREAK.RELIABLE B1 ;  /* 0x0000000000010942 */ /* 0x000fea0003800100 */
[----:B------:R-:W-:Y:S05]  /*ea50*/  @P0 BRA `(.L_x_931) ;  /* 0x0000000000340947 */ /* 0x000fea0003800000 */
.L_x_934:
[----:B------:R-:W-:Y:S05]  /*ea60*/  BSYNC.RELIABLE B1 ;  /* 0x0000000000017941 */ /* 0x000fea0003800100 */
.L_x_932:
        /* <DEDUP_REMOVED lines=12> */
.L_x_931:
[----:B------:R-:W-:Y:S05]  /*eb30*/  BSYNC.RECONVERGENT B0 ;  /* 0x0000000000007941 */ /* 0x000fea0003800200 */
.L_x_930:
        /* <DEDUP_REMOVED lines=10> */
[----:B------:R-:W-:-:S04]  /*ebe0*/  ISETP.GE.AND P6, PT, R18, R39, PT ;  /* 0x000000271200720c */ /* 0x000fc80003fc6270 */
[CC--:B------:R-:W-:Y:S02]  /*ebf0*/  ISETP.LT.AND P0, PT, R19.reuse, R38.reuse, P6 ;  /* 0x000000261300720c */ /* 0x0c0fe40003701270 */
[----:B------:R-:W-:Y:S02]  /*ec00*/  ISETP.GE.OR P6, PT, R19, R38, P6 ;  /* 0x000000261300720c */ /* 0x000fe400037c6670 */
[----:B0-----:R-:W-:Y:S02]  /*ec10*/  @!P1 LEA R9, R10, R9, 0x18 ;  /* 0x000000090a099211 */ /* 0x001fe400078ec0ff */
[----:B---3--:R-:W-:-:S03]  /*ec20*/  @!P5 LEA R8, R8, R7, 0x18 ;  /* 0x000000070808d211 */ /* 0x008fc600078ec0ff */
[----:B------:R-:W-:Y:S02]  /*ec30*/  @!P1 IMAD R9, R16, 0x4, R9 ;  /* 0x0000000410099824 */ /* 0x000fe400078e0209 */
[----:B--2---:R-:W-:Y:S02]  /*ec40*/  IMAD.MOV.U32 R7, RZ, RZ, R20 ;  /* 0x000000ffff077224 */ /* 0x004fe400078e0014 */
[----:B------:R-:W-:Y:S01]  /*ec50*/  @!P5 IMAD R8, R17, 0x4, R8 ;  /* 0x000000041108d824 */ /* 0x000fe200078e0208 */
[----:B-1----:R0:W1:Y:S04]  /*ec60*/  @!P1 LDS R37, [R9+0x804] ;  /* 0x0008040009259984 */ /* 0x0020680000000800 */
        /* <DEDUP_REMOVED lines=18> */
.L_x_938:
[----:B------:R-:W2:Y:S04]  /*ed90*/  LDG.E R12, desc[UR8][R12.64+0x4] ;  /* 0x000004080c0c7981 */ /* 0x000ea8000c1e1900 */
[----:B------:R-:W2:Y:S01]  /*eda0*/  LDG.E R15, desc[UR8][R14.64+0x4] ;  /* 0x000004080e0f7981 */ /* 0x000ea2000c1e1900 */
[----:B------:R-:W-:Y:S02]  /*edb0*/  PLOP3.LUT P0, PT, PT, PT, PT, 0x80, 0x8 ;  /* 0x000000000008781c */ /* 0x000fe40003f0f070 */
[----:B------:R-:W-:Y:S02]  /*edc0*/  PLOP3.LUT P5, PT, PT, PT, PT, 0x8, 0x80 ;  /* 0x000000000080781c */ /* 0x000fe40003fae170 */
[----:B--2---:R-:W-:-:S13]  /*edd0*/  ISETP.GT.AND P6, PT, R12, R15, PT ;  /* 0x0000000f0c00720c */ /* 0x004fda0003fc4270 */
[----:B------:R-:W-:Y:S05]  /*ede0*/  @P6 BREAK.RELIABLE B1 ;  /* 0x0000000000016942 */ /* 0x000fea0003800100 */
[----:B------:R-:W-:Y:S05]  /*edf0*/  @P6 BRA `(.L_x_936) ;  /* 0x0000000000346947 */ /* 0x000fea0003800000 */
.L_x_939:
[----:B------:R-:W-:Y:S05]  /*ee00*/  BSYNC.RELIABLE B1 ;  /* 0x0000000000017941 */ /* 0x000fea0003800100 */
.L_x_937:
        /* <DEDUP_REMOVED lines=12> */
.L_x_936:
[----:B------:R-:W-:Y:S05]  /*eed0*/  BSYNC.RECONVERGENT B0 ;  /* 0x0000000000007941 */ /* 0x000fea0003800200 */
.L_x_935:
[----:B------:R-:W-:Y:S05]  /*eee0*/  WARPSYNC.ALL ;  /* 0x0000000000007948 */ /* 0x000fea0003800000 */
[----:B------:R-:W3:Y:S01]  /*eef0*/  @!P0 S2R R13, SR_CgaCtaId ;  /* 0x00000000000d8919 */ /* 0x000ee20000008800 */
[----:B0-----:R-:W-:Y:S01]  /*ef00*/  IMAD.IADD R9, R19, 0x1, R18 ;  /* 0x0000000113097824 */ /* 0x001fe200078e0212 */
[----:B------:R-:W-:Y:S01]  /*ef10*/  SEL R10, RZ, 0x8000, !P1 ;  /* 0x00008000ff0a7807 */ /* 0x000fe20004800000 */
[----:B------:R-:W-:Y:S01]  /*ef20*/  @!P0 VIADD R14, R18, 0x1 ;  /* 0x00000001120e8836 */ /* 0x000fe20000000000 */
[----:B------:R-:W0:Y:S01]  /*ef30*/  @!P5 S2R R11, SR_CgaCtaId ;  /* 0x00000000000bd919 */ /* 0x000e220000008800 */
[----:B------:R-:W-:Y:S01]  /*ef40*/  SEL R8, RZ, 0x10000, !P0 ;  /* 0x00010000ff087807 */ /* 0x000fe20004000000 */
[----:B------:R-:W-:Y:S01]  /*ef50*/  BSSY.RECONVERGENT B0, `(.L_x_940) ;  /* 0x000003b000007945 */ /* 0x000fe20003800200 */
[----:B------:R-:W-:-:S02]  /*ef60*/  ISETP.GE.AND P1, PT, R9, R36, PT ;  /* 0x000000240900720c */ /* 0x000fc40003f26270 */
[----:B------:R-:W-:Y:S02]  /*ef70*/  @!P0 MOV R12, 0x400 ;  /* 0x00000400000c8802 */ /* 0x000fe40000000f00 */
[----:B------:R-:W-:Y:S02]  /*ef80*/  SEL R9, R8, RZ, !P1 ;  /* 0x000000ff08097207 */ /* 0x000fe40004800000 */
[----:B------:R-:W-:Y:S02]  /*ef90*/  @!P5 MOV R8, 0x400 ;  /* 0x000004000008d802 */ /* 0x000fe40000000f00 */
[----:B---3--:R-:W-:Y:S02]  /*efa0*/  @!P0 LEA R13, R13, R12, 0x18 ;  /* 0x0000000c0d0d8211 */ /* 0x008fe400078ec0ff */
[----:B0-----:R-:W-:Y:S01]  /*efb0*/  @!P5 LEA R12, R11, R8, 0x18 ;  /* 0x000000080b0cd211 */ /* 0x001fe200078ec0ff */
[----:B------:R-:W-:Y:S02]  /*efc0*/  IMAD.IADD R11, R16, 0x1, R17 ;  /* 0x00000001100b7824 */ /* 0x000fe400078e0211 */
[----:B------:R-:W-:-:S02]  /*efd0*/  @!P0 IMAD R15, R18, 0x4, R13 ;  /* 0x00000004120f8824 */ /* 0x000fc400078e020d */
[----:B------:R-:W-:Y:S01]  /*efe0*/  @!P5 IMAD R13, R19, 0x4, R12 ;  /* 0x00000004130dd824 */ /* 0x000fe200078e020c */
[----:B------:R-:W-:Y:S01]  /*eff0*/  ISETP.GE.AND P1, PT, R11, R36, PT ;  /* 0x000000240b00720c */ /* 0x000fe20003f26270 */
[----:B------:R-:W-:Y:S01]  /*f000*/  @!P5 VIADD R12, R19, 0x1 ;  /* 0x00000001130cd836 */ /* 0x000fe20000000000 */
[----:B-1----:R0:W1:Y:S01]  /*f010*/  @!P0 LDS R37, [R15+0x804] ;  /* 0x000804000f258984 */ /* 0x0020620000000800 */
[----:B------:R-:W-:Y:S01]  /*f020*/  @!P0 IMAD.MOV.U32 R18, RZ, RZ, R14 ;  /* 0x000000ffff128224 */ /* 0x000fe200078e000e */
[----:B------:R-:W-:Y:S01]  /*f030*/  SEL R10, R10, RZ, !P1 ;  /* 0x000000ff0a0a7207 */ /* 0x000fe20004800000 */
[----:B------:R-:W-:Y:S02]  /*f040*/  @!P5 IMAD.MOV.U32 R19, RZ, RZ, R12 ;  /* 0x000000ffff13d224 */ /* 0x000fe400078e000c */
[----:B--2---:R-:W-:Y:S01]  /*f050*/  IMAD.MOV.U32 R8, RZ, RZ, R7 ;  /* 0x000000ffff087224 */ /* 0x004fe200078e0007 */
[----:B------:R-:W-:Y:S02]  /*f060*/  ISETP.GE.AND P1, PT, R18, R39, PT ;  /* 0x000000271200720c */ /* 0x000fe40003f26270 */
[----:B------:R-:W-:-:S02]  /*f070*/  IADD3 R9, PT, PT, R6, R10, R9 ;  /* 0x0000000a06097210 */ /* 0x000fc40007ffe009 */
[CC--:B------:R-:W-:Y:S01]  /*f080*/  ISETP.LT.AND P0, PT, R19.reuse, R38.reuse, P1 ;  /* 0x000000261300720c */ /* 0x0c0fe20000f01270 */
[----:B------:R0:W2:Y:S01]  /*f090*/  @!P5 LDS R8, [R13+0x804] ;  /* 0x000804000d08d984 */ /* 0x0000a20000000800 */
[CC--:B------:R-:W-:Y:S02]  /*f0a0*/  ISETP.GE.OR P1, PT, R19.reuse, R38.reuse, P1 ;  /* 0x000000261300720c */ /* 0x0c0fe40000f26670 */
[----:B------:R-:W-:-:S11]  /*f0b0*/  ISETP.GE.AND P5, PT, R19, R38, PT ;  /* 0x000000261300720c */ /* 0x000fd60003fa6270 */
        /* <DEDUP_REMOVED lines=16> */
.L_x_943:
[----:B------:R-:W2:Y:S04]  /*f1c0*/  LDG.E R14, desc[UR8][R14.64+0x4] ;  /* 0x000004080e0e7981 */ /* 0x000ea8000c1e1900 */
[----:B------:R-:W2:Y:S01]  /*f1d0*/  LDG.E R17, desc[UR8][R16.64+0x4] ;  /* 0x0000040810117981 */ /* 0x000ea2000c1e1900 */
[----:B------:R-:W-:Y:S02]  /*f1e0*/  PLOP3.LUT P0, PT, PT, PT, PT, 0x80, 0x8 ;  /* 0x000000000008781c */ /* 0x000fe40003f0f070 */
[----:B------:R-:W-:Y:S02]  /*f1f0*/  PLOP3.LUT P5, PT, PT, PT, PT, 0x8, 0x80 ;  /* 0x000000000080781c */ /* 0x000fe40003fae170 */
[----:B--2---:R-:W-:-:S13]  /*f200*/  ISETP.GT.AND P1, PT, R14, R17, PT ;  /* 0x000000110e00720c */ /* 0x004fda0003f24270 */
[----:B------:R-:W-:Y:S05]  /*f210*/  @P1 BREAK.RELIABLE B1 ;  /* 0x0000000000011942 */ /* 0x000fea0003800100 */
[----:B------:R-:W-:Y:S05]  /*f220*/  @P1 BRA `(.L_x_941) ;  /* 0x0000000000341947 */ /* 0x000fea0003800000 */
.L_x_944:
[----:B------:R-:W-:Y:S05]  /*f230*/  BSYNC.RELIABLE B1 ;  /* 0x0000000000017941 */ /* 0x000fea0003800100 */
.L_x_942:
        /* <DEDUP_REMOVED lines=12> */
.L_x_941:
[----:B------:R-:W-:Y:S05]  /*f300*/  BSYNC.RECONVERGENT B0 ;  /* 0x0000000000007941 */ /* 0x000fea0003800200 */
.L_x_940:
        /* <DEDUP_REMOVED lines=8> */
[----:B0-----:R-:W-:-:S02]  /*f390*/  @!P0 LEA R13, R13, R12, 0x18 ;  /* 0x0000000c0d0d8211 */ /* 0x001fc400078ec0ff */
[----:B---3--:R-:W-:-:S03]  /*f3a0*/  @!P5 LEA R12, R11, R10, 0x18 ;  /* 0x0000000a0b0cd211 */ /* 0x008fc600078ec0ff */
[----:B------:R-:W-:Y:S02]  /*f3b0*/  @!P0 IMAD R13, R18, 0x4, R13 ;  /* 0x00000004120d8824 */ /* 0x000fe400078e020d */
[----:B--2---:R-:W-:Y:S02]  /*f3c0*/  IMAD.MOV.U32 R10, RZ, RZ, R8 ;  /* 0x000000ffff0a7224 */ /* 0x004fe400078e0008 */
[C---:B------:R-:W-:Y:S01]  /*f3d0*/  @!P5 IMAD R12, R19.reuse, 0x4, R12 ;  /* 0x00000004130cd824 */ /* 0x040fe200078e020c */
[----:B-1----:R0:W1:Y:S01]  /*f3e0*/  @!P0 LDS R37, [R13+0x804] ;  /* 0x000804000d258984 */ /* 0x0020620000000800 */
[----:B------:R-:W-:Y:S02]  /*f3f0*/  IMAD.MOV.U32 R11, RZ, RZ, R19 ;  /* 0x000000ffff0b7224 */ /* 0x000fe400078e0013 */
[----:B------:R-:W-:Y:S01]  /*f400*/  @!P5 VIADD R11, R19, 0x1 ;  /* 0x00000001130bd836 */ /* 0x000fe20000000000 */
[----:B------:R0:W2:Y:S01]  /*f410*/  @!P5 LDS R10, [R12+0x804] ;  /* 0x000804000c0ad984 */ /* 0x0000a20000000800 */
[----:B------:R-:W-:-:S04]  /*f420*/  ISETP.GE.AND P5, PT, R16, R39, PT ;  /* 0x000000271000720c */ /* 0x000fc80003fa6270 */
[CC--:B------:R-:W-:Y:S02]  /*f430*/  ISETP.LT.AND P1, PT, R11.reuse, R38.reuse, P5 ;  /* 0x000000260b00720c */ /* 0x0c0fe40002f21270 */
        /* <DEDUP_REMOVED lines=14> */
.L_x_947:
[----:B------:R-:W2:Y:S04]  /*f520*/  LDG.E R14, desc[UR8][R14.64+0x4] ;  /* 0x000004080e0e7981 */ /* 0x000ea8000c1e1900 */
[----:B------:R-:W2:Y:S01]  /*f530*/  LDG.E R13, desc[UR8][R12.64+0x4] ;  /* 0x000004080c0d7981 */ /* 0x000ea2000c1e1900 */
[----:B------:R-:W-:Y:S02]  /*f540*/  PLOP3.LUT P1, PT, PT, PT, PT, 0x80, 0x8 ;  /* 0x000000000008781c */ /* 0x000fe40003f2f070 */
[----:B--2---:R-:W-:-:S13]  /*f550*/  ISETP.GT.AND P5, PT, R14, R13, PT ;  /* 0x0000000d0e00720c */ /* 0x004fda0003fa4270 */
[----:B------:R-:W-:Y:S05]  /*f560*/  @P5 BRA `(.L_x_946) ;  /* 0x0000000000045947 */ /* 0x000fea0003800000 */
.L_x_948:
[----:B------:R-:W-:-:S13]  /*f570*/  PLOP3.LUT P1, PT, PT, PT, PT, 0x8, 0x80 ;  /* 0x000000000080781c */ /* 0x000fda0003f2e170 */
.L_x_946:
[----:B------:R-:W-:Y:S05]  /*f580*/  BSYNC.RECONVERGENT B0 ;  /* 0x0000000000007941 */ /* 0x000fea0003800200 */
.L_x_945:
[----:B------:R-:W0:Y:S01]  /*f590*/  S2R R40, SR_CTAID.X ;  /* 0x0000000000287919 */ /* 0x000e220000002500 */
[----:B------:R-:W-:Y:S01]  /*f5a0*/  IMAD.IADD R11, R16, 0x1, R11 ;  /* 0x00000001100b7824 */ /* 0x000fe200078e020b */
[----:B------:R-:W-:Y:S01]  /*f5b0*/  SEL R12, RZ, 0x40000, !P1 ;  /* 0x00040000ff0c7807 */ /* 0x000fe20004800000 */
[----:B------:R-:W-:Y:S01]  /*f5c0*/  IMAD.IADD R19, R18, 0x1, R19 ;  /* 0x0000000112137824 */ /* 0x000fe200078e0213 */
[----:B------:R-:W-:Y:S02]  /*f5d0*/  BAR.SYNC.DEFER_BLOCKING 0x0 ;  /* 0x0000000000007b1d */ /* 0x000fe40000010000 */
[----:B------:R-:W-:Y:S02]  /*f5e0*/  ISETP.GE.AND P1, PT, R11, R36, PT ;  /* 0x000000240b00720c */ /* 0x000fe40003f26270 */
[----:B------:R-:W-:Y:S02]  /*f5f0*/  SEL R11, RZ, 0x20000, !P0 ;  /* 0x00020000ff0b7807 */ /* 0x000fe40004000000 */
[----:B------:R-:W-:-:S02]  /*f600*/  SEL R12, R12, RZ, !P1 ;  /* 0x000000ff0c0c7207 */ /* 0x000fc40004800000 */
[----:B------:R-:W-:-:S04]  /*f610*/  ISETP.GE.AND P1, PT, R19, R36, PT ;  /* 0x000000241300720c */ /* 0x000fc80003f26270 */
[----:B------:R-:W-:-:S04]  /*f620*/  SEL R11, R11, RZ, !P1 ;  /* 0x000000ff0b0b7207 */ /* 0x000fc80004800000 */
[----:B------:R-:W-:-:S04]  /*f630*/  IADD3 R11, PT, PT, R9, R11, R12 ;  /* 0x0000000b090b7210 */ /* 0x000fc80007ffe00c */
[----:B------:R3:W4:Y:S01]  /*f640*/  POPC R36, R11 ;  /* 0x0000000b00247309 */ /* 0x0007220000000000 */
[----:B0-----:R-:W-:-:S13]  /*f650*/  ISETP.NE.AND P0, PT, R40, RZ, PT ;  /* 0x000000ff2800720c */ /* 0x001fda0003f05270 */
[----:B---34-:R-:W-:Y:S05]  /*f660*/  @P0 BRA `(.L_x_949) ;  /* 0x0000000400b80947 */ /* 0x018fea0003800000 */
[----:B------:R-:W0:Y:S01]  /*f670*/  S2R R44, SR_LANEID ;  /* 0x00000000002c7919 */ /* 0x000e220000000000 */
[----:B------:R-:W3:Y:S01]  /*f680*/  S2UR UR5, SR_CgaCtaId ;  /* 0x00000000000579c3 */ /* 0x000ee20000008800 */
[----:B------:R-:W-:Y:S01]  /*f690*/  UMOV UR4, 0x400 ;  /* 0x0000040000047882 */ /* 0x000fe20000000000 */
[----:B------:R-:W4:Y:S01]  /*f6a0*/  SHFL.UP PT, R12, R36, 0x1, RZ ;  /* 0x04200000240c7989 */ /* 0x000f2200000e00ff */
[----:B-1----:R-:W1:Y:S01]  /*f6b0*/  S2R R37, SR_TID.X ;  /* 0x0000000000257919 */ /* 0x002e620000002100 */
[----:B---3--:R-:W-:Y:S01]  /*f6c0*/  ULEA UR4, UR5, UR4, 0x18 ;  /* 0x0000000405047291 */ /* 0x008fe2000f8ec0ff */
[C---:B0-----:R-:W-:Y:S02]  /*f6d0*/  ISETP.GE.AND P0, PT, R44.reuse, 0x1, PT ;  /* 0x000000012c00780c */ /* 0x041fe40003f06270 */
[----:B------:R-:W-:Y:S02]  /*f6e0*/  ISETP.GE.AND P1, PT, R44, 0x2, PT ;  /* 0x000000022c00780c */ /* 0x000fe40003f26270 */
[----:B----4-:R-:W-:-:S04]  /*f6f0*/  SEL R17, R12, RZ, P0 ;  /* 0x000000ff0c117207 */ /* 0x010fc80000000000 */
[----:B------:R-:W-:Y:S02]  /*f700*/  IADD3 R17, P0, PT, R36, R17, RZ ;  /* 0x0000001124117210 */ /* 0x000fe40007f1e0ff */
[----:B-1----:R-:W-:-:S03]  /*f710*/  SHF.R.U32.HI R38, RZ, 0x5, R37 ;  /* 0x00000005ff267819 */ /* 0x002fc60000011625 */
[----:B------:R-:W-:Y:S01]  /*f720*/  IMAD.X R16, RZ, RZ, RZ, P0 ;  /* 0x000000ffff107224 */ /* 0x000fe200000e06ff */
[----:B------:R-:W0:Y:S04]  /*f730*/  SHFL.UP PT, R12, R17, 0x2, RZ ;  /* 0x04400000110c7989 */ /* 0x000e2800000e00ff */
[----:B------:R-:W1:Y:S01]  /*f740*/  SHFL.UP PT, R13, R16, 0x2, RZ ;  /* 0x04400000100d7989 */ /* 0x000e6200000e00ff */
[----:B0-----:R-:W-:-:S04]  /*f750*/  SEL R12, R12, RZ, P1 ;  /* 0x000000ff0c0c7207 */ /* 0x001fc80000800000 */
[----:B------:R-:W-:Y:S02]  /*f760*/  IADD3 R15, P0, PT, R12, R17, RZ ;  /* 0x000000110c0f7210 */ /* 0x000fe40007f1e0ff */
[----:B-1----:R-:W-:Y:S02]  /*f770*/  SEL R13, R13, RZ, P1 ;  /* 0x000000ff0d0d7207 */ /* 0x002fe40000800000 */
[----:B------:R-:W-:Y:S01]  /*f780*/  ISETP.GE.AND P1, PT, R44, 0x4, PT ;  /* 0x000000042c00780c */ /* 0x000fe20003f26270 */
[----:B------:R-:W0:Y:S02]  /*f790*/  SHFL.UP PT, R12, R15, 0x4, RZ ;  /* 0x048000000f0c7989 */ /* 0x000e2400000e00ff */
[----:B------:R-:W-:-:S05]  /*f7a0*/  IMAD.X R14, R13, 0x1, R16, P0 ;  /* 0x000000010d0e7824 */ /* 0x000fca00000e0610 */
[----:B------:R-:W1:Y:S01]  /*f7b0*/  SHFL.UP PT, R13, R14, 0x4, RZ ;  /* 0x048000000e0d7989 */ /* 0x000e6200000e00ff */
[----:B0-----:R-:W-:-:S04]  /*f7c0*/  SEL R12, R12, RZ, P1 ;  /* 0x000000ff0c0c7207 */ /* 0x001fc80000800000 */
[----:B------:R-:W-:Y:S02]  /*f7d0*/  IADD3 R17, P0, PT, R12, R15, RZ ;  /* 0x0000000f0c117210 */ /* 0x000fe40007f1e0ff */
[----:B-1----:R-:W-:-:S03]  /*f7e0*/  SEL R13, R13, RZ, P1 ;  /* 0x000000ff0d0d7207 */ /* 0x002fc60000800000 */
[----:B------:R-:W0:Y:S01]  /*f7f0*/  SHFL.UP PT, R12, R17, 0x8, RZ ;  /* 0x05000000110c7989 */ /* 0x000e2200000e00ff */
[----:B------:R-:W-:Y:S01]  /*f800*/  ISETP.GE.AND P1, PT, R44, 0x8, PT ;  /* 0x000000082c00780c */ /* 0x000fe20003f26270 */
[----:B------:R-:W-:-:S05]  /*f810*/  IMAD.X R16, R13, 0x1, R14, P0 ;  /* 0x000000010d107824 */ /* 0x000fca00000e060e */
[----:B------:R-:W1:Y:S01]  /*f820*/  SHFL.UP PT, R13, R16, 0x8, RZ ;  /* 0x05000000100d7989 */ /* 0x000e6200000e00ff */
[----:B0-----:R-:W-:-:S04]  /*f830*/  SEL R12, R12, RZ, P1 ;  /* 0x000000ff0c0c7207 */ /* 0x001fc80000800000 */
[----:B------:R-:W-:Y:S02]  /*f840*/  IADD3 R15, P0, PT, R12, R17, RZ ;  /* 0x000000110c0f7210 */ /* 0x000fe40007f1e0ff */
[----:B-1----:R-:W-:-:S03]  /*f850*/  SEL R13, R13, RZ, P1 ;  /* 0x000000ff0d0d7207 */ /* 0x002fc60000800000 */
[----:B------:R-:W0:Y:S01]  /*f860*/  SHFL.UP PT, R12, R15, 0x10, RZ ;  /* 0x060000000f0c7989 */ /* 0x000e2200000e00ff */
[C---:B------:R-:W-:Y:S01]  /*f870*/  ISETP.GE.AND P1, PT, R44.reuse, 0x10, PT ;  /* 0x000000102c00780c */ /* 0x040fe20003f26270 */
[----:B------:R-:W-:Y:S01]  /*f880*/  IMAD.X R14, R13, 0x1, R16, P0 ;  /* 0x000000010d0e7824 */ /* 0x000fe200000e0610 */
[----:B------:R-:W-:-:S04]  /*f890*/  ISETP.NE.AND P0, PT, R44, 0x1f, PT ;  /* 0x0000001f2c00780c */ /* 0x000fc80003f05270 */
[----:B------:R-:W1:Y:S09]  /*f8a0*/  SHFL.UP PT, R13, R14, 0x10, RZ ;  /* 0x060000000e0d7989 */ /* 0x000e7200000e00ff */
[----:B------:R-:W-:Y:S02]  /*f8b0*/  @!P0 LEA R39, R38, UR4, 0x3 ;  /* 0x0000000426278c11 */ /* 0x000fe4000f8e18ff */
[----:B0-----:R-:W-:-:S02]  /*f8c0*/  SEL R12, R12, RZ, P1 ;  /* 0x000000ff0c0c7207 */ /* 0x001fc40000800000 */
[----:B-1----:R-:W-:Y:S02]  /*f8d0*/  SEL R13, R13, RZ, P1 ;  /* 0x000000ff0d0d7207 */ /* 0x002fe40000800000 */
[----:B------:R-:W-:-:S05]  /*f8e0*/  IADD3 R40, P1, PT, R12, R15, RZ ;  /* 0x0000000f0c287210 */ /* 0x000fca0007f3e0ff */
[----:B------:R-:W-:Y:S01]  /*f8f0*/  IMAD.X R41, R13, 0x1, R14, P1 ;  /* 0x000000010d297824 */ /* 0x000fe200008e060e */
[----:B------:R-:W-:-:S04]  /*f900*/  ISETP.NE.AND P1, PT, R38, 0x2, PT ;  /* 0x000000022600780c */ /* 0x000fc80003f25270 */
[----:B------:R-:W-:Y:S01]  /*f910*/  @!P0 STS.64 [R39], R40 ;  /* 0x0000002827008388 */ /* 0x000fe20000000a00 */
[----:B------:R-:W-:Y:S06]  /*f920*/  BAR.SYNC.DEFER_BLOCKING 0x0 ;  /* 0x0000000000007b1d */ /* 0x000fec0000010000 */
[----:B------:R-:W0:Y:S04]  /*f930*/  LDS.128 R16, [UR4] ;  /* 0x00000004ff107984 */ /* 0x000e280008000c00 */
[----:B------:R-:W1:Y:S01]  /*f940*/  LDS.128 R12, [UR4+0x10] ;  /* 0x00001004ff0c7984 */ /* 0x000e620008000c00 */
[----:B0-----:R-:W-:-:S04]  /*f950*/  IADD3 R51, P0, PT, R16, R18, RZ ;  /* 0x0000001210337210 */ /* 0x001fc80007f1e0ff */
[----:B------:R-:W-:Y:S02]  /*f960*/  SEL R42, R51, R16, !P1 ;  /* 0x00000010332a7207 */ /* 0x000fe40004800000 */
[----:B-1----:R-:W-:-:S04]  /*f970*/  IADD3 R51, P1, PT, R12, R51, RZ ;  /* 0x000000330c337210 */ /* 0x002fc80007f3e0ff */
[----:B------:R-:W-:Y:S02]  /*f980*/  IADD3.X R13, PT, PT, R13, R17, R19, P1, P0 ;  /* 0x000000110d0d7210 */ /* 0x000fe40000fe0413 */
[----:B------:R-:W0:Y:S01]  /*f990*/  LDS.128 R16, [UR4+0x20] ;  /* 0x00002004ff107984 */ /* 0x000e220008000c00 */
[----:B------:R-:W-:-:S04]  /*f9a0*/  IADD3 R45, P0, PT, R14, R51, RZ ;  /* 0x000000330e2d7210 */ /* 0x000fc80007f1e0ff */
[----:B0-----:R-:W-:-:S04]  /*f9b0*/  IADD3 R43, P1, PT, R16, R45, RZ ;  /* 0x0000002d102b7210 */ /* 0x001fc80007f3e0ff */
        /* <DEDUP_REMOVED lines=10> */
[----:B------:R-:W-:Y:S02]  /*fa60*/  ISETP.NE.AND P1, PT, R38, 0x3, PT ;  /* 0x000000032600780c */ /* 0x000fe40003f25270 */
[----:B------:R-:W-:Y:S02]  /*fa70*/  ISETP.NE.AND P0, PT, R44, RZ, PT ;  /* 0x000000ff2c00720c */ /* 0x000fe40003f05270 */
        /* <DEDUP_REMOVED lines=10> */
[----:B0-----:R-:W-:Y:S01]  /*fb20*/  IADD3 R43, P5, PT, R16, R55, RZ ;  /* 0x00000037102b7210 */ /* 0x001fe20007fbe0ff */
[----:B------:R-:W-:-:S03]  /*fb30*/  IMAD.IADD R16, R40, 0x1, -R36 ;  /* 0x0000000128107824 */ /* 0x000fc600078e0a24 */
[----:B------:R-:W-:Y:S02]  /*fb40*/  IADD3.X R45, PT, PT, R17, R15, R13, P5, P1 ;  /* 0x0000000f112d7210 */ /* 0x000fe40002fe240d */
[----:B------:R-:W-:Y:S01]  /*fb50*/  ISETP.NE.AND P1, PT, R38, 0x6, PT ;  /* 0x000000062600780c */ /* 0x000fe20003f25270 */
[----:B------:R-:W0:Y:S01]  /*fb60*/  LDS.128 R12, [UR4+0x70] ;  /* 0x00007004ff0c7984 */ /* 0x000e220008000c00 */
[----:B------:R-:W-:Y:S02]  /*fb70*/  SEL R16, R16, RZ, P0 ;  /* 0x000000ff10107207 */ /* 0x000fe40000000000 */
[----:B------:R-:W-:Y:S02]  /*fb80*/  SEL R42, R39, R42, !P1 ;  /* 0x0000002a272a7207 */ /* 0x000fe40004800000 */
[----:B------:R-:W-:Y:S02]  /*fb90*/  ISETP.NE.AND P1, PT, R38, 0x7, PT ;  /* 0x000000072600780c */ /* 0x000fe40003f25270 */
[----:B------:R-:W-:-:S02]  /*fba0*/  IADD3 R39, P0, PT, R18, R43, RZ ;  /* 0x0000002b12277210 */ /* 0x000fc40007f1e0ff */
[----:B------:R-:W-:Y:S02]  /*fbb0*/  SEL R42, R41, R42, !P1 ;  /* 0x0000002a292a7207 */ /* 0x000fe40004800000 */
[----:B------:R-:W-:-:S04]  /*fbc0*/  ISETP.NE.AND P1, PT, R38, 0x8, PT ;  /* 0x000000082600780c */ /* 0x000fc80003f25270 */
        /* <DEDUP_REMOVED lines=11> */
[----:B0-----:R-:W-:-:S04]  /*fc80*/  IADD3 R17, P1, PT, R12, R39, RZ ;  /* 0x000000270c117210 */ /* 0x001fc80007f3e0ff */
[----:B------:R-:W-:Y:S02]  /*fc90*/  IADD3.X R13, PT, PT, R13, R19, R45, P1, P0 ;  /* 0x000000130d0d7210 */ /* 0x000fe40000fe042d */
[C---:B------:R-:W-:Y:S02]  /*fca0*/  ISETP.NE.AND P0, PT, R38.reuse, 0xe, PT ;  /* 0x0000000e2600780c */ /* 0x040fe40003f05270 */
[----:B------:R-:W-:Y:S02]  /*fcb0*/  ISETP.NE.AND P1, PT, R38, 0xf, PT ;  /* 0x0000000f2600780c */ /* 0x000fe40003f25270 */
[----:B------:R-:W-:Y:S02]  /*fcc0*/  SEL R12, R39, R18, !P0 ;  /* 0x00000012270c7207 */ /* 0x000fe40004000000 */
[----:B------:R-:W-:Y:S02]  /*fcd0*/  ISETP.GE.U32.AND P0, PT, R37, 0x20, PT ;  /* 0x000000202500780c */ /* 0x000fe40003f06070 */
[----:B------:R-:W-:-:S02]  /*fce0*/  SEL R19, R17, R12, !P1 ;  /* 0x0000000c11137207 */ /* 0x000fc40004800000 */
[----:B------:R-:W-:Y:S02]  /*fcf0*/  IADD3 R14, P1, PT, R14, R17, RZ ;  /* 0x000000110e0e7210 */ /* 0x000fe40007f3e0ff */
[----:B------:R-:W-:-:S03]  /*fd00*/  SEL R19, R19, RZ, P0 ;  /* 0x000000ff13137207 */ /* 0x000fc60000000000 */
[----:B------:R-:W-:Y:S01]  /*fd10*/  IMAD.X R15, R15, 0x1, R13, P1 ;  /* 0x000000010f0f7824 */ /* 0x000fe200008e060d */
[----:B------:R-:W-:Y:S01]  /*fd20*/  CS2R R12, SRZ ;  /* 0x00000000000c7805 */ /* 0x000fe2000001ff00 */
[----:B------:R-:W-:Y:S01]  /*fd30*/  IMAD.IADD R19, R16, 0x1, R19 ;  /* 0x0000000110137824 */ /* 0x000fe200078e0213 */
[----:B------:R-:W-:Y:S06]  /*fd40*/  BRA `(.L_x_950) ;  /* 0x0000001400387947 */ /* 0x000fec0003800000 */
.L_x_949:
        /* <DEDUP_REMOVED lines=44> */
.L_x_952:
[----:B------:R-:W-:Y:S05]  /*10010*/  BSYNC.RECONVERGENT B0 ;  /* 0x0000000000007941 */ /* 0x000fea0003800200 */
.L_x_951:
[----:B------:R-:W3:Y:S08]  /*10020*/  S2UR UR5, SR_CgaCtaId ;  /* 0x00000000000579c3 */ /* 0x000ef00000008800 */
[----:B------:R-:W-:Y:S06]  /*10030*/  BAR.SYNC.DEFER_BLOCKING 0x0 ;  /* 0x0000000000007b1d */ /* 0x000fec0000010000 */
[----:B------:R-:W-:Y:S01]  /*10040*/  UMOV UR4, 0x400 ;  /* 0x0000040000047882 */ /* 0x000fe20000000000 */
[----:B-1----:R-:W1:Y:S01]  /*10050*/  S2R R37, SR_TID.X ;  /* 0x0000000000257919 */ /* 0x002e620000002100 */
        /* <DEDUP_REMOVED lines=63> */
[----:B------:R-:W-:-:S05]  /*10450*/  IADD3 R17, P1, PT, R14, R17, RZ ;  /* 0x000000110e117210 */ /* 0x000fca0007f3e0ff */
[----:B------:R-:W-:Y:S01]  /*10460*/  IMAD.X R42, R15, 0x1, R19, P1 ;  /* 0x000000010f2a7824 */ /* 0x000fe200008e0613 */
[----:B------:R-:W-:Y:S01]  /*10470*/  ISETP.GE.U32.AND P1, PT, R37, 0x20, PT ;  /* 0x000000202500780c */ /* 0x000fe20003f26070 */
[----:B------:R-:W-:-:S05]  /*10480*/  IMAD.IADD R19, R12, 0x1, R13 ;  /* 0x000000010c137824 */ /* 0x000fca00078e020d */
[----:B------:R-:W-:Y:S01]  /*10490*/  SEL R16, R16, R19, !P1 ;  /* 0x0000001310107207 */ /* 0x000fe20004800000 */
[----:B------:R-:W-:Y:S06]  /*104a0*/  @P0 BRA `(.L_x_953) ;  /* 0x0000000c00380947 */ /* 0x000fec0003800000 */
        /* <DEDUP_REMOVED lines=14> */
.L_x_954:
[----:B------:R-:W-:Y:S05]  /*10590*/  NANOSLEEP 0x1c2 ;  /* 0x000001c20000795d */ /* 0x000fea0003800000 */
[----:B------:R-:W-:Y:S01]  /*105a0*/  NOP ;  /* 0x0000000000007918 */ /* 0x000fe20000000000 */
.L_x_955:
        /* <DEDUP_REMOVED lines=12> */
.L_x_1026:
[----:B------:R-:W-:Y:S05]  /*10670*/  @!P5 BRA `(.L_x_957) ;  /* 0x000000000038d947 */ /* 0x000fea0003800000 */
[----:B------:R-:W-:-:S13]  /*10680*/  ISETP.GT.U32.AND P0, PT, R37, 0x1f3, PT ;  /* 0x000001f32500780c */ /* 0x000fda0003f04070 */
.L_x_961:
[----:B------:R-:W-:Y:S05]  /*10690*/  YIELD ;  /* 0x0000000000007946 */ /* 0x000fea0003800000 */
[----:B------:R-:W-:Y:S05]  /*106a0*/  @P0 BRA `(.L_x_958) ;  /* 0x0000000000080947 */ /* 0x000fea0003800000 */
[----:B------:R0:W-:Y:S06]  /*106b0*/  MEMBAR.SC.CTA ;  /* 0x0000000000007992 */ /* 0x0001ec0000000000 */
[----:B0-----:R-:W-:Y:S05]  /*106c0*/  BRA `(.L_x_959) ;  /* 0x0000000000087947 */ /* 0x001fea0003800000 */
.L_x_958:
[----:B------:R-:W-:Y:S05]  /*106d0*/  NANOSLEEP 0x15e ;  /* 0x0000015e0000795d */ /* 0x000fea0003800000 */
[----:B------:R-:W-:Y:S01]  /*106e0*/  NOP ;  /* 0x0000000000007918 */ /* 0x000fe20000000000 */
.L_x_959:
[----:B------:R-:W3:Y:S01]  /*106f0*/  LD.E.128.STRONG.GPU R12, desc[UR8][R40.64+0x200] ;  /* 0x00020008280c7980 */ /* 0x000ee2000c10fd00 */
[----:B------:R-:W-:Y:S01]  /*10700*/  UMOV UR5, 0xffffffff ;  /* 0xffffffff00057882 */ /* 0x000fe20000000000 */
[----:B---3--:R-:W-:-:S04]  /*10710*/  ISETP.NE.U32.AND P5, PT, R12, 0x63, PT ;  /* 0x000000630c00780c */ /* 0x008fc80003fa5070 */
[----:B------:R-:W-:Y:S01]  /*10720*/  ISETP.NE.AND.EX P5, PT, R13, RZ, PT, P5 ;  /* 0x000000ff0d00720c */ /* 0x000fe20003fa5350 */
[----:B------:R-:W-:-:S12]  /*10730*/  BRA.DIV UR5, `(.L_x_960) ;  /* 0x0000002a05287947 */ /* 0x000fd8000b800000 */
[----:B------:R-:W-:-:S13]  /*10740*/  VOTE.ANY P5, !P5 ;  /* 0x0000000000ff7806 */ /* 0x000fda00068a0100 */
.L_x_1029:
[----:B------:R-:W-:Y:S05]  /*10750*/  @P5 BRA `(.L_x_961) ;  /* 0xfffffffc00cc5947 */ /* 0x000fea000383ffff */
.L_x_957:
        /* <DEDUP_REMOVED lines=48> */
[----:B------:R-:W-:Y:S01]  /*10a60*/  VIADD R12, R38, 0x10 ;  /* 0x00000010260c7836 */ /* 0x000fe20000000000 */
[----:B-1----:R-:W-:Y:S01]  /*10a70*/  LOP3.LUT R36, RZ, R36, RZ, 0x33, !PT ;  /* 0x00000024ff247212 */ /* 0x002fe200078e33ff */
[----:B------:R-:W-:Y:S01]  /*10a80*/  IMAD.X R46, R14, 0x1, R15, P1 ;  /* 0x000000010e2e7824 */ /* 0x000fe200008e060f */
[----:B------:R-:W-:Y:S01]  /*10a90*/  ISETP.NE.AND.EX P0, PT, R13, RZ, PT, P0 ;  /* 0x000000ff0d00720c */ /* 0x000fe20003f05300 */
[----:B------:R-:W0:Y:S01]  /*10aa0*/  SHFL.DOWN PT, R14, R47, 0x10, R37 ;  /* 0x0a0000002f0e7989 */ /* 0x000e2200000e0025 */
[----:B------:R-:W-:Y:S01]  /*10ab0*/  ISETP.GT.AND P1, PT, R12, R37, PT ;  /* 0x000000250c00720c */ /* 0x000fe20003f24270 */
[----:B---3--:R-:W-:-:S02]  /*10ac0*/  VIADD R49, R36, UR5 ;  /* 0x0000000524317c36 */ /* 0x008fc40008000000 */
[----:B------:R-:W1:Y:S08]  /*10ad0*/  SHFL.DOWN PT, R41, R46, 0x10, R37 ;  /* 0x0a0000002e297989 */ /* 0x000e7000000e0025 */
[----:B------:R-:W-:Y:S02]  /*10ae0*/  VOTE.ALL P5, P0 ;  /* 0x0000000000ff7806 */ /* 0x000fe400000a0000 */
[----:B0-----:R-:W-:-:S02]  /*10af0*/  SEL R14, R14, RZ, !P1 ;  /* 0x000000ff0e0e7207 */ /* 0x001fc40004800000 */
[----:B-1----:R-:W-:Y:S02]  /*10b00*/  SEL R41, R41, RZ, !P1 ;  /* 0x000000ff29297207 */ /* 0x002fe40004800000 */
[----:B------:R-:W-:-:S05]  /*10b10*/  IADD3 R47, P1, PT, R14, R47, RZ ;  /* 0x0000002f0e2f7210 */ /* 0x000fca0007f3e0ff */
[----:B------:R-:W-:-:S08]  /*10b20*/  IMAD.X R46, R41, 0x1, R46, P1 ;  /* 0x00000001292e7824 */ /* 0x000fd000008e062e */
.L_x_1043:
[----:B------:R-:W-:Y:S05]  /*10b30*/  @!P5 BRA `(.L_x_963) ;  /* 0x000000040034d947 */ /* 0x000fea0003800000 */
.L_x_971:
        /* <DEDUP_REMOVED lines=8> */
.L_x_1046:
[----:B------:R-:W-:Y:S05]  /*10bc0*/  @!P5 BRA `(.L_x_965) ;  /* 0x00000000003cd947 */ /* 0x000fea0003800000 */
.L_x_969:
[----:B------:R-:W-:Y:S05]  /*10bd0*/  YIELD ;  /* 0x0000000000007946 */ /* 0x000fea0003800000 */
[----:B------:R-:W0:Y:S02]  /*10be0*/  LDCU UR5, c[0x0][0x370] ;  /* 0x00006e00ff0577ac */ /* 0x000e240008000800 */
[----:B0-----:R-:W-:-:S09]  /*10bf0*/  UISETP.GT.U32.AND UP0, UPT, UR5, 0x1f3, UPT ;  /* 0x000001f30500788c */ /* 0x001fd2000bf04070 */
[----:B------:R-:W-:Y:S05]  /*10c00*/  BRA.U UP0, `(.L_x_966) ;  /* 0x0000000100087547 */ /* 0x000fea000b800000 */
[----:B------:R0:W-:Y:S06]  /*10c10*/  MEMBAR.SC.CTA ;  /* 0x0000000000007992 */ /* 0x0001ec0000000000 */
[----:B0-----:R-:W-:Y:S05]  /*10c20*/  BRA `(.L_x_967) ;  /* 0x0000000000087947 */ /* 0x001fea0003800000 */
.L_x_966:
[----:B------:R-:W-:Y:S05]  /*10c30*/  NANOSLEEP 0x15e ;  /* 0x0000015e0000795d */ /* 0x000fea0003800000 */
[----:B------:R-:W-:Y:S01]  /*10c40*/  NOP ;  /* 0x0000000000007918 */ /* 0x000fe20000000000 */
.L_x_967:
[----:B------:R-:W3:Y:S01]  /*10c50*/  LD.E.128.STRONG.GPU R12, desc[UR8][R40.64+-0x200] ;  /* 0xfffe0008280c7980 */ /* 0x000ee2000c10fd00 */
[----:B------:R-:W-:Y:S01]  /*10c60*/  UMOV UR5, 0xffffffff ;  /* 0xffffffff00057882 */ /* 0x000fe20000000000 */
[----:B---3--:R-:W-:-:S04]  /*10c70*/  ISETP.NE.U32.AND P5, PT, R12, 0x63, PT ;  /* 0x000000630c00780c */ /* 0x008fc80003fa5070 */
[----:B------:R-:W-:Y:S01]  /*10c80*/  ISETP.NE.AND.EX P5, PT, R13, RZ, PT, P5 ;  /* 0x000000ff0d00720c */ /* 0x000fe20003fa5350 */
[----:B------:R-:W-:-:S12]  /*10c90*/  BRA.DIV UR5, `(.L_x_968) ;  /* 0x0000002a05c07947 */ /* 0x000fd8000b800000 */
[----:B------:R-:W-:-:S13]  /*10ca0*/  VOTE.ANY P5, !P5 ;  /* 0x0000000000ff7806 */ /* 0x000fda00068a0100 */
.L_x_1049:
[----:B------:R-:W-:Y:S05]  /*10cb0*/  @P5 BRA `(.L_x_969) ;  /* 0xfffffffc00c45947 */ /* 0x000fea000383ffff */
.L_x_965:
        /* <DEDUP_REMOVED lines=52> */
.L_x_1063:
[----:B------:R-:W-:Y:S05]  /*11000*/  @P5 BRA `(.L_x_971) ;  /* 0xfffffff800cc5947 */ /* 0x000fea000383ffff */
.L_x_963:
        /* <DEDUP_REMOVED lines=20> */
.L_x_973:
[----:B------:R-:W-:Y:S05]  /*11150*/  BSYNC.RECONVERGENT B0 ;  /* 0x0000000000007941 */ /* 0x000fea0003800200 */
.L_x_972:
[----:B------:R0:W-:Y:S01]  /*11160*/  @!P0 STS.64 [R41+0x90], R38 ;  /* 0x0000902629008388 */ /* 0x0001e20000000a00 */
[----:B-1----:R-:W-:Y:S02]  /*11170*/  IMAD.MOV.U32 R19, RZ, RZ, R16 ;  /* 0x000000ffff137224 */ /* 0x002fe400078e0010 */
[----:B------:R-:W-:-:S07]  /*11180*/  @!P0 IMAD.MOV.U32 R19, RZ, RZ, R38 ;  /* 0x000000ffff138224 */ /* 0x000fce00078e0026 */
.L_x_953:
[----:B------:R-:W-:Y:S05]  /*11190*/  WARPSYNC.ALL ;  /* 0x0000000000007948 */ /* 0x000fea0003800000 */
[----:B------:R-:W-:Y:S01]  /*111a0*/  ISETP.NE.AND P0, PT, R37, RZ, PT ;  /* 0x000000ff2500720c */ /* 0x000fe20003f05270 */
[----:B------:R-:W1:Y:S08]  /*111b0*/  S2UR UR5, SR_CgaCtaId ;  /* 0x00000000000579c3 */ /* 0x000e700000008800 */
[----:B------:R-:W-:Y:S06]  /*111c0*/  BAR.SYNC.DEFER_BLOCKING 0x0 ;  /* 0x0000000000007b1d */ /* 0x000fec0000010000 */
[----:B------:R-:W-:-:S02]  /*111d0*/  UMOV UR4, 0x400 ;  /* 0x0000040000047882 */ /* 0x000fc40000000000 */
[----:B-1----:R-:W-:-:S09]  /*111e0*/  ULEA UR4, UR5, UR4, 0x18 ;  /* 0x0000000405047291 */ /* 0x002fd2000f8ec0ff */
[----:B------:R-:W1:Y:S04]  /*111f0*/  @P0 LDS R16, [UR4+0x90] ;  /* 0x00009004ff100984 */ /* 0x000e680008000800 */
[----:B------:R-:W3:Y:S04]  /*11200*/  LDS.64 R12, [UR4+0xa8] ;  /* 0x0000a804ff0c7984 */ /* 0x000ee80008000a00 */
[----:B------:R-:W4:Y:S01]  /*11210*/  LDS.64 R14, [UR4+0xb8] ;  /* 0x0000b804ff0e7984 */ /* 0x000f220008000a00 */
[----:B-1----:R-:W-:-:S07]  /*11220*/  @P0 IMAD.IADD R19, R16, 0x1, R19 ;  /* 0x0000000110130824 */ /* 0x002fce00078e0213 */
.L_x_950:
[----:B---3--:R-:W-:Y:S01]  /*11230*/  IMAD.IADD R16, R19, 0x1, -R12 ;  /* 0x0000000113107824 */ /* 0x008fe200078e0a0c */
[----:B------:R-:W-:Y:S01]  /*11240*/  BAR.SYNC.DEFER_BLOCKING 0x0 ;  /* 0x0000000000007b1d */ /* 0x000fe20000010000 */
[C---:B------:R-:W-:Y:S02]  /*11250*/  LOP3.LUT P1, RZ, R35.reuse, 0x2, RZ, 0xc0, !PT ;  /* 0x0000000223ff7812 */ /* 0x040fe4000782c0ff */
[C---:B------:R-:W-:Y:S01]  /*11260*/  @P4 VIADD R18, R16.reuse, 0x1 ;  /* 0x0000000110124836 */ /* 0x040fe20000000000 */
[----:B------:R-:W-:Y:S02]  /*11270*/  @P4 LEA R17, R16, UR4, 0x2 ;  /* 0x0000000410114c11 */ /* 0x000fe4000f8e10ff */
[----:B------:R-:W-:Y:S01]  /*11280*/  LOP3.LUT P0, RZ, R35, 0x4, RZ, 0xc0, !PT ;  /* 0x0000000423ff7812 */ /* 0x000fe2000780c0ff */
[----:B------:R-:W-:Y:S01]  /*11290*/  @P4 IMAD.MOV.U32 R16, RZ, RZ, R18 ;  /* 0x000000ffff104224 */ /* 0x000fe200078e0012 */
[----:B------:R-:W-:Y:S02]  /*112a0*/  BSSY.RECONVERGENT B0, `(.L_x_974) ;  /* 0x00000d6000007945 */ /* 0x000fe40003800200 */
        /* <DEDUP_REMOVED lines=10> */
[----:B0-----:R-:W-:Y:S01]  /*11350*/  @P2 LEA R39, R16, UR4, 0x2 ;  /* 0x0000000410272c11 */ /* 0x001fe2000f8e10ff */
[----:B------:R-:W-:Y:S01]  /*11360*/  @P3 STS [R19+0x800], R34 ;  /* 0x0008002213003388 */ /* 0x000fe20000000800 */
[C---:B------:R-:W-:Y:S01]  /*11370*/  LOP3.LUT P3, RZ, R3.reuse, 0x80, RZ, 0xc0, !PT ;  /* 0x0000008003ff7812 */ /* 0x040fe2000786c0ff */
[----:B------:R-:W-:Y:S02]  /*11380*/  @P2 IMAD.MOV.U32 R16, RZ, RZ, R36 ;  /* 0x000000ffff102224 */ /* 0x000fe400078e0024 */
[----:B------:R0:W-:Y:S02]  /*11390*/  @P1 STS [R18+0x800], R33 ;  /* 0x0008002112001388 */ /* 0x0001e40000000800 */
[C---:B------:R-:W-:Y:S01]  /*113a0*/  @P0 VIADD R36, R16.reuse, 0x1 ;  /* 0x0000000110240836 */ /* 0x040fe20000000000 */
[----:B------:R-:W-:Y:S01]  /*113b0*/  @P0 LEA R2, R16, UR4, 0x2 ;  /* 0x0000000410020c11 */ /* 0x000fe2000f8e10ff */
[----:B------:R-:W-:Y:S02]  /*113c0*/  @P2 STS [R39+0x800], R32 ;  /* 0x0008002027002388 */ /* 0x000fe40000000800 */
[----:B------:R-:W-:Y:S01]  /*113d0*/  @P0 IMAD.MOV.U32 R16, RZ, RZ, R36 ;  /* 0x000000ffff100224 */ /* 0x000fe200078e0024 */
[----:B------:R-:W-:Y:S01]  /*113e0*/  LOP3.LUT P0, RZ, R3, 0x100, RZ, 0xc0, !PT ;  /* 0x0000010003ff7812 */ /* 0x000fe2000780c0ff */
[----:B------:R3:W-:Y:S02]  /*113f0*/  @P4 STS [R2+0x800], R31 ;  /* 0x0008001f02004388 */ /* 0x0007e40000000800 */
[C---:B------:R-:W-:Y:S01]  /*11400*/  @P5 VIADD R36, R16.reuse, 0x1 ;  /* 0x0000000110245836 */ /* 0x040fe20000000000 */
[----:B------:R-:W-:-:S02]  /*11410*/  @P5 LEA R35, R16, UR4, 0x2 ;  /* 0x0000000410235c11 */ /* 0x000fc4000f8e10ff */
[----:B------:R-:W-:Y:S01]  /*11420*/  R2P PR, R4.B1, 0x6 ;  /* 0x0000000604007804 */ /* 0x000fe20000001000 */
[----:B------:R-:W-:Y:S02]  /*11430*/  @P5 IMAD.MOV.U32 R16, RZ, RZ, R36 ;  /* 0x000000ffff105224 */ /* 0x000fe400078e0024 */
[----:B------:R-:W-:Y:S02]  /*11440*/  @P5 STS [R35+0x800], R30 ;  /* 0x0008001e23005388 */ /* 0x000fe40000000800 */
[C---:B------:R-:W-:Y:S01]  /*11450*/  @P6 VIADD R36, R16.reuse, 0x1 ;  /* 0x0000000110246836 */ /* 0x040fe20000000000 */
[----:B------:R-:W-:-:S03]  /*11460*/  @P6 LEA R38, R16, UR4, 0x2 ;  /* 0x0000000410266c11 */ /* 0x000fc6000f8e10ff */
[----:B------:R-:W-:Y:S02]  /*11470*/  @P6 IMAD.MOV.U32 R16, RZ, RZ, R36 ;  /* 0x000000ffff106224 */ /* 0x000fe400078e0024 */
[----:B------:R-:W-:Y:S02]  /*11480*/  @P6 STS [R38+0x800], R29 ;  /* 0x0008001d26006388 */ /* 0x000fe40000000800 */
[C---:B------:R-:W-:Y:S01]  /*11490*/  @P3 VIADD R36, R16.reuse, 0x1 ;  /* 0x0000000110243836 */ /* 0x040fe20000000000 */
[----:B-1----:R-:W-:-:S03]  /*114a0*/  @P3 LEA R17, R16, UR4, 0x2 ;  /* 0x0000000410113c11 */ /* 0x002fc6000f8e10ff */
        /* <DEDUP_REMOVED lines=9> */
[----:B------:R-:W-:Y:S01]  /*11540*/  @P5 STS [R17+0x800], R28 ;  /* 0x0008001c11005388 */ /* 0x000fe20000000800 */
[----:B------:R-:W-:Y:S02]  /*11550*/  R2P PR, R6.B1, 0x60 ;  /* 0x0000006006007804 */ /* 0x000fe40000001000 */
[C---:B------:R-:W-:Y:S01]  /*11560*/  @P2 VIADD R0, R16.reuse, 0x1 ;  /* 0x0000000110002836 */ /* 0x040fe20000000000 */
[----:B0-----:R-:W-:Y:S01]  /*11570*/  @P2 LEA R18, R16, UR4, 0x2 ;  /* 0x0000000410122c11 */ /* 0x001fe2000f8e10ff */
[----:B------:R0:W-:Y:S01]  /*11580*/  @P0 STS [R4+0x800], R27 ;  /* 0x0008001b04000388 */ /* 0x0001e20000000800 */
[C---:B------:R-:W-:Y:S01]  /*11590*/  LOP3.LUT P0, RZ, R9.reuse, 0x10000, RZ, 0xc0, !PT ;  /* 0x0001000009ff7812 */ /* 0x040fe2000780c0ff */
[----:B------:R-:W-:Y:S02]  /*115a0*/  @P2 IMAD.MOV.U32 R16, RZ, RZ, R0 ;  /* 0x000000ffff102224 */ /* 0x000fe400078e0000 */
[----:B------:R1:W-:Y:S01]  /*115b0*/  @P1 STS [R5+0x800], R26 ;  /* 0x0008001a05001388 */ /* 0x0003e20000000800 */
[----:B------:R-:W-:Y:S01]  /*115c0*/  LOP3.LUT P1, RZ, R9, 0x8000, RZ, 0xc0, !PT ;  /* 0x0000800009ff7812 */ /* 0x000fe2000782c0ff */
[C---:B------:R-:W-:Y:S01]  /*115d0*/  @P3 VIADD R0, R16.reuse, 0x1 ;  /* 0x0000000110003836 */ /* 0x040fe20000000000 */
[----:B------:R-:W-:Y:S01]  /*115e0*/  @P3 LEA R3, R16, UR4, 0x2 ;  /* 0x0000000410033c11 */ /* 0x000fe2000f8e10ff */
[----:B------:R-:W-:Y:S02]  /*115f0*/  @P2 STS [R18+0x800], R25 ;  /* 0x0008001912002388 */ /* 0x000fe40000000800 */
        /* <DEDUP_REMOVED lines=12> */
[----:B------:R-:W-:-:S03]  /*116c0*/  @P6 LEA R6, R16, UR4, 0x2 ;  /* 0x0000000410066c11 */ /* 0x000fc6000f8e10ff */
[----:B------:R-:W-:Y:S02]  /*116d0*/  @P6 IMAD.MOV.U32 R16, RZ, RZ, R0 ;  /* 0x000000ffff106224 */ /* 0x000fe400078e0000 */
[----:B------:R3:W-:Y:S02]  /*116e0*/  @P6 STS [R6+0x800], R21 ;  /* 0x0008001506006388 */ /* 0x0007e40000000800 */
[C---:B------:R-:W-:Y:S01]  /*116f0*/  @P1 VIADD R0, R16.reuse, 0x1 ;  /* 0x0000000110001836 */ /* 0x040fe20000000000 */
[----:B------:R-:W-:Y:S02]  /*11700*/  R2P PR, R11.B2, 0x6 ;  /* 0x000000060b007804 */ /* 0x000fe40000002000 */
[----:B------:R-:W-:Y:S01]  /*11710*/  @P3 LEA R9, R16, UR4, 0x2 ;  /* 0x0000000410093c11 */ /* 0x000fe2000f8e10ff */
[----:B------:R-:W-:-:S04]  /*11720*/  @P3 IMAD.MOV.U32 R16, RZ, RZ, R0 ;  /* 0x000000ffff103224 */ /* 0x000fc800078e0000 */
[C---:B------:R-:W-:Y:S01]  /*11730*/  @P0 VIADD R0, R16.reuse, 0x1 ;  /* 0x0000000110000836 */ /* 0x040fe20000000000 */
[----:B0-----:R-:W-:Y:S01]  /*11740*/  @P0 LEA R4, R16, UR4, 0x2 ;  /* 0x0000000410040c11 */ /* 0x001fe2000f8e10ff */
[----:B------:R3:W-:Y:S02]  /*11750*/  @P3 STS [R9+0x800], R20 ;  /* 0x0008001409003388 */ /* 0x0007e40000000800 */
[----:B------:R-:W-:Y:S02]  /*11760*/  @P0 IMAD.MOV.U32 R16, RZ, RZ, R0 ;  /* 0x000000ffff100224 */ /* 0x000fe400078e0000 */
[----:B------:R3:W-:Y:S01]  /*11770*/  @P0 STS [R4+0x800], R7 ;  /* 0x0008000704000388 */ /* 0x0007e20000000800 */
[----:B----4-:R-:W-:Y:S01]  /*11780*/  ISETP.GE.AND P0, PT, R37, R14, PT ;  /* 0x0000000e2500720c */ /* 0x010fe20003f06270 */
[C---:B------:R-:W-:Y:S01]  /*11790*/  @P1 VIADD R0, R16.reuse, 0x1 ;  /* 0x0000000110001836 */ /* 0x040fe20000000000 */
[----:B-1----:R-:W-:-:S03]  /*117a0*/  @P1 LEA R5, R16, UR4, 0x2 ;  /* 0x0000000410051c11 */ /* 0x002fc6000f8e10ff */
[----:B------:R-:W-:Y:S02]  /*117b0*/  @P1 IMAD.MOV.U32 R16, RZ, RZ, R0 ;  /* 0x000000ffff101224 */ /* 0x000fe400078e0000 */
[----:B------:R3:W-:Y:S03]  /*117c0*/  @P1 STS [R5+0x800], R8 ;  /* 0x0008000805001388 */ /* 0x0007e60000000800 */
[----:B-----5:R-:W-:-:S05]  /*117d0*/  @P2 LEA R3, R16, UR4, 0x2 ;  /* 0x0000000410032c11 */ /* 0x020fca000f8e10ff */
[----:B--2---:R3:W-:Y:S01]  /*117e0*/  @P2 STS [R3+0x800], R10 ;  /* 0x0008000a03002388 */ /* 0x0047e20000000800 */
[----:B------:R-:W-:Y:S06]  /*117f0*/  BAR.SYNC.DEFER_BLOCKING 0x0 ;  /* 0x0000000000007b1d */ /* 0x000fec0000010000 */
[----:B------:R-:W-:Y:S05]  /*11800*/  @P0 BRA `(.L_x_975) ;  /* 0x0000000400fc0947 */ /* 0x000fea0003800000 */
[----:B---3--:R-:W-:Y:S01]  /*11810*/  LOP3.LUT R3, RZ, R37, RZ, 0x33, !PT ;  /* 0x00000025ff037212 */ /* 0x008fe200078e33ff */
[----:B------:R-:W-:Y:S01]  /*11820*/  BSSY.RECONVERGENT B1, `(.L_x_976) ;  /* 0x000001e000017945 */ /* 0x000fe20003800200 */
[----:B------:R-:W-:-:S03]  /*11830*/  IMAD.MOV.U32 R5, RZ, RZ, R37 ;  /* 0x000000ffff057224 */ /* 0x000fc600078e0025 */
[----:B------:R-:W-:-:S05]  /*11840*/  IMAD.IADD R0, R3, 0x1, R14 ;  /* 0x0000000103007824 */ /* 0x000fca00078e020e */
[C---:B------:R-:W-:Y:S02]  /*11850*/  LOP3.LUT R2, R0.reuse, 0x600, RZ, 0xc0, !PT ;  /* 0x0000060000027812 */ /* 0x040fe400078ec0ff */
[----:B------:R-:W-:Y:S02]  /*11860*/  ISETP.GE.U32.AND P1, PT, R0, 0x600, PT ;  /* 0x000006000000780c */ /* 0x000fe40003f26070 */
[----:B------:R-:W-:-:S13]  /*11870*/  ISETP.NE.AND P0, PT, R2, 0x600, PT ;  /* 0x000006000200780c */ /* 0x000fda0003f05270 */
[----:B------:R-:W-:Y:S05]  /*11880*/  @!P0 BRA `(.L_x_977) ;  /* 0x00000000005c8947 */ /* 0x000fea0003800000 */
[----:B------:R-:W0:Y:S01]  /*11890*/  LDCU.64 UR6, c[0x0][0x3b0] ;  /* 0x00007600ff0677ac */ /* 0x000e220008000a00 */
[----:B------:R-:W-:Y:S02]  /*118a0*/  LEA.HI R0, R0, 0x1, RZ, 0x17 ;  /* 0x0000000100007811 */ /* 0x000fe400078fb8ff */
[C---:B------:R-:W-:Y:S02]  /*118b0*/  IADD3 R9, P0, PT, R37.reuse, R12, RZ ;  /* 0x0000000c25097210 */ /* 0x040fe40007f1e0ff */
[----:B------:R-:W-:Y:S01]  /*118c0*/  LEA R3, R37, UR4, 0x2 ;  /* 0x0000000425037c11 */ /* 0x000fe2000f8e10ff */
[C---:B------:R-:W-:Y:S01]  /*118d0*/  IMAD.SHL.U32 R2, R0.reuse, 0x200, RZ ;  /* 0x0000020000027824 */ /* 0x040fe200078e00ff */
[----:B------:R-:W-:Y:S01]  /*118e0*/  LOP3.LUT R0, R0, 0x3, RZ, 0xc0, !PT ;  /* 0x0000000300007812 */ /* 0x000fe200078ec0ff */
[----:B------:R-:W-:-:S03]  /*118f0*/  IMAD.X R4, RZ, RZ, R13, P0 ;  /* 0x000000ffff047224 */ /* 0x000fc600000e060d */
[----:B------:R-:W-:Y:S01]  /*11900*/  LOP3.LUT R2, R2, 0x600, RZ, 0xc0, !PT ;  /* 0x0000060002027812 */ /* 0x000fe200078ec0ff */
[----:B------:R-:W-:-:S04]  /*11910*/  IMAD.MOV R0, RZ, RZ, -R0 ;  /* 0x000000ffff007224 */ /* 0x000fc800078e0a00 */
[----:B------:R-:W-:Y:S01]  /*11920*/  IMAD.IADD R5, R2, 0x1, R37 ;  /* 0x0000000102057824 */ /* 0x000fe200078e0225 */
[----:B0-----:R-:W-:-:S04]  /*11930*/  LEA R6, P0, R9, UR6, 0x2 ;  /* 0x0000000609067c11 */ /* 0x001fc8000f8010ff */
[----:B------:R-:W-:Y:S01]  /*11940*/  LEA.HI.X R9, R9, UR7, R4, 0x2, P0 ;  /* 0x0000000709097c11 */ /* 0x000fe200080f1404 */
[----:B------:R-:W-:-:S08]  /*11950*/  VIADD R4, R3, 0x800 ;  /* 0x0000080003047836 */ /* 0x000fd00000000000 */
.L_x_978:
        /* <DEDUP_REMOVED lines=10> */
.L_x_977:
[----:B------:R-:W-:Y:S05]  /*11a00*/  BSYNC.RECONVERGENT B1 ;  /* 0x0000000000017941 */ /* 0x000fea0003800200 */
.L_x_976:
[----:B------:R-:W-:Y:S05]  /*11a10*/  @!P1 BRA `(.L_x_975) ;  /* 0x0000000400789947 */ /* 0x000fea0003800000 */
[----:B------:R-:W1:Y:S01]  /*11a20*/  LDCU.64 UR6, c[0x0][0x3b0] ;  /* 0x00007600ff0677ac */ /* 0x000e620008000a00 */
[----:B------:R-:W-:Y:S01]  /*11a30*/  IMAD.IADD R4, R14, 0x1, -R5 ;  /* 0x000000010e047824 */ /* 0x000fe200078e0a05 */
[----:B0-----:R-:W-:Y:S01]  /*11a40*/  IADD3 R3, P0, PT, R5, R12, RZ ;  /* 0x0000000c05037210 */ /* 0x001fe20007f1e0ff */
[----:B------:R-:W-:Y:S03]  /*11a50*/  BSSY.RECONVERGENT B1, `(.L_x_979) ;  /* 0x0000035000017945 */ /* 0x000fe60003800200 */
[----:B------:R-:W-:Y:S01]  /*11a60*/  ISETP.GT.AND P1, PT, R4, 0x1800, PT ;  /* 0x000018000400780c */ /* 0x000fe20003f24270 */
[----:B------:R-:W-:Y:S01]  /*11a70*/  IMAD.X R0, RZ, RZ, R13, P0 ;  /* 0x000000ffff007224 */ /* 0x000fe200000e060d */
[----:B-1----:R-:W-:-:S04]  /*11a80*/  LEA R2, P0, R3, UR6, 0x2 ;  /* 0x0000000603027c11 */ /* 0x002fc8000f8010ff */
        /* <DEDUP_REMOVED lines=9> */
.L_x_981:
        /* <DEDUP_REMOVED lines=40> */
.L_x_980:
[----:B------:R-:W-:Y:S05]  /*11da0*/  BSYNC.RECONVERGENT B1 ;  /* 0x0000000000017941 */ /* 0x000fea0003800200 */
.L_x_979:
        /* <DEDUP_REMOVED lines=27> */
.L_x_983:
[----:B------:R-:W-:Y:S05]  /*11f60*/  BSYNC.RECONVERGENT B1 ;  /* 0x0000000000017941 */ /* 0x000fea0003800200 */
.L_x_982:
[----:B------:R-:W-:-:S13]  /*11f70*/  ISETP.LT.OR P0, PT, R5, R14, P0 ;  /* 0x0000000e0500720c */ /* 0x000fda0000701670 */
[----:B------:R-:W0:Y:S04]  /*11f80*/  @P0 LDS R5, [R0+-0x1800] ;  /* 0xffe8000000050984 */ /* 0x000e280000000800 */
[----:B------:R-:W1:Y:S04]  /*11f90*/  @P0 LDS R7, [R0+-0x1000] ;  /* 0xfff0000000070984 */ /* 0x000e680000000800 */
[----:B------:R-:W2:Y:S04]  /*11fa0*/  @P0 LDS R9, [R0+-0x800] ;  /* 0xfff8000000090984 */ /* 0x000ea80000000800 */
[----:B------:R-:W3:Y:S04]  /*11fb0*/  @P0 LDS R11, [R0] ;  /* 0x00000000000b0984 */ /* 0x000ee80000000800 */
[----:B0-----:R4:W-:Y:S04]  /*11fc0*/  @P0 STG.E desc[UR8][R2.64+-0x1000], R5 ;  /* 0xfff0000502000986 */ /* 0x0019e8000c101908 */
[----:B-1----:R4:W-:Y:S04]  /*11fd0*/  @P0 STG.E desc[UR8][R2.64+-0x800], R7 ;  /* 0xfff8000702000986 */ /* 0x0029e8000c101908 */
[----:B--2---:R4:W-:Y:S04]  /*11fe0*/  @P0 STG.E desc[UR8][R2.64], R9 ;  /* 0x0000000902000986 */ /* 0x0049e8000c101908 */
[----:B---3--:R4:W-:Y:S02]  /*11ff0*/  @P0 STG.E desc[UR8][R2.64+0x800], R11 ;  /* 0x0008000b02000986 */ /* 0x0089e4000c101908 */
.L_x_975:
[----:B------:R-:W-:Y:S05]  /*12000*/  BSYNC.RECONVERGENT B0 ;  /* 0x0000000000007941 */ /* 0x000fea0003800200 */
.L_x_974:
[----:B------:R-:W-:-:S13]  /*12010*/  ISETP.NE.AND P0, PT, R37, RZ, PT ;  /* 0x000000ff2500720c */ /* 0x000fda0003f05270 */
[----:B------:R-:W-:Y:S05]  /*12020*/  @P0 EXIT ;  /* 0x000000000000094d */ /* 0x000fea0003800000 */
[----:B0--34-:R-:W0:Y:S01]  /*12030*/  LDC.64 R2, c[0x0][0x3e0] ;  /* 0x0000f800ff027b82 */ /* 0x019e220000000a00 */
[----:B------:R-:W-:-:S05]  /*12040*/  IADD3 R14, P0, PT, R14, R12, RZ ;  /* 0x0000000c0e0e7210 */ /* 0x000fca0007f1e0ff */
[----:B------:R-:W-:-:S05]  /*12050*/  IMAD.X R15, R15, 0x1, R13, P0 ;  /* 0x000000010f0f7824 */ /* 0x000fca00000e060d */
[----:B0-----:R-:W-:Y:S01]  /*12060*/  STG.E.64 desc[UR8][R2.64], R14 ;  /* 0x0000000e02007986 */ /* 0x001fe2000c101b08 */
[----:B------:R-:W-:Y:S05]  /*12070*/  EXIT ;  /* 0x000000000000794d */ /* 0x000fea0003800000 */
.L_x_748:
[----:B------:R-:W-:Y:S01]  /*12080*/  BSSY B1, `(.L_x_984) ;  /* 0x0000006000017945 */ /* 0x000fe20003800000 */
[----:B------:R-:W-:Y:S01]  /*12090*/  PLOP3.LUT P5, PT, P5, PT, PT, 0x8, 0x80 ;  /* 0x000000000080781c */ /* 0x000fe20002fae170 */
[----:B------:R-:W-:-:S12]  /*120a0*/  IMAD.MOV.U32 R36, RZ, RZ, -0x1 ;  /* 0xffffffffff247424 */ /* 0x000fd800078e00ff */
[----:B--2---:R-:W-:Y:S05]  /*120b0*/  WARPSYNC.COLLECTIVE R36, `(.L_x_985) ;  /* 0x0000000024087348 */ /* 0x004fea0003c00000 */
[----:B------:R-:W-:Y:S01]  /*120c0*/  VOTE.ANY P5, P5 ;  /* 0x0000000000ff7806 */ /* 0x000fe200028a0100 */
[----:B--2---:R-:W-:-:S12]  /*120d0*/  ENDCOLLECTIVE ;  /* 0x000000000000791b */ /* 0x004fd80003800000 */
.L_x_985:
[----:B------:R-:W-:Y:S05]  /*120e0*/  BSYNC B1 ;  /* 0x0000000000017941 */ /* 0x000fea0003800000 */
.L_x_984:
[----:B------:R-:W-:Y:S05]  /*120f0*/  BRA `(.L_x_986) ;  /* 0xffffff5000f47947 */ /* 0x000fea000383ffff */
.L_x_752:
[----:B------:R-:W-:Y:S01]  /*12100*/  BSSY B1, `(.L_x_987) ;  /* 0x0000006000017945 */ /* 0x000fe20003800000 */
[----:B------:R-:W-:Y:S01]  /*12110*/  PLOP3.LUT P5, PT, P5, PT, PT, 0x8, 0x80 ;  /* 0x000000000080781c */ /* 0x000fe20002fae170 */
[----:B------:R-:W-:-:S12]  /*12120*/  IMAD.MOV.U32 R36, RZ, RZ, -0x1 ;  /* 0xffffffffff247424 */ /* 0x000fd800078e00ff */
[----:B--2---:R-:W-:Y:S05]  /*12130*/  WARPSYNC.COLLECTIVE R36, `(.L_x_988) ;  /* 0x0000000024087348 */ /* 0x004fea0003c00000 */
[----:B------:R-:W-:Y:S01]  /*12140*/  VOTE.ANY P5, P5 ;  /* 0x0000000000ff7806 */ /* 0x000fe200028a0100 */
[----:B--2---:R-:W-:-:S12]  /*12150*/  ENDCOLLECTIVE ;  /* 0x000000000000791b */ /* 0x004fd80003800000 */
.L_x_988:
[----:B------:R-:W-:Y:S05]  /*12160*/  BSYNC B1 ;  /* 0x0000000000017941 */ /* 0x000fea0003800000 */
.L_x_987:
[----:B------:R-:W-:Y:S05]  /*12170*/  BRA `(.L_x_989) ;  /* 0xffffff54000c7947 */ /* 0x000fea000383ffff */
.L_x_754:
[----:B------:R-:W0:Y:S01]  /*12180*/  S2R R43, SR_GEMASK ;  /* 0x00000000002b7919 */ /* 0x000e220000003c00 */
[----:B------:R-:W-:Y:S01]  /*12190*/  ISETP.NE.U32.AND P3, PT, R16, 0x65, PT ;  /* 0x000000651000780c */ /* 0x000fe20003f65070 */
[----:B------:R-:W-:Y:S01]  /*121a0*/  BSSY B1, `(.L_x_990) ;  /* 0x0000007000017945 */ /* 0x000fe20003800000 */
[----:B------:R-:W-:Y:S01]  /*121b0*/  PLOP3.LUT P5, PT, P5, PT, PT, 0x8, 0x80 ;  /* 0x000000000080781c */ /* 0x000fe20002fae170 */
[----:B------:R-:W-:Y:S01]  /*121c0*/  IMAD.MOV.U32 R36, RZ, RZ, -0x1 ;  /* 0xffffffffff247424 */ /* 0x000fe200078e00ff */
[----:B------:R-:W-:-:S13]  /*121d0*/  ISETP.NE.AND.EX P3, PT, R17, RZ, PT, P3 ;  /* 0x000000ff1100720c */ /* 0x000fda0003f65330 */
[----:B0-2---:R-:W-:Y:S05]  /*121e0*/  WARPSYNC.COLLECTIVE R36, `(.L_x_991) ;  /* 0x0000000024087348 */ /* 0x005fea0003c00000 */
[----:B------:R-:W-:Y:S01]  /*121f0*/  VOTE.ANY R36, PT, P5 ;  /* 0x0000000000247806 */ /* 0x000fe200028e0100 */
[----:B0-2---:R-:W-:Y:S06]  /*12200*/  ENDCOLLECTIVE ;  /* 0x000000000000791b */ /* 0x005fec0003800000 */
.L_x_991:
[----:B------:R-:W-:Y:S05]  /*12210*/  BSYNC B1 ;  /* 0x0000000000017941 */ /* 0x000fea0003800000 */
.L_x_990:
[----:B------:R-:W-:Y:S01]  /*12220*/  LOP3.LUT R36, R36, 0x80000000, R43, 0xec, !PT ;  /* 0x8000000024247812 */ /* 0x000fe200078eec2b */
[----:B------:R-:W-:Y:S02]  /*12230*/  IMAD.MOV.U32 R40, RZ, RZ, R18 ;  /* 0x000000ffff287224 */ /* 0x000fe400078e0012 */
[----:B------:R-:W-:Y:S02]  /*12240*/  IMAD.MOV.U32 R39, RZ, RZ, 0x1 ;  /* 0x00000001ff277424 */ /* 0x000fe400078e00ff */
[----:B------:R-:W-:Y:S02]  /*12250*/  VIADD R17, R36, 0xffffffff ;  /* 0xffffffff24117836 */ /* 0x000fe40000000000 */
[----:B------:R-:W-:-:S03]  /*12260*/  VIADD R16, R38, 0x2 ;  /* 0x0000000226107836 */ /* 0x000fc60000000000 */
[----:B------:R-:W-:Y:S01]  /*12270*/  LOP3.LUT R17, R36, R17, RZ, 0xc, !PT ;  /* 0x0000001124117212 */ /* 0x000fe200078e0cff */
[----:B------:R-:W-:-:S03]  /*12280*/  IMAD.MOV.U32 R36, RZ, RZ, -0x1 ;  /* 0xffffffffff247424 */ /* 0x000fc600078e00ff */
[----:B------:R0:W1:Y:S04]  /*12290*/  POPC R37, R17 ;  /* 0x0000001100257309 */ /* 0x0000680000000000 */
[----:B01----:R-:W-:Y:S05]  /*122a0*/  WARPSYNC.COLLECTIVE R36, `(.L_x_992) ;  /* 0x0000000024087348 */ /* 0x003fea0003c00000 */
[----:B-1----:R1:W2:Y:S02]  /*122b0*/  SHFL.DOWN P5, R41, R40, R39, R37 ;  /* 0x0800002728297389 */ /* 0x0022a400000a0025 */
[----:B012---:R-:W-:Y:S05]  /*122c0*/  ENDCOLLECTIVE ;  /* 0x000000000000791b */ /* 0x007fea0003800000 */
.L_x_992:
[----:B------:R-:W-:Y:S01]  /*122d0*/  ISETP.GE.AND P4, PT, R38, R37, PT ;  /* 0x000000252600720c */ /* 0x000fe20003f86270 */
[----:B------:R-:W-:Y:S02]  /*122e0*/  IMAD.MOV.U32 R40, RZ, RZ, R19 ;  /* 0x000000ffff287224 */ /* 0x000fe400078e0013 */
[----:B------:R-:W-:-:S10]  /*122f0*/  IMAD.MOV.U32 R44, RZ, RZ, R41 ;  /* 0x000000ffff2c7224 */ /* 0x000fd400078e0029 */
[----:B------:R-:W-:Y:S05]  /*12300*/  WARPSYNC.COLLECTIVE R36, `(.L_x_993) ;  /* 0x0000000024087348 */ /* 0x000fea0003c00000 */
[----:B------:R0:W1:Y:S02]  /*12310*/  SHFL.DOWN P5, R41, R40, R39, R37 ;  /* 0x0800002728297389 */ /* 0x00006400000a0025 */
[----:B01----:R-:W-:Y:S05]  /*12320*/  ENDCOLLECTIVE ;  /* 0x000000000000791b */ /* 0x003fea0003800000 */
.L_x_993:
[----:B------:R-:W-:Y:S01]  /*12330*/  SEL R17, R44, RZ, !P4 ;  /* 0x000000ff2c117207 */ /* 0x000fe20006000000 */
[----:B------:R-:W-:Y:S01]  /*12340*/  IMAD.MOV.U32 R39, RZ, RZ, 0x2 ;  /* 0x00000002ff277424 */ /* 0x000fe200078e00ff */
[----:B------:R-:W-:Y:S02]  /*12350*/  SEL R41, R41, RZ, !P4 ;  /* 0x000000ff29297207 */ /* 0x000fe40006000000 */
[----:B------:R-:W-:-:S05]  /*12360*/  IADD3 R48, P4, PT, R18, R17, RZ ;  /* 0x0000001112307210 */ /* 0x000fca0007f9e0ff */
[----:B------:R-:W-:Y:S02]  /*12370*/  IMAD.MOV.U32 R40, RZ, RZ, R48 ;  /* 0x000000ffff287224 */ /* 0x000fe400078e0030 */
[----:B------:R-:W-:Y:S01]  /*12380*/  IMAD.X R47, R19, 0x1, R41, P4 ;  /* 0x00000001132f7824 */ /* 0x000fe200020e0629 */
[----:B------:R-:W-:Y:S01]  /*12390*/  ISETP.GT.AND P4, PT, R16, R37, PT ;  /* 0x000000251000720c */ /* 0x000fe20003f84270 */
[----:B------:R-:W-:-:S12]  /*123a0*/  VIADD R16, R38, 0x4 ;  /* 0x0000000426107836 */ /* 0x000fd80000000000 */
[----:B------:R-:W-:Y:S05]  /*123b0*/  WARPSYNC.COLLECTIVE R36, `(.L_x_994) ;  /* 0x0000000024087348 */ /* 0x000fea0003c00000 */
[----:B------:R0:W1:Y:S02]  /*123c0*/  SHFL.DOWN P5, R41, R40, R39, R37 ;  /* 0x0800002728297389 */ /* 0x00006400000a0025 */
[----:B01----:R-:W-:Y:S05]  /*123d0*/  ENDCOLLECTIVE ;  /* 0x000000000000791b */ /* 0x003fea0003800000 */
.L_x_994:
[----:B------:R-:W-:Y:S01]  /*123e0*/  IMAD.MOV.U32 R40, RZ, RZ, R47 ;  /* 0x000000ffff287224 */ /* 0x000fe200078e002f */
[----:B------:R-:W-:-:S04]  /*123f0*/  SEL R41, R41, RZ, !P4 ;  /* 0x000000ff29297207 */ /* 0x000fc80006000000 */
[----:B------:R-:W-:-:S13]  /*12400*/  IADD3 R46, P6, PT, R41, R48, RZ ;  /* 0x00000030292e7210 */ /* 0x000fda0007fde0ff */
[----:B------:R-:W-:Y:S05]  /*12410*/  WARPSYNC.COLLECTIVE R36, `(.L_x_995) ;  /* 0x0000000024087348 */ /* 0x000fea0003c00000 */
[----:B------:R0:W1:Y:S02]  /*12420*/  SHFL.DOWN P5, R41, R40, R39, R37 ;  /* 0x0800002728297389 */ /* 0x00006400000a0025 */
[----:B01----:R-:W-:Y:S05]  /*12430*/  ENDCOLLECTIVE ;  /* 0x000000000000791b */ /* 0x003fea0003800000 */
.L_x_995:
[----:B------:R-:W-:Y:S02]  /*12440*/  IMAD.MOV.U32 R40, RZ, RZ, R46 ;  /* 0x000000ffff287224 */ /* 0x000fe400078e002e */
[----:B------:R-:W-:Y:S02]  /*12450*/  IMAD.MOV.U32 R39, RZ, RZ, 0x4 ;  /* 0x00000004ff277424 */ /* 0x000fe400078e00ff */
[----:B------:R-:W-:-:S07]  /*12460*/  IMAD.MOV.U32 R44, RZ, RZ, R41 ;  /* 0x000000ffff2c7224 */ /* 0x000fce00078e0029 */
[----:B------:R-:W-:Y:S05]  /*12470*/  WARPSYNC.COLLECTIVE R36, `(.L_x_996) ;  /* 0x0000000024087348 */ /* 0x000fea0003c00000 */
[----:B------:R0:W1:Y:S02]  /*12480*/  SHFL.DOWN P5, R41, R40, R39, R37 ;  /* 0x0800002728297389 */ /* 0x00006400000a0025 */
[----:B01----:R-:W-:Y:S05]  /*12490*/  ENDCOLLECTIVE ;  /* 0x000000000000791b */ /* 0x003fea0003800000 */
.L_x_996:
[----:B------:R-:W-:Y:S02]  /*124a0*/  SEL R44, R44, RZ, !P4 ;  /* 0x000000ff2c2c7207 */ /* 0x000fe40006000000 */
[----:B------:R-:W-:Y:S01]  /*124b0*/  ISETP.GT.AND P4, PT, R16, R37, PT ;  /* 0x000000251000720c */ /* 0x000fe20003f84270 */
[----:B------:R-:W-:Y:S02]  /*124c0*/  VIADD R16, R38, 0x8 ;  /* 0x0000000826107836 */ /* 0x000fe40000000000 */
[----:B------:R-:W-:-:S04]  /*124d0*/  IMAD.X R45, R44, 0x1, R47, P6 ;  /* 0x000000012c2d7824 */ /* 0x000fc800030e062f */
[----:B------:R-:W-:Y:S01]  /*124e0*/  IMAD.MOV.U32 R40, RZ, RZ, R45 ;  /* 0x000000ffff287224 */ /* 0x000fe200078e002d */
[----:B------:R-:W-:-:S04]  /*124f0*/  SEL R41, R41, RZ, !P4 ;  /* 0x000000ff29297207 */ /* 0x000fc80006000000 */
[----:B------:R-:W-:-:S13]  /*12500*/  IADD3 R44, P6, PT, R41, R46, RZ ;  /* 0x0000002e292c7210 */ /* 0x000fda0007fde0ff */
[----:B------:R-:W-:Y:S05]  /*12510*/  WARPSYNC.COLLECTIVE R36, `(.L_x_997) ;  /* 0x0000000024087348 */ /* 0x000fea0003c00000 */
[----:B------:R0:W1:Y:S02]  /*12520*/  SHFL.DOWN P5, R41, R40, R39, R37 ;  /* 0x0800002728297389 */ /* 0x00006400000a0025 */
[----:B01----:R-:W-:Y:S05]  /*12530*/  ENDCOLLECTIVE ;  /* 0x000000000000791b */ /* 0x003fea0003800000 */
.L_x_997:
[----:B------:R-:W-:Y:S02]  /*12540*/  IMAD.MOV.U32 R40, RZ, RZ, R44 ;  /* 0x000000ffff287224 */ /* 0x000fe400078e002c */
[----:B------:R-:W-:Y:S02]  /*12550*/  IMAD.MOV.U32 R39, RZ, RZ, 0x8 ;  /* 0x00000008ff277424 */ /* 0x000fe400078e00ff */
[----:B------:R-:W-:-:S07]  /*12560*/  IMAD.MOV.U32 R18, RZ, RZ, R41 ;  /* 0x000000ffff127224 */ /* 0x000fce00078e0029 */
[----:B------:R-:W-:Y:S05]  /*12570*/  WARPSYNC.COLLECTIVE R36, `(.L_x_998) ;  /* 0x0000000024087348 */ /* 0x000fea0003c00000 */
[----:B------:R0:W1:Y:S02]  /*12580*/  SHFL.DOWN P5, R41, R40, R39, R37 ;  /* 0x0800002728297389 */ /* 0x00006400000a0025 */
[----:B01----:R-:W-:Y:S05]  /*12590*/  ENDCOLLECTIVE ;  /* 0x000000000000791b */ /* 0x003fea0003800000 */
.L_x_998:
        /* <DEDUP_REMOVED lines=10> */
.L_x_999:
[----:B------:R-:W-:Y:S02]  /*12640*/  IMAD.MOV.U32 R40, RZ, RZ, R47 ;  /* 0x000000ffff287224 */ /* 0x000fe400078e002f */
[----:B------:R-:W-:Y:S02]  /*12650*/  IMAD.MOV.U32 R39, RZ, RZ, 0x10 ;  /* 0x00000010ff277424 */ /* 0x000fe400078e00ff */
[----:B------:R-:W-:-:S07]  /*12660*/  IMAD.MOV.U32 R18, RZ, RZ, R41 ;  /* 0x000000ffff127224 */ /* 0x000fce00078e0029 */
[----:B------:R-:W-:Y:S05]  /*12670*/  WARPSYNC.COLLECTIVE R36, `(.L_x_1000) ;  /* 0x0000000024087348 */ /* 0x000fea0003c00000 */
[----:B------:R0:W1:Y:S02]  /*12680*/  SHFL.DOWN P5, R41, R40, R39, R37 ;  /* 0x0800002728297389 */ /* 0x00006400000a0025 */
[----:B01----:R-:W-:Y:S05]  /*12690*/  ENDCOLLECTIVE ;  /* 0x000000000000791b */ /* 0x003fea0003800000 */
.L_x_1000:
[----:B------:R-:W-:Y:S02]  /*126a0*/  SEL R18, R18, RZ, !P4 ;  /* 0x000000ff12127207 */ /* 0x000fe40006000000 */
[----:B------:R-:W-:Y:S02]  /*126b0*/  ISETP.GT.AND P4, PT, R16, R37, PT ;  /* 0x000000251000720c */ /* 0x000fe40003f84270 */
[----:B------:R-:W0:Y:S01]  /*126c0*/  S2R R16, SR_TID.X ;  /* 0x0000000000107919 */ /* 0x000e220000002100 */
[----:B------:R-:W-:-:S04]  /*126d0*/  IMAD.X R46, R18, 0x1, R19, P6 ;  /* 0x00000001122e7824 */ /* 0x000fc800030e0613 */
[----:B------:R-:W-:Y:S02]  /*126e0*/  IMAD.MOV.U32 R40, RZ, RZ, R46 ;  /* 0x000000ffff287224 */ /* 0x000fe400078e002e */
[----:B------:R-:W-:-:S07]  /*126f0*/  IMAD.MOV.U32 R18, RZ, RZ, R41 ;  /* 0x000000ffff127224 */ /* 0x000fce00078e0029 */
[----:B0-----:R-:W-:Y:S05]  /*12700*/  WARPSYNC.COLLECTIVE R36, `(.L_x_1001) ;  /* 0x0000000024087348 */ /* 0x001fea0003c00000 */
[----:B------:R1:W2:Y:S02]  /*12710*/  SHFL.DOWN P5, R41, R40, R39, R37 ;  /* 0x0800002728297389 */ /* 0x0002a400000a0025 */
[----:B012---:R-:W-:Y:S05]  /*12720*/  ENDCOLLECTIVE ;  /* 0x000000000000791b */ /* 0x007fea0003800000 */
.L_x_1001:
[----:B------:R-:W0:Y:S01]  /*12730*/  LDCU.64 UR4, c[0x0][0x3e8] ;  /* 0x00007d00ff0477ac */ /* 0x000e220008000a00 */
[----:B------:R-:W1:Y:S01]  /*12740*/  S2UR UR7, SR_CTAID.X ;  /* 0x00000000000779c3 */ /* 0x000e620000002500 */
[----:B------:R-:W-:Y:S02]  /*12750*/  SEL R18, R18, RZ, !P4 ;  /* 0x000000ff12127207 */ /* 0x000fe40006000000 */
[----:B------:R-:W-:Y:S01]  /*12760*/  LOP3.LUT R16, RZ, R16, RZ, 0x33, !PT ;  /* 0x00000010ff107212 */ /* 0x000fe200078e33ff */
[----:B0-----:R-:W-:-:S04]  /*12770*/  UIADD3 UR4, UP0, UPT, UR4, 0x200, URZ ;  /* 0x0000020004047890 */ /* 0x001fc8000ff1e0ff */
[----:B------:R-:W-:Y:S01]  /*12780*/  UIADD3.X UR5, UPT, UPT, URZ, UR5, URZ, UP0, !UPT ;  /* 0x00000005ff057290 */ /* 0x000fe200087fe4ff */
[----:B------:R-:W-:Y:S01]  /*12790*/  PLOP3.LUT P5, PT, P3, PT, PT, 0x80, 0x8 ;  /* 0x000000000008781c */ /* 0x000fe20001faf070 */
[----:B------:R-:W-:Y:S01]  /*127a0*/  IMAD.U32 R44, RZ, RZ, UR4 ;  /* 0x00000004ff2c7e24 */ /* 0x000fe2000f8e00ff */
[----:B------:R-:W-:Y:S01]  /*127b0*/  SEL R41, R41, RZ, !P4 ;  /* 0x000000ff29297207 */ /* 0x000fe20006000000 */
[----:B-1----:R-:W-:Y:S01]  /*127c0*/  VIADD R49, R16, UR7 ;  /* 0x0000000710317c36 */ /* 0x002fe20008000000 */
[----:B------:R-:W-:Y:S01]  /*127d0*/  IADD3 R47, P4, PT, R18, R47, RZ ;  /* 0x0000002f122f7210 */ /* 0x000fe20007f9e0ff */
[----:B------:R-:W-:-:S04]  /*127e0*/  IMAD.U32 R45, RZ, RZ, UR5 ;  /* 0x00000005ff2d7e24 */ /* 0x000fc8000f8e00ff */
[----:B------:R-:W-:-:S08]  /*127f0*/  IMAD.X R46, R41, 0x1, R46, P4 ;  /* 0x00000001292e7824 */ /* 0x000fd000020e062e */
[----:B------:R-:W-:Y:S05]  /*12800*/  WARPSYNC.COLLECTIVE R36, `(.L_x_1002) ;  /* 0x0000000024087348 */ /* 0x000fea0003c00000 */
[----:B------:R-:W-:Y:S01]  /*12810*/  VOTE.ALL P5, P5 ;  /* 0x0000000000ff7806 */ /* 0x000fe200028a0000 */
[----:B------:R-:W-:-:S12]  /*12820*/  ENDCOLLECTIVE ;  /* 0x000000000000791b */ /* 0x000fd80003800000 */
.L_x_1002:
[----:B------:R-:W-:Y:S05]  /*12830*/  BRA `(.L_x_1003) ;  /* 0xffffff5000547947 */ /* 0x000fea000383ffff */
.L_x_756:
[----:B------:R-:W-:Y:S01]  /*12840*/  BSSY B1, `(.L_x_1004) ;  /* 0x0000006000017945 */ /* 0x000fe20003800000 */
[----:B------:R-:W-:Y:S01]  /*12850*/  PLOP3.LUT P5, PT, P5, PT, PT, 0x8, 0x80 ;  /* 0x000000000080781c */ /* 0x000fe20002fae170 */
[----:B------:R-:W-:-:S12]  /*12860*/  IMAD.MOV.U32 R36, RZ, RZ, -0x1 ;  /* 0xffffffffff247424 */ /* 0x000fd800078e00ff */
[----:B--2---:R-:W-:Y:S05]  /*12870*/  WARPSYNC.COLLECTIVE R36, `(.L_x_1005) ;  /* 0x0000000024087348 */ /* 0x004fea0003c00000 */
[----:B------:R-:W-:Y:S01]  /*12880*/  VOTE.ANY P5, P5 ;  /* 0x0000000000ff7806 */ /* 0x000fe200028a0100 */
[----:B--2---:R-:W-:-:S12]  /*12890*/  ENDCOLLECTIVE ;  /* 0x000000000000791b */ /* 0x004fd80003800000 */
.L_x_1005:
[----:B------:R-:W-:Y:S05]  /*128a0*/  BSYNC B1 ;  /* 0x0000000000017941 */ /* 0x000fea0003800000 */
.L_x_1004:
[----:B------:R-:W-:Y:S05]  /*128b0*/  BRA `(.L_x_1006) ;  /* 0xffffff5000587947 */ /* 0x000fea000383ffff */
.L_x_760:
[----:B------:R-:W-:Y:S01]  /*128c0*/  BSSY B1, `(.L_x_1007) ;  /* 0x0000006000017945 */ /* 0x000fe20003800000 */
[----:B------:R-:W-:Y:S01]  /*128d0*/  PLOP3.LUT P5, PT, P5, PT, PT, 0x8, 0x80 ;  /* 0x000000000080781c */ /* 0x000fe20002fae170 */
[----:B------:R-:W-:-:S12]  /*128e0*/  IMAD.MOV.U32 R36, RZ, RZ, -0x1 ;  /* 0xffffffffff247424 */ /* 0x000fd800078e00ff */
[----:B--2---:R-:W-:Y:S05]  /*128f0*/  WARPSYNC.COLLECTIVE R36, `(.L_x_1008) ;  /* 0x0000000024087348 */ /* 0x004fea0003c00000 */
[----:B------:R-:W-:Y:S01]  /*12900*/  VOTE.ANY P5, P5 ;  /* 0x0000000000ff7806 */ /* 0x000fe200028a0100 */
[----:B--2---:R-:W-:-:S12]  /*12910*/  ENDCOLLECTIVE ;  /* 0x000000000000791b */ /* 0x004fd80003800000 */
.L_x_1008:
[----:B------:R-:W-:Y:S05]  /*12920*/  BSYNC B1 ;  /* 0x0000000000017941 */ /* 0x000fea0003800000 */
.L_x_1007:
[----:B------:R-:W-:Y:S05]  /*12930*/  BRA `(.L_x_1009) ;  /* 0xffffff5000747947 */ /* 0x000fea000383ffff */
.L_x_762:
[----:B------:R-:W-:Y:S01]  /*12940*/  BSSY B1, `(.L_x_1010) ;  /* 0x0000006000017945 */ /* 0x000fe20003800000 */
[----:B------:R-:W-:Y:S01]  /*12950*/  PLOP3.LUT P5, PT, P5, PT, PT, 0x8, 0x80 ;  /* 0x000000000080781c */ /* 0x000fe20002fae170 */
[----:B------:R-:W-:-:S12]  /*12960*/  IMAD.MOV.U32 R36, RZ, RZ, -0x1 ;  /* 0xffffffffff247424 */ /* 0x000fd800078e00ff */
[----:B--2---:R-:W-:Y:S05]  /*12970*/  WARPSYNC.COLLECTIVE R36, `(.L_x_1011) ;  /* 0x0000000024087348 */ /* 0x004fea0003c00000 */
[----:B------:R-:W-:Y:S01]  /*12980*/  VOTE.ANY R36, PT, P5 ;  /* 0x0000000000247806 */ /* 0x000fe200028e0100 */
[----:B--2---:R-:W-:Y:S06]  /*12990*/  ENDCOLLECTIVE ;  /* 0x000000000000791b */ /* 0x004fec0003800000 */
.L_x_1011:
[----:B------:R-:W-:Y:S05]  /*129a0*/  BSYNC B1 ;  /* 0x0000000000017941 */ /* 0x000fea0003800000 */
.L_x_1010:
        /* <DEDUP_REMOVED lines=11> */
.L_x_1012:
[----:B------:R-:W-:Y:S01]  /*12a60*/  ISETP.GE.AND P3, PT, R38, R37, PT ;  /* 0x000000252600720c */ /* 0x000fe20003f66270 */
[----:B------:R-:W-:Y:S02]  /*12a70*/  IMAD.MOV.U32 R40, RZ, RZ, R19 ;  /* 0x000000ffff287224 */ /* 0x000fe400078e0013 */
[----:B------:R-:W-:-:S10]  /*12a80*/  IMAD.MOV.U32 R48, RZ, RZ, R41 ;  /* 0x000000ffff307224 */ /* 0x000fd400078e0029 */
[----:B------:R-:W-:Y:S05]  /*12a90*/  WARPSYNC.COLLECTIVE R36, `(.L_x_1013) ;  /* 0x0000000024087348 */ /* 0x000fea0003c00000 */
[----:B------:R0:W1:Y:S02]  /*12aa0*/  SHFL.DOWN P5, R41, R40, R39, R37 ;  /* 0x0800002728297389 */ /* 0x00006400000a0025 */
[----:B01----:R-:W-:Y:S05]  /*12ab0*/  ENDCOLLECTIVE ;  /* 0x000000000000791b */ /* 0x003fea0003800000 */
.L_x_1013:
[----:B------:R-:W-:Y:S01]  /*12ac0*/  SEL R51, R48, RZ, !P3 ;  /* 0x000000ff30337207 */ /* 0x000fe20005800000 */
[----:B------:R-:W-:Y:S01]  /*12ad0*/  IMAD.MOV.U32 R39, RZ, RZ, 0x2 ;  /* 0x00000002ff277424 */ /* 0x000fe200078e00ff */
[----:B------:R-:W-:Y:S02]  /*12ae0*/  SEL R41, R41, RZ, !P3 ;  /* 0x000000ff29297207 */ /* 0x000fe40005800000 */
[----:B------:R-:W-:Y:S01]  /*12af0*/  IADD3 R50, P3, PT, R18, R51, RZ ;  /* 0x0000003312327210 */ /* 0x000fe20007f7e0ff */
[----:B------:R-:W-:-:S04]  /*12b00*/  VIADD R18, R38, 0x2 ;  /* 0x0000000226127836 */ /* 0x000fc80000000000 */
[----:B------:R-:W-:Y:S02]  /*12b10*/  IMAD.MOV.U32 R40, RZ, RZ, R50 ;  /* 0x000000ffff287224 */ /* 0x000fe400078e0032 */
[----:B------:R-:W-:Y:S01]  /*12b20*/  IMAD.X R54, R19, 0x1, R41, P3 ;  /* 0x0000000113367824 */ /* 0x000fe200018e0629 */
[----:B------:R-:W-:Y:S01]  /*12b30*/  ISETP.GT.AND P3, PT, R18, R37, PT ;  /* 0x000000251200720c */ /* 0x000fe20003f64270 */
[----:B------:R-:W-:-:S12]  /*12b40*/  VIADD R18, R38, 0x4 ;  /* 0x0000000426127836 */ /* 0x000fd80000000000 */
[----:B------:R-:W-:Y:S05]  /*12b50*/  WARPSYNC.COLLECTIVE R36, `(.L_x_1014) ;  /* 0x0000000024087348 */ /* 0x000fea0003c00000 */
[----:B------:R0:W1:Y:S02]  /*12b60*/  SHFL.DOWN P5, R41, R40, R39, R37 ;  /* 0x0800002728297389 */ /* 0x00006400000a0025 */
[----:B01----:R-:W-:Y:S05]  /*12b70*/  ENDCOLLECTIVE ;  /* 0x000000000000791b */ /* 0x003fea0003800000 */
.L_x_1014:
[----:B------:R-:W-:Y:S01]  /*12b80*/  IMAD.MOV.U32 R40, RZ, RZ, R54 ;  /* 0x000000ffff287224 */ /* 0x000fe200078e0036 */
[----:B------:R-:W-:-:S04]  /*12b90*/  SEL R41, R41, RZ, !P3 ;  /* 0x000000ff29297207 */ /* 0x000fc80005800000 */
[----:B------:R-:W-:-:S13]  /*12ba0*/  IADD3 R52, P4, PT, R41, R50, RZ ;  /* 0x0000003229347210 */ /* 0x000fda0007f9e0ff */
[----:B------:R-:W-:Y:S05]  /*12bb0*/  WARPSYNC.COLLECTIVE R36, `(.L_x_1015) ;  /* 0x0000000024087348 */ /* 0x000fea0003c00000 */
[----:B------:R0:W1:Y:S02]  /*12bc0*/  SHFL.DOWN P5, R41, R40, R39, R37 ;  /* 0x0800002728297389 */ /* 0x00006400000a0025 */
[----:B01----:R-:W-:Y:S05]  /*12bd0*/  ENDCOLLECTIVE ;  /* 0x000000000000791b */ /* 0x003fea0003800000 */
.L_x_1015:
[----:B------:R-:W-:Y:S02]  /*12be0*/  IMAD.MOV.U32 R40, RZ, RZ, R52 ;  /* 0x000000ffff287224 */ /* 0x000fe400078e0034 */
[----:B------:R-:W-:Y:S02]  /*12bf0*/  IMAD.MOV.U32 R39, RZ, RZ, 0x4 ;  /* 0x00000004ff277424 */ /* 0x000fe400078e00ff */
[----:B------:R-:W-:-:S07]  /*12c00*/  IMAD.MOV.U32 R48, RZ, RZ, R41 ;  /* 0x000000ffff307224 */ /* 0x000fce00078e0029 */
[----:B------:R-:W-:Y:S05]  /*12c10*/  WARPSYNC.COLLECTIVE R36, `(.L_x_1016) ;  /* 0x0000000024087348 */ /* 0x000fea0003c00000 */
[----:B------:R0:W1:Y:S02]  /*12c20*/  SHFL.DOWN P5, R41, R40, R39, R37 ;  /* 0x0800002728297389 */ /* 0x00006400000a0025 */
[----:B01----:R-:W-:Y:S05]  /*12c30*/  ENDCOLLECTIVE ;  /* 0x000000000000791b */ /* 0x003fea0003800000 */
.L_x_1016:
[----:B------:R-:W-:Y:S02]  /*12c40*/  SEL R19, R48, RZ, !P3 ;  /* 0x000000ff30137207 */ /* 0x000fe40005800000 */
[----:B------:R-:W-:-:S03]  /*12c50*/  ISETP.GT.AND P3, PT, R18, R37, PT ;  /* 0x000000251200720c */ /* 0x000fc60003f64270 */
[----:B------:R-:W-:-:S04]  /*12c60*/  IMAD.X R19, R19, 0x1, R54, P4 ;  /* 0x0000000113137824 */ /* 0x000fc800020e0636 */
[----:B------:R-:W-:Y:S01]  /*12c70*/  IMAD.MOV.U32 R40, RZ, RZ, R19 ;  /* 0x000000ffff287224 */ /* 0x000fe200078e0013 */
[----:B------:R-:W-:-:S04]  /*12c80*/  SEL R41, R41, RZ, !P3 ;  /* 0x000000ff29297207 */ /* 0x000fc80005800000 */
[----:B------:R-:W-:-:S13]  /*12c90*/  IADD3 R50, P4, PT, R41, R52, RZ ;  /* 0x0000003429327210 */ /* 0x000fda0007f9e0ff */
[----:B------:R-:W-:Y:S05]  /*12ca0*/  WARPSYNC.COLLECTIVE R36, `(.L_x_1017) ;  /* 0x0000000024087348 */ /* 0x000fea0003c00000 */
[----:B------:R0:W1:Y:S02]  /*12cb0*/  SHFL.DOWN P5, R41, R40, R39, R37 ;  /* 0x0800002728297389 */ /* 0x00006400000a0025 */
[----:B01----:R-:W-:Y:S05]  /*12cc0*/  ENDCOLLECTIVE ;  /* 0x000000000000791b */ /* 0x003fea0003800000 */
.L_x_1017:
[----:B------:R-:W-:Y:S02]  /*12cd0*/  IMAD.MOV.U32 R40, RZ, RZ, R50 ;  /* 0x000000ffff287224 */ /* 0x000fe400078e0032 */
[----:B------:R-:W-:Y:S02]  /*12ce0*/  IMAD.MOV.U32 R39, RZ, RZ, 0x8 ;  /* 0x00000008ff277424 */ /* 0x000fe400078e00ff */
[----:B------:R-:W-:-:S07]  /*12cf0*/  IMAD.MOV.U32 R18, RZ, RZ, R41 ;  /* 0x000000ffff127224 */ /* 0x000fce00078e0029 */
[----:B------:R-:W-:Y:S05]  /*12d00*/  WARPSYNC.COLLECTIVE R36, `(.L_x_1018) ;  /* 0x0000000024087348 */ /* 0x000fea0003c00000 */
[----:B------:R0:W1:Y:S02]  /*12d10*/  SHFL.DOWN P5, R41, R40, R39, R37 ;  /* 0x0800002728297389 */ /* 0x00006400000a0025 */
[----:B01----:R-:W-:Y:S05]  /*12d20*/  ENDCOLLECTIVE ;  /* 0x000000000000791b */ /* 0x003fea0003800000 */
.L_x_1018:
[----:B------:R-:W-:-:S05]  /*12d30*/  SEL R18, R18, RZ, !P3 ;  /* 0x000000ff12127207 */ /* 0x000fca0005800000 */
[----:B------:R-:W-:Y:S02]  /*12d40*/  IMAD.X R51, R18, 0x1, R19, P4 ;  /* 0x0000000112337824 */ /* 0x000fe400020e0613 */
[----:B------:R-:W-:Y:S02]  /*12d50*/  VIADD R18, R38, 0x8 ;  /* 0x0000000826127836 */ /* 0x000fe40000000000 */
[----:B------:R-:W-:-:S03]  /*12d60*/  IMAD.MOV.U32 R40, RZ, RZ, R51 ;  /* 0x000000ffff287224 */ /* 0x000fc600078e0033 */
[----:B------:R-:W-:-:S04]  /*12d70*/  ISETP.GT.AND P3, PT, R18, R37, PT ;  /* 0x000000251200720c */ /* 0x000fc80003f64270 */
[----:B------:R-:W-:-:S04]  /*12d80*/  SEL R41, R41, RZ, !P3 ;  /* 0x000000ff29297207 */ /* 0x000fc80005800000 */
[----:B------:R-:W-:-:S13]  /*12d90*/  IADD3 R48, P4, PT, R41, R50, RZ ;  /* 0x0000003229307210 */ /* 0x000fda0007f9e0ff */
[----:B------:R-:W-:Y:S05]  /*12da0*/  WARPSYNC.COLLECTIVE R36, `(.L_x_1019) ;  /* 0x0000000024087348 */ /* 0x000fea0003c00000 */
[----:B------:R0:W1:Y:S02]  /*12db0*/  SHFL.DOWN P5, R41, R40, R39, R37 ;  /* 0x0800002728297389 */ /* 0x00006400000a0025 */
[----:B01----:R-:W-:Y:S05]  /*12dc0*/  ENDCOLLECTIVE ;  /* 0x000000000000791b */ /* 0x003fea0003800000 */
.L_x_1019:
[----:B------:R-:W-:Y:S02]  /*12dd0*/  IMAD.MOV.U32 R40, RZ, RZ, R48 ;  /* 0x000000ffff287224 */ /* 0x000fe400078e0030 */
[----:B------:R-:W-:Y:S02]  /*12de0*/  IMAD.MOV.U32 R39, RZ, RZ, 0x10 ;  /* 0x00000010ff277424 */ /* 0x000fe400078e00ff */
[----:B------:R-:W-:-:S07]  /*12df0*/  IMAD.MOV.U32 R18, RZ, RZ, R41 ;  /* 0x000000ffff127224 */ /* 0x000fce00078e0029 */
[----:B------:R-:W-:Y:S05]  /*12e00*/  WARPSYNC.COLLECTIVE R36, `(.L_x_1020) ;  /* 0x0000000024087348 */ /* 0x000fea0003c00000 */
[----:B------:R0:W1:Y:S02]  /*12e10*/  SHFL.DOWN P5, R41, R40, R39, R37 ;  /* 0x0800002728297389 */ /* 0x00006400000a0025 */
[----:B01----:R-:W-:Y:S05]  /*12e20*/  ENDCOLLECTIVE ;  /* 0x000000000000791b */ /* 0x003fea0003800000 */
.L_x_1020:
[----:B------:R-:W-:-:S05]  /*12e30*/  SEL R18, R18, RZ, !P3 ;  /* 0x000000ff12127207 */ /* 0x000fca0005800000 */
[----:B------:R-:W-:Y:S02]  /*12e40*/  IMAD.X R19, R18, 0x1, R51, P4 ;  /* 0x0000000112137824 */ /* 0x000fe400020e0633 */
[----:B------:R-:W-:Y:S02]  /*12e50*/  VIADD R18, R38, 0x10 ;  /* 0x0000001026127836 */ /* 0x000fe40000000000 */
[----:B------:R-:W-:-:S03]  /*12e60*/  IMAD.MOV.U32 R40, RZ, RZ, R19 ;  /* 0x000000ffff287224 */ /* 0x000fc600078e0013 */
[----:B------:R-:W-:Y:S01]  /*12e70*/  ISETP.GT.AND P3, PT, R18, R37, PT ;  /* 0x000000251200720c */ /* 0x000fe20003f64270 */
[----:B------:R-:W-:-:S12]  /*12e80*/  IMAD.MOV.U32 R18, RZ, RZ, R41 ;  /* 0x000000ffff127224 */ /* 0x000fd800078e0029 */
[----:B------:R-:W-:Y:S05]  /*12e90*/  WARPSYNC.COLLECTIVE R36, `(.L_x_1021) ;  /* 0x0000000024087348 */ /* 0x000fea0003c00000 */
[----:B------:R0:W1:Y:S02]  /*12ea0*/  SHFL.DOWN P5, R41, R40, R39, R37 ;  /* 0x0800002728297389 */ /* 0x00006400000a0025 */
[----:B01----:R-:W-:Y:S05]  /*12eb0*/  ENDCOLLECTIVE ;  /* 0x000000000000791b */ /* 0x003fea0003800000 */
.L_x_1021:
[----:B------:R-:W-:Y:S02]  /*12ec0*/  SEL R18, R18, RZ, !P3 ;  /* 0x000000ff12127207 */ /* 0x000fe40005800000 */
[----:B------:R-:W-:Y:S02]  /*12ed0*/  ISETP.NE.U32.AND P5, PT, R16, 0x65, PT ;  /* 0x000000651000780c */ /* 0x000fe40003fa5070 */
[----:B------:R-:W-:Y:S02]  /*12ee0*/  SEL R41, R41, RZ, !P3 ;  /* 0x000000ff29297207 */ /* 0x000fe40005800000 */
[----:B------:R-:W-:Y:S02]  /*12ef0*/  ISETP.NE.AND.EX P5, PT, R17, RZ, PT, P5 ;  /* 0x000000ff1100720c */ /* 0x000fe40003fa5350 */
[----:B------:R-:W-:-:S04]  /*12f00*/  IADD3 R47, P4, P3, R18, R48, R47 ;  /* 0x00000030122f7210 */ /* 0x000fc80007b9e02f */
[----:B------:R-:W-:-:S09]  /*12f10*/  IADD3.X R46, PT, PT, R41, R19, R46, P4, P3 ;  /* 0x00000013292e7210 */ /* 0x000fd200027e642e */
[----:B------:R-:W-:Y:S05]  /*12f20*/  WARPSYNC.COLLECTIVE R36, `(.L_x_1022) ;  /* 0x0000000024087348 */ /* 0x000fea0003c00000 */
[----:B------:R-:W-:Y:S01]  /*12f30*/  VOTE.ALL P5, P5 ;  /* 0x0000000000ff7806 */ /* 0x000fe200028a0000 */
[----:B------:R-:W-:-:S12]  /*12f40*/  ENDCOLLECTIVE ;  /* 0x000000000000791b */ /* 0x000fd80003800000 */
.L_x_1022:
[----:B------:R-:W-:Y:S05]  /*12f50*/  BRA `(.L_x_1023) ;  /* 0xffffff4c00c07947 */ /* 0x000fea000383ffff */
.L_x_956:
[----:B------:R-:W-:Y:S01]  /*12f60*/  BSSY B0, `(.L_x_1024) ;  /* 0x0000006000007945 */ /* 0x000fe20003800000 */
[----:B------:R-:W-:Y:S01]  /*12f70*/  PLOP3.LUT P5, PT, P5, PT, PT, 0x8, 0x80 ;  /* 0x000000000080781c */ /* 0x000fe20002fae170 */
[----:B------:R-:W-:-:S12]  /*12f80*/  IMAD.MOV.U32 R36, RZ, RZ, -0x1 ;  /* 0xffffffffff247424 */ /* 0x000fd800078e00ff */
[----:B--2---:R-:W-:Y:S05]  /*12f90*/  WARPSYNC.COLLECTIVE R36, `(.L_x_1025) ;  /* 0x0000000024087348 */ /* 0x004fea0003c00000 */
[----:B------:R-:W-:Y:S01]  /*12fa0*/  VOTE.ANY P5, P5 ;  /* 0x0000000000ff7806 */ /* 0x000fe200028a0100 */
[----:B--2---:R-:W-:-:S12]  /*12fb0*/  ENDCOLLECTIVE ;  /* 0x000000000000791b */ /* 0x004fd80003800000 */
.L_x_1025:
[----:B------:R-:W-:Y:S05]  /*12fc0*/  BSYNC B0 ;  /* 0x0000000000007941 */ /* 0x000fea0003800000 */
.L_x_1024:
[----:B------:R-:W-:Y:S05]  /*12fd0*/  BRA `(.L_x_1026) ;  /* 0xffffffd400a47947 */ /* 0x000fea000383ffff */
.L_x_960:
[----:B------:R-:W-:Y:S01]  /*12fe0*/  BSSY B0, `(.L_x_1027) ;  /* 0x0000006000007945 */ /* 0x000fe20003800000 */
[----:B------:R-:W-:Y:S01]  /*12ff0*/  PLOP3.LUT P5, PT, P5, PT, PT, 0x8, 0x80 ;  /* 0x000000000080781c */ /* 0x000fe20002fae170 */
[----:B------:R-:W-:-:S12]  /*13000*/  IMAD.MOV.U32 R36, RZ, RZ, -0x1 ;  /* 0xffffffffff247424 */ /* 0x000fd800078e00ff */
[----:B--2---:R-:W-:Y:S05]  /*13010*/  WARPSYNC.COLLECTIVE R36, `(.L_x_1028) ;  /* 0x0000000024087348 */ /* 0x004fea0003c00000 */
[----:B------:R-:W-:Y:S01]  /*13020*/  VOTE.ANY P5, P5 ;  /* 0x0000000000ff7806 */ /* 0x000fe200028a0100 */
[----:B--2---:R-:W-:-:S12]  /*13030*/  ENDCOLLECTIVE ;  /* 0x000000000000791b */ /* 0x004fd80003800000 */
.L_x_1028:
[----:B------:R-:W-:Y:S05]  /*13040*/  BSYNC B0 ;  /* 0x0000000000007941 */ /* 0x000fea0003800000 */
.L_x_1027:
[----:B------:R-:W-:Y:S05]  /*13050*/  BRA `(.L_x_1029) ;  /* 0xffffffd400bc7947 */ /* 0x000fea000383ffff */
.L_x_962:
        /* <DEDUP_REMOVED lines=9> */
.L_x_1031:
[----:B------:R-:W-:Y:S05]  /*130f0*/  BSYNC B0 ;  /* 0x0000000000007941 */ /* 0x000fea0003800000 */
.L_x_1030:
        /* <DEDUP_REMOVED lines=11> */
.L_x_1032:
[----:B------:R-:W-:Y:S01]  /*131b0*/  ISETP.GE.AND P1, PT, R38, R37, PT ;  /* 0x000000252600720c */ /* 0x000fe20003f26270 */
[----:B------:R-:W-:Y:S02]  /*131c0*/  IMAD.MOV.U32 R40, RZ, RZ, R15 ;  /* 0x000000ffff287224 */ /* 0x000fe400078e000f */
[----:B------:R-:W-:-:S10]  /*131d0*/  IMAD.MOV.U32 R44, RZ, RZ, R41 ;  /* 0x000000ffff2c7224 */ /* 0x000fd400078e0029 */
[----:B------:R-:W-:Y:S05]  /*131e0*/  WARPSYNC.COLLECTIVE R36, `(.L_x_1033) ;  /* 0x0000000024087348 */ /* 0x000fea0003c00000 */
[----:B------:R0:W1:Y:S02]  /*131f0*/  SHFL.DOWN P5, R41, R40, R39, R37 ;  /* 0x0800002728297389 */ /* 0x00006400000a0025 */
[----:B01----:R-:W-:Y:S05]  /*13200*/  ENDCOLLECTIVE ;  /* 0x000000000000791b */ /* 0x003fea0003800000 */
.L_x_1033:
        /* <DEDUP_REMOVED lines=11> */
.L_x_1034:
[----:B------:R-:W-:Y:S01]  /*132c0*/  IMAD.MOV.U32 R40, RZ, RZ, R47 ;  /* 0x000000ffff287224 */ /* 0x000fe200078e002f */
[----:B------:R-:W-:-:S04]  /*132d0*/  SEL R41, R41, RZ, !P1 ;  /* 0x000000ff29297207 */ /* 0x000fc80004800000 */
[----:B------:R-:W-:-:S13]  /*132e0*/  IADD3 R46, P6, PT, R41, R48, RZ ;  /* 0x00000030292e7210 */ /* 0x000fda0007fde0ff */
[----:B------:R-:W-:Y:S05]  /*132f0*/  WARPSYNC.COLLECTIVE R36, `(.L_x_1035) ;  /* 0x0000000024087348 */ /* 0x000fea0003c00000 */
[----:B------:R0:W1:Y:S02]  /*13300*/  SHFL.DOWN P5, R41, R40, R39, R37 ;  /* 0x0800002728297389 */ /* 0x00006400000a0025 */
[----:B01----:R-:W-:Y:S05]  /*13310*/  ENDCOLLECTIVE ;  /* 0x000000000000791b */ /* 0x003fea0003800000 */
.L_x_1035:
[----:B------:R-:W-:Y:S02]  /*13320*/  IMAD.MOV.U32 R40, RZ, RZ, R46 ;  /* 0x000000ffff287224 */ /* 0x000fe400078e002e */
[----:B------:R-:W-:Y:S02]  /*13330*/  IMAD.MOV.U32 R39, RZ, RZ, 0x4 ;  /* 0x00000004ff277424 */ /* 0x000fe400078e00ff */
[----:B------:R-:W-:-:S07]  /*13340*/  IMAD.MOV.U32 R44, RZ, RZ, R41 ;  /* 0x000000ffff2c7224 */ /* 0x000fce00078e0029 */
[----:B------:R-:W-:Y:S05]  /*13350*/  WARPSYNC.COLLECTIVE R36, `(.L_x_1036) ;  /* 0x0000000024087348 */ /* 0x000fea0003c00000 */
[----:B------:R0:W1:Y:S02]  /*13360*/  SHFL.DOWN P5, R41, R40, R39, R37 ;  /* 0x0800002728297389 */ /* 0x00006400000a0025 */
[----:B01----:R-:W-:Y:S05]  /*13370*/  ENDCOLLECTIVE ;  /* 0x000000000000791b */ /* 0x003fea0003800000 */
.L_x_1036:
        /* <DEDUP_REMOVED lines=10> */
.L_x_1037:
[----:B------:R-:W-:Y:S02]  /*13420*/  IMAD.MOV.U32 R40, RZ, RZ, R44 ;  /* 0x000000ffff287224 */ /* 0x000fe400078e002c */
[----:B------:R-:W-:Y:S02]  /*13430*/  IMAD.MOV.U32 R39, RZ, RZ, 0x8 ;  /* 0x00000008ff277424 */ /* 0x000fe400078e00ff */
[----:B------:R-:W-:-:S07]  /*13440*/  IMAD.MOV.U32 R14, RZ, RZ, R41 ;  /* 0x000000ffff0e7224 */ /* 0x000fce00078e0029 */
[----:B------:R-:W-:Y:S05]  /*13450*/  WARPSYNC.COLLECTIVE R36, `(.L_x_1038) ;  /* 0x0000000024087348 */ /* 0x000fea0003c00000 */
[----:B------:R0:W1:Y:S02]  /*13460*/  SHFL.DOWN P5, R41, R40, R39, R37 ;  /* 0x0800002728297389 */ /* 0x00006400000a0025 */
[----:B01----:R-:W-:Y:S05]  /*13470*/  ENDCOLLECTIVE ;  /* 0x000000000000791b */ /* 0x003fea0003800000 */
.L_x_1038:
        /* <DEDUP_REMOVED lines=10> */
.L_x_1039:
[----:B------:R-:W-:Y:S02]  /*13520*/  IMAD.MOV.U32 R40, RZ, RZ, R47 ;  /* 0x000000ffff287224 */ /* 0x000fe400078e002f */
[----:B------:R-:W-:Y:S02]  /*13530*/  IMAD.MOV.U32 R39, RZ, RZ, 0x10 ;  /* 0x00000010ff277424 */ /* 0x000fe400078e00ff */
[----:B------:R-:W-:-:S07]  /*13540*/  IMAD.MOV.U32 R14, RZ, RZ, R41 ;  /* 0x000000ffff0e7224 */ /* 0x000fce00078e0029 */
[----:B------:R-:W-:Y:S05]  /*13550*/  WARPSYNC.COLLECTIVE R36, `(.L_x_1040) ;  /* 0x0000000024087348 */ /* 0x000fea0003c00000 */
[----:B------:R0:W1:Y:S02]  /*13560*/  SHFL.DOWN P5, R41, R40, R39, R37 ;  /* 0x0800002728297389 */ /* 0x00006400000a0025 */
[----:B01----:R-:W-:Y:S05]  /*13570*/  ENDCOLLECTIVE ;  /* 0x000000000000791b */ /* 0x003fea0003800000 */
.L_x_1040:
        /* <DEDUP_REMOVED lines=9> */
.L_x_1041:
        /* <DEDUP_REMOVED lines=16> */
.L_x_1042:
[----:B------:R-:W-:Y:S05]  /*13710*/  BRA `(.L_x_1043) ;  /* 0xffffffd400047947 */ /* 0x000fea000383ffff */
.L_x_964:
[----:B------:R-:W-:Y:S01]  /*13720*/  BSSY B0, `(.L_x_1044) ;  /* 0x0000006000007945 */ /* 0x000fe20003800000 */
[----:B------:R-:W-:Y:S01]  /*13730*/  PLOP3.LUT P5, PT, P5, PT, PT, 0x8, 0x80 ;  /* 0x000000000080781c */ /* 0x000fe20002fae170 */
[----:B------:R-:W-:-:S12]  /*13740*/  IMAD.MOV.U32 R36, RZ, RZ, -0x1 ;  /* 0xffffffffff247424 */ /* 0x000fd800078e00ff */
[----:B--2---:R-:W-:Y:S05]  /*13750*/  WARPSYNC.COLLECTIVE R36, `(.L_x_1045) ;  /* 0x0000000024087348 */ /* 0x004fea0003c00000 */
[----:B------:R-:W-:Y:S01]  /*13760*/  VOTE.ANY P5, P5 ;  /* 0x0000000000ff7806 */ /* 0x000fe200028a0100 */
[----:B--2---:R-:W-:-:S12]  /*13770*/  ENDCOLLECTIVE ;  /* 0x000000000000791b */ /* 0x004fd80003800000 */
.L_x_1045:
[----:B------:R-:W-:Y:S05]  /*13780*/  BSYNC B0 ;  /* 0x0000000000007941 */ /* 0x000fea0003800000 */
.L_x_1044:
[----:B------:R-:W-:Y:S05]  /*13790*/  BRA `(.L_x_1046) ;  /* 0xffffffd400087947 */ /* 0x000fea000383ffff */
.L_x_968:
[----:B------:R-:W-:Y:S01]  /*137a0*/  BSSY B0, `(.L_x_1047) ;  /* 0x0000006000007945 */ /* 0x000fe20003800000 */
[----:B------:R-:W-:Y:S01]  /*137b0*/  PLOP3.LUT P5, PT, P5, PT, PT, 0x8, 0x80 ;  /* 0x000000000080781c */ /* 0x000fe20002fae170 */
[----:B------:R-:W-:-:S12]  /*137c0*/  IMAD.MOV.U32 R36, RZ, RZ, -0x1 ;  /* 0xffffffffff247424 */ /* 0x000fd800078e00ff */
[----:B--2---:R-:W-:Y:S05]  /*137d0*/  WARPSYNC.COLLECTIVE R36, `(.L_x_1048) ;  /* 0x0000000024087348 */ /* 0x004fea0003c00000 */
[----:B------:R-:W-:Y:S01]  /*137e0*/  VOTE.ANY P5, P5 ;  /* 0x0000000000ff7806 */ /* 0x000fe200028a0100 */
[----:B--2---:R-:W-:-:S12]  /*137f0*/  ENDCOLLECTIVE ;  /* 0x000000000000791b */ /* 0x004fd80003800000 */
.L_x_1048:
[----:B------:R-:W-:Y:S05]  /*13800*/  BSYNC B0 ;  /* 0x0000000000007941 */ /* 0x000fea0003800000 */
.L_x_1047:
[----:B------:R-:W-:Y:S05]  /*13810*/  BRA `(.L_x_1049) ;  /* 0xffffffd400247947 */ /* 0x000fea000383ffff */
.L_x_970:
[----:B------:R-:W-:Y:S01]  /*13820*/  BSSY B0, `(.L_x_1050) ;  /* 0x0000006000007945 */ /* 0x000fe20003800000 */
[----:B------:R-:W-:Y:S01]  /*13830*/  PLOP3.LUT P5, PT, P5, PT, PT, 0x8, 0x80 ;  /* 0x000000000080781c */ /* 0x000fe20002fae170 */
[----:B------:R-:W-:-:S12]  /*13840*/  IMAD.MOV.U32 R36, RZ, RZ, -0x1 ;  /* 0xffffffffff247424 */ /* 0x000fd800078e00ff */
[----:B--2---:R-:W-:Y:S05]  /*13850*/  WARPSYNC.COLLECTIVE R36, `(.L_x_1051) ;  /* 0x0000000024087348 */ /* 0x004fea0003c00000 */
[----:B------:R-:W-:Y:S01]  /*13860*/  VOTE.ANY R36, PT, P5 ;  /* 0x0000000000247806 */ /* 0x000fe200028e0100 */
[----:B--2---:R-:W-:Y:S06]  /*13870*/  ENDCOLLECTIVE ;  /* 0x000000000000791b */ /* 0x004fec0003800000 */
.L_x_1051:
[----:B------:R-:W-:Y:S05]  /*13880*/  BSYNC B0 ;  /* 0x0000000000007941 */ /* 0x000fea0003800000 */
.L_x_1050:
        /* <DEDUP_REMOVED lines=11> */
.L_x_1052:
[----:B------:R-:W-:Y:S01]  /*13940*/  ISETP.GE.AND P0, PT, R38, R37, PT ;  /* 0x000000252600720c */ /* 0x000fe20003f06270 */
[----:B------:R-:W-:Y:S02]  /*13950*/  IMAD.MOV.U32 R40, RZ, RZ, R15 ;  /* 0x000000ffff287224 */ /* 0x000fe400078e000f */
[----:B------:R-:W-:-:S10]  /*13960*/  IMAD.MOV.U32 R48, RZ, RZ, R41 ;  /* 0x000000ffff307224 */ /* 0x000fd400078e0029 */
[----:B------:R-:W-:Y:S05]  /*13970*/  WARPSYNC.COLLECTIVE R36, `(.L_x_1053) ;  /* 0x0000000024087348 */ /* 0x000fea0003c00000 */
[----:B------:R0:W1:Y:S02]  /*13980*/  SHFL.DOWN P5, R41, R40, R39, R37 ;  /* 0x0800002728297389 */ /* 0x00006400000a0025 */
[----:B01----:R-:W-:Y:S05]  /*13990*/  ENDCOLLECTIVE ;  /* 0x000000000000791b */ /* 0x003fea0003800000 */
.L_x_1053:
        /* <DEDUP_REMOVED lines=12> */
.L_x_1054:
[----:B------:R-:W-:Y:S01]  /*13a60*/  IMAD.MOV.U32 R40, RZ, RZ, R54 ;  /* 0x000000ffff287224 */ /* 0x000fe200078e0036 */
[----:B------:R-:W-:-:S04]  /*13a70*/  SEL R41, R41, RZ, !P0 ;  /* 0x000000ff29297207 */ /* 0x000fc80004000000 */
[----:B------:R-:W-:-:S13]  /*13a80*/  IADD3 R52, P1, PT, R41, R50, RZ ;  /* 0x0000003229347210 */ /* 0x000fda0007f3e0ff */
[----:B------:R-:W-:Y:S05]  /*13a90*/  WARPSYNC.COLLECTIVE R36, `(.L_x_1055) ;  /* 0x0000000024087348 */ /* 0x000fea0003c00000 */
[----:B------:R0:W1:Y:S02]  /*13aa0*/  SHFL.DOWN P5, R41, R40, R39, R37 ;  /* 0x0800002728297389 */ /* 0x00006400000a0025 */
[----:B01----:R-:W-:Y:S05]  /*13ab0*/  ENDCOLLECTIVE ;  /* 0x000000000000791b */ /* 0x003fea0003800000 */
.L_x_1055:
[----:B------:R-:W-:Y:S02]  /*13ac0*/  IMAD.MOV.U32 R40, RZ, RZ, R52 ;  /* 0x000000ffff287224 */ /* 0x000fe400078e0034 */
[----:B------:R-:W-:Y:S02]  /*13ad0*/  IMAD.MOV.U32 R39, RZ, RZ, 0x4 ;  /* 0x00000004ff277424 */ /* 0x000fe400078e00ff */
[----:B------:R-:W-:-:S07]  /*13ae0*/  IMAD.MOV.U32 R48, RZ, RZ, R41 ;  /* 0x000000ffff307224 */ /* 0x000fce00078e0029 */
[----:B------:R-:W-:Y:S05]  /*13af0*/  WARPSYNC.COLLECTIVE R36, `(.L_x_1056) ;  /* 0x0000000024087348 */ /* 0x000fea0003c00000 */
[----:B------:R0:W1:Y:S02]  /*13b00*/  SHFL.DOWN P5, R41, R40, R39, R37 ;  /* 0x0800002728297389 */ /* 0x00006400000a0025 */
[----:B01----:R-:W-:Y:S05]  /*13b10*/  ENDCOLLECTIVE ;  /* 0x000000000000791b */ /* 0x003fea0003800000 */
.L_x_1056:
        /* <DEDUP_REMOVED lines=9> */
.L_x_1057:
[----:B------:R-:W-:Y:S02]  /*13bb0*/  IMAD.MOV.U32 R40, RZ, RZ, R50 ;  /* 0x000000ffff287224 */ /* 0x000fe400078e0032 */
[----:B------:R-:W-:Y:S02]  /*13bc0*/  IMAD.MOV.U32 R39, RZ, RZ, 0x8 ;  /* 0x00000008ff277424 */ /* 0x000fe400078e00ff */
[----:B------:R-:W-:-:S07]  /*13bd0*/  IMAD.MOV.U32 R14, RZ, RZ, R41 ;  /* 0x000000ffff0e7224 */ /* 0x000fce00078e0029 */
[----:B------:R-:W-:Y:S05]  /*13be0*/  WARPSYNC.COLLECTIVE R36, `(.L_x_1058) ;  /* 0x0000000024087348 */ /* 0x000fea0003c00000 */
[----:B------:R0:W1:Y:S02]  /*13bf0*/  SHFL.DOWN P5, R41, R40, R39, R37 ;  /* 0x0800002728297389 */ /* 0x00006400000a0025 */
[----:B01----:R-:W-:Y:S05]  /*13c00*/  ENDCOLLECTIVE ;  /* 0x000000000000791b */ /* 0x003fea0003800000 */
.L_x_1058:
        /* <DEDUP_REMOVED lines=10> */
.L_x_1059:
[----:B------:R-:W-:Y:S02]  /*13cb0*/  IMAD.MOV.U32 R40, RZ, RZ, R48 ;  /* 0x000000ffff287224 */ /* 0x000fe400078e0030 */
[----:B------:R-:W-:Y:S02]  /*13cc0*/  IMAD.MOV.U32 R39, RZ, RZ, 0x10 ;  /* 0x00000010ff277424 */ /* 0x000fe400078e00ff */
[----:B------:R-:W-:-:S07]  /*13cd0*/  IMAD.MOV.U32 R14, RZ, RZ, R41 ;  /* 0x000000ffff0e7224 */ /* 0x000fce00078e0029 */
[----:B------:R-:W-:Y:S05]  /*13ce0*/  WARPSYNC.COLLECTIVE R36, `(.L_x_1060) ;  /* 0x0000000024087348 */ /* 0x000fea0003c00000 */
[----:B------:R0:W1:Y:S02]  /*13cf0*/  SHFL.DOWN P5, R41, R40, R39, R37 ;  /* 0x0800002728297389 */ /* 0x00006400000a0025 */
[----:B01----:R-:W-:Y:S05]  /*13d00*/  ENDCOLLECTIVE ;  /* 0x000000000000791b */ /* 0x003fea0003800000 */
.L_x_1060:
        /* <DEDUP_REMOVED lines=9> */
.L_x_1061:
        /* <DEDUP_REMOVED lines=9> */
.L_x_1062:
[----:B------:R-:W-:Y:S05]  /*13e30*/  BRA `(.L_x_1063) ;  /* 0xffffffd000707947 */ /* 0x000fea000383ffff */
.L_x_1064:
        /* <DEDUP_REMOVED lines=12> */
.L_x_1837:


//--------------------- .text._ZN6thrust24THRUST_300001_SM_1000_NS8cuda_cub4core6detail13_kernel_agentINS1_16__set_operations14PartitionAgentINS0_10device_ptrIiEES8_l9TupleLessEEJS8_S8_lllPN4cuda3std3__44pairIllEES9_iEEEvDpT0_ --------------------------
	.section	.text._ZN6thrust24THRUST_300001_SM_1000_NS8cuda_cub4core6detail13_kernel_agentINS1_16__set_operations14PartitionAgentINS0_10device_ptrIiEES8_l9TupleLessEEJS8_S8_lllPN4cuda3std3__44pairIllEES9_iEEEvDpT0_,"ax",@progbits
	.align	128
        .global         _ZN6thrust24THRUST_300001_SM_1000_NS8cuda_cub4core6detail13_kernel_agentINS1_16__set_operations14PartitionAgentINS0_10device_ptrIiEES8_l9TupleLessEEJS8_S8_lllPN4cuda3std3__44pairIllEES9_iEEEvDpT0_
        .type           _ZN6thrust24THRUST_300001_SM_1000_NS8cuda_cub4core6detail13_kernel_agentINS1_16__set_operations14PartitionAgentINS0_10device_ptrIiEES8_l9TupleLessEEJS8_S8_lllPN4cuda3std3__44pairIllEES9_iEEEvDpT0_,@function
        .size           _ZN6thrust24THRUST_300001_SM_1000_NS8cuda_cub4core6detail13_kernel_agentINS1_16__set_operations14PartitionAgentINS0_10device_ptrIiEES8_l9TupleLessEEJS8_S8_lllPN4cuda3std3__44pairIllEES9_iEEEvDpT0_,(.L_x_1838 - _ZN6thrust24THRUST_300001_SM_1000_NS8cuda_cub4core6detail13_kernel_agentINS1_16__set_operations14PartitionAgentINS0_10device_ptrIiEES8_l9TupleLessEEJS8_S8_lllPN4cuda3std3__44pairIllEES9_iEEEvDpT0_)
        .other          _ZN6thrust24THRUST_300001_SM_1000_NS8cuda_cub4core6detail13_kernel_agentINS1_16__set_operations14PartitionAgentINS0_10device_ptrIiEES8_l9TupleLessEEJS8_S8_lllPN4cuda3std3__44pairIllEES9_iEEEvDpT0_,@"STO_CUDA_ENTRY STV_DEFAULT"
_ZN6thrust24THRUST_300001_SM_1000_NS8cuda_cub4core6detail13_kernel_agentINS1_16__set_operations14PartitionAgentINS0_10device_ptrIiEES8_l9TupleLessEEJS8_S8_lllPN4cuda3std3__44pairIllEES9_iEEEvDpT0_:
.text._ZN6thrust24THRUST_300001_SM_1000_NS8cuda_cub4core6detail13_kernel_agentINS1_16__set_operations14PartitionAgentINS0_10device_ptrIiEES8_l9TupleLessEEJS8_S8_lllPN4cuda3std3__44pairIllEES9_iEEEvDpT0_:
[----:B------:R-:W-:Y:S01]  /*0000*/  LDC R1, c[0x0][0x37c] ;  /* 0x0000df00ff017b82 */ /* 0x000fe20000000800 */
[----:B------:R-:W0:Y:S01]  /*0010*/  S2R R28, SR_CTAID.X ;  /* 0x00000000001c7919 */ /* 0x000e220000002500 */
[----:B------:R-:W0:Y:S01]  /*0020*/  LDCU UR4, c[0x0][0x360] ;  /* 0x00006c00ff0477ac */ /* 0x000e220008000800 */
[----:B------:R-:W0:Y:S01]  /*0030*/  S2R R3, SR_TID.X ;  /* 0x0000000000037919 */ /* 0x000e220000002100 */
[----:B------:R-:W1:Y:S01]  /*0040*/  LDCU.64 UR6, c[0x0][0x3a0] ;  /* 0x00007400ff0677ac */ /* 0x000e620008000a00 */
[----:B0-----:R-:W-:-:S05]  /*0050*/  IMAD R28, R28, UR4, R3 ;  /* 0x000000041c1c7c24 */ /* 0x001fca000f8e0203 */
[----:B-1----:R-:W-:-:S04]  /*0060*/  ISETP.GE.U32.AND P0, PT, R28, UR6, PT ;  /* 0x000000061c007c0c */ /* 0x002fc8000bf06070 */
[----:B------:R-:W-:-:S13]  /*0070*/  ISETP.GE.AND.EX P0, PT, RZ, UR7, PT, P0 ;  /* 0x00000007ff007c0c */ /* 0x000fda000bf06300 */
[----:B------:R-:W-:Y:S05]  /*0080*/  @P0 EXIT ;  /* 0x000000000000094d */ /* 0x000fea0003800000 */
[----:B------:R-:W0:Y:S01]  /*0090*/  LDC.64 R18, c[0x0][0x390] ;  /* 0x0000e400ff127b82 */ /* 0x000e220000000a00 */
[----:B------:R-:W1:Y:S01]  /*00a0*/  LDCU UR5, c[0x0][0x3c0] ;  /* 0x00007800ff0577ac */ /* 0x000e620008000800 */
[----:B------:R-:W-:Y:S01]  /*00b0*/  BSSY.RECONVERGENT B0, `(.L_x_1065) ;  /* 0x000003f000007945 */ /* 0x000fe20003800200 */
[----:B------:R-:W2:Y:S05]  /*00c0*/  LDCU.64 UR6, c[0x0][0x358] ;  /* 0x00006b00ff0677ac */ /* 0x000eaa0008000a00 */
[----:B------:R-:W0:Y:S01]  /*00d0*/  LDC.64 R8, c[0x0][0x398] ;  /* 0x0000e600ff087b82 */ /* 0x000e220000000a00 */
[----:B------:R-:W3:Y:S01]  /*00e0*/  LDCU.128 UR8, c[0x0][0x380] ;  /* 0x00007000ff0877ac */ /* 0x000ee20008000c00 */
[----:B-1----:R-:W-:-:S02]  /*00f0*/  USHF.R.S32.HI UR4, URZ, 0x1f, UR5 ;  /* 0x0000001fff047899 */ /* 0x002fc40008011405 */
[----:B------:R-:W-:-:S04]  /*0100*/  IMAD.WIDE.U32 R2, R28, UR5, RZ ;  /* 0x000000051c027c25 */ /* 0x000fc8000f8e00ff */
[----:B------:R-:W-:-:S04]  /*0110*/  IMAD R7, R28, UR4, RZ ;  /* 0x000000041c077c24 */ /* 0x000fc8000f8e02ff */
[----:B------:R-:W-:Y:S01]  /*0120*/  IMAD.IADD R3, R3, 0x1, R7 ;  /* 0x0000000103037824 */ /* 0x000fe200078e0207 */
[----:B0-----:R-:W-:-:S04]  /*0130*/  IADD3 R5, P1, PT, R8, R18, RZ ;  /* 0x0000001208057210 */ /* 0x001fc80007f3e0ff */
[----:B------:R-:W-:Y:S01]  /*0140*/  ISETP.LT.U32.AND P0, PT, R5, R2, PT ;  /* 0x000000020500720c */ /* 0x000fe20003f01070 */
[----:B------:R-:W-:-:S05]  /*0150*/  IMAD.X R4, R9, 0x1, R19, P1 ;  /* 0x0000000109047824 */ /* 0x000fca00008e0613 */
[----:B------:R-:W-:-:S04]  /*0160*/  ISETP.LT.AND.EX P0, PT, R4, R3, PT, P0 ;  /* 0x000000030400720c */ /* 0x000fc80003f01300 */
[----:B------:R-:W-:Y:S02]  /*0170*/  SEL R0, R5, R2, P0 ;  /* 0x0000000205007207 */ /* 0x000fe40000000000 */
[----:B------:R-:W-:Y:S02]  /*0180*/  SEL R2, R4, R3, P0 ;  /* 0x0000000304027207 */ /* 0x000fe40000000000 */
[C---:B------:R-:W-:Y:S02]  /*0190*/  IADD3 R3, P0, PT, R0.reuse, -R8, RZ ;  /* 0x8000000800037210 */ /* 0x040fe40007f1e0ff */
[----:B------:R-:W-:-:S03]  /*01a0*/  ISETP.LT.U32.AND P1, PT, R0, R18, PT ;  /* 0x000000120000720c */ /* 0x000fc60003f21070 */
[C---:B------:R-:W-:Y:S01]  /*01b0*/  IMAD.X R4, R2.reuse, 0x1, ~R9, P0 ;  /* 0x0000000102047824 */ /* 0x040fe200000e0e09 */
[C---:B------:R-:W-:Y:S02]  /*01c0*/  ISETP.GT.U32.AND P0, PT, R3.reuse, RZ, PT ;  /* 0x000000ff0300720c */ /* 0x040fe40003f04070 */
[----:B------:R-:W-:Y:S02]  /*01d0*/  ISETP.LT.AND.EX P1, PT, R2, R19, PT, P1 ;  /* 0x000000130200720c */ /* 0x000fe40003f21310 */
[----:B------:R-:W-:Y:S02]  /*01e0*/  ISETP.GT.AND.EX P0, PT, R4, RZ, PT, P0 ;  /* 0x000000ff0400720c */ /* 0x000fe40003f04300 */
[----:B------:R-:W-:Y:S02]  /*01f0*/  SEL R18, R0, R18, P1 ;  /* 0x0000001200127207 */ /* 0x000fe40000800000 */
[----:B------:R-:W-:Y:S02]  /*0200*/  SEL R3, R3, RZ, P0 ;  /* 0x000000ff03037207 */ /* 0x000fe40000000000 */
[----:B------:R-:W-:-:S02]  /*0210*/  SEL R4, R4, RZ, P0 ;  /* 0x000000ff04047207 */ /* 0x000fc40000000000 */
[----:B------:R-:W-:Y:S02]  /*0220*/  SEL R5, R2, R19, P1 ;  /* 0x0000001302057207 */ /* 0x000fe40000800000 */
[----:B------:R-:W-:-:S04]  /*0230*/  ISETP.GE.U32.AND P0, PT, R3, R18, PT ;  /* 0x000000120300720c */ /* 0x000fc80003f06070 */
[----:B------:R-:W-:-:S13]  /*0240*/  ISETP.GE.AND.EX P0, PT, R4, R5, PT, P0 ;  /* 0x000000050400720c */ /* 0x000fda0003f06300 */
[----:B--23--:R-:W-:Y:S05]  /*0250*/  @P0 BRA `(.L_x_1066) ;  /* 0x0000000000900947 */ /* 0x00cfea0003800000 */
[----:B------:R-:W0:Y:S08]  /*0260*/  LDC.64 R8, c[0x0][0x3b0] ;  /* 0x0000ec00ff087b82 */ /* 0x000e300000000a00 */
[----:B------:R-:W1:Y:S02]  /*0270*/  LDC.64 R6, c[0x0][0x3b8] ;  /* 0x0000ee00ff067b82 */ /* 0x000e640000000a00 */
.L_x_1069:
[----:B------:R-:W-:-:S05]  /*0280*/  IADD3 R19, P0, PT, R3, R18, RZ ;  /* 0x0000001203137210 */ /* 0x000fca0007f1e0ff */
[----:B------:R-:W-:-:S05]  /*0290*/  IMAD.X R20, R4, 0x1, R5, P0 ;  /* 0x0000000104147824 */ /* 0x000fca00000e0605 */
[--C-:B------:R-:W-:Y:S02]  /*02a0*/  SHF.R.U64 R19, R19, 0x1, R20.reuse ;  /* 0x0000000113137819 */ /* 0x100fe40000001214 */
[----:B------:R-:W-:Y:S02]  /*02b0*/  SHF.R.U32.HI R20, RZ, 0x1, R20 ;  /* 0x00000001ff147819 */ /* 0x000fe40000011614 */
[----:B------:R-:W-:Y:S02]  /*02c0*/  LOP3.LUT R11, RZ, R19, RZ, 0x33, !PT ;  /* 0x00000013ff0b7212 */ /* 0x000fe400078e33ff */
[----:B------:R-:W-:Y:S02]  /*02d0*/  LOP3.LUT R13, RZ, R20, RZ, 0x33, !PT ;  /* 0x00000014ff0d7212 */ /* 0x000fe400078e33ff */
[----:B------:R-:W-:Y:S02]  /*02e0*/  IADD3 R10, P1, PT, R11, R0, RZ ;  /* 0x000000000b0a7210 */ /* 0x000fe40007f3e0ff */
[----:B------:R-:W-:-:S03]  /*02f0*/  LEA R16, P0, R19, UR8, 0x2 ;  /* 0x0000000813107c11 */ /* 0x000fc6000f8010ff */
[----:B------:R-:W-:Y:S01]  /*0300*/  IMAD.X R11, R13, 0x1, R2, P1 ;  /* 0x000000010d0b7824 */ /* 0x000fe200008e0602 */
[C---:B------:R-:W-:Y:S02]  /*0310*/  LEA R14, P1, R10.reuse, UR10, 0x2 ;  /* 0x0000000a0a0e7c11 */ /* 0x040fe4000f8210ff */
[----:B------:R-:W-:Y:S02]  /*0320*/  LEA.HI.X R17, R19, UR9, R20, 0x2, P0 ;  /* 0x0000000913117c11 */ /* 0x000fe400080f1414 */
[----:B------:R-:W-:-:S03]  /*0330*/  LEA.HI.X R15, R10, UR11, R11, 0x2, P1 ;  /* 0x0000000b0a0f7c11 */ /* 0x000fc600088f140b */
[----:B------:R-:W1:Y:S04]  /*0340*/  LDG.E R11, desc[UR6][R16.64] ;  /* 0x00000006100b7981 */ /* 0x000e68000c1e1900 */
[----:B------:R-:W0:Y:S01]  /*0350*/  LDG.E R13, desc[UR6][R14.64] ;  /* 0x000000060e0d7981 */ /* 0x000e22000c1e1900 */
[----:B-1----:R-:W-:-:S04]  /*0360*/  IMAD.WIDE R10, R11, 0x4, R6 ;  /* 0x000000040b0a7825 */ /* 0x002fc800078e0206 */
[----:B0-----:R-:W-:Y:S01]  /*0370*/  IMAD.WIDE R12, R13, 0x4, R8 ;  /* 0x000000040d0c7825 */ /* 0x001fe200078e0208 */
[----:B------:R-:W2:Y:S04]  /*0380*/  LDG.E R22, desc[UR6][R10.64] ;  /* 0x000000060a167981 */ /* 0x000ea8000c1e1900 */
[----:B------:R-:W2:Y:S01]  /*0390*/  LDG.E R21, desc[UR6][R12.64] ;  /* 0x000000060c157981 */ /* 0x000ea2000c1e1900 */
[----:B------:R-:W-:Y:S01]  /*03a0*/  BSSY.RECONVERGENT B1, `(.L_x_1067) ;  /* 0x0000006000017945 */ /* 0x000fe20003800200 */
[----:B------:R-:W-:Y:S02]  /*03b0*/  IADD3 R24, P1, PT, R19, 0x1, RZ ;  /* 0x0000000113187810 */ /* 0x000fe40007f3e0ff */
[----:B--2---:R-:W-:-:S13]  /*03c0*/  ISETP.NE.AND P0, PT, R21, R22, PT ;  /* 0x000000161500720c */ /* 0x004fda0003f05270 */
[----:B------:R-:W-:Y:S05]  /*03d0*/  @P0 BRA `(.L_x_1068) ;  /* 0x0000000000080947 */ /* 0x000fea0003800000 */
[----:B------:R0:W5:Y:S04]  /*03e0*/  LDG.E R21, desc[UR6][R12.64+0x4] ;  /* 0x000004060c157981 */ /* 0x000168000c1e1900 */
[----:B------:R0:W5:Y:S02]  /*03f0*/  LDG.E R22, desc[UR6][R10.64+0x4] ;  /* 0x000004060a167981 */ /* 0x000164000c1e1900 */
.L_x_1068:
[----:B------:R-:W-:Y:S05]  /*0400*/  BSYNC.RECONVERGENT B1 ;  /* 0x0000000000017941 */ /* 0x000fea0003800200 */
.L_x_1067:
[----:B-----5:R-:W-:Y:S01]  /*0410*/  ISETP.GT.AND P0, PT, R21, R22, PT ;  /* 0x000000161500720c */ /* 0x020fe20003f04270 */
[----:B0-----:R-:W-:-:S03]  /*0420*/  IMAD.X R11, RZ, RZ, R20, P1 ;  /* 0x000000ffff0b7224 */ /* 0x001fc600008e0614 */
[----:B------:R-:W-:Y:S02]  /*0430*/  SEL R3, R3, R24, P0 ;  /* 0x0000001803037207 */ /* 0x000fe40000000000 */
[----:B------:R-:W-:Y:S02]  /*0440*/  SEL R18, R19, R18, P0 ;  /* 0x0000001213127207 */ /* 0x000fe40000000000 */
[----:B------:R-:W-:Y:S02]  /*0450*/  SEL R4, R4, R11, P0 ;  /* 0x0000000b04047207 */ /* 0x000fe40000000000 */
[----:B------:R-:W-:Y:S02]  /*0460*/  SEL R5, R20, R5, P0 ;  /* 0x0000000514057207 */ /* 0x000fe40000000000 */
[----:B------:R-:W-:-:S04]  /*0470*/  ISETP.GE.U32.AND P0, PT, R3, R18, PT ;  /* 0x000000120300720c */ /* 0x000fc80003f06070 */
[----:B------:R-:W-:-:S13]  /*0480*/  ISETP.GE.AND.EX P0, PT, R4, R5, PT, P0 ;  /* 0x000000050400720c */ /* 0x000fda0003f06300 */
[----:B------:R-:W-:Y:S05]  /*0490*/  @!P0 BRA `(.L_x_1069) ;  /* 0xfffffffc00788947 */ /* 0x000fea000383ffff */
.L_x_1066:
[----:B------:R-:W-:Y:S05]  /*04a0*/  BSYNC.RECONVERGENT B0 ;  /* 0x0000000000007941 */ /* 0x000fea0003800200 */
.L_x_1065:
[----:B------:R-:W0:Y:S01]  /*04b0*/  LDCU.64 UR8, c[0x0][0x398] ;  /* 0x00007300ff0877ac */ /* 0x000e220008000a00 */
[----:B------:R-:W-:Y:S01]  /*04c0*/  IADD3 R5, P1, PT, -R3, R0, RZ ;  /* 0x0000000003057210 */ /* 0x000fe20007f3e1ff */
[----:B------:R-:W-:Y:S01]  /*04d0*/  BSSY.RECONVERGENT B1, `(.L_x_1070) ;  /* 0x000019b000017945 */ /* 0x000fe20003800200 */
[----:B------:R-:W-:Y:S01]  /*04e0*/  IMAD.MOV.U32 R8, RZ, RZ, RZ ;  /* 0x000000ffff087224 */ /* 0x000fe200078e00ff */
[----:B------:R-:W1:Y:S02]  /*04f0*/  LDCU.64 UR10, c[0x0][0x380] ;  /* 0x00007000ff0a77ac */ /* 0x000e640008000a00 */
[----:B------:R-:W-:Y:S01]  /*0500*/  IMAD.X R22, R2, 0x1, ~R4, P1 ;  /* 0x0000000102167824 */ /* 0x000fe200008e0e04 */
[----:B0-----:R-:W-:-:S04]  /*0510*/  ISETP.GE.U32.AND P0, PT, R5, UR8, PT ;  /* 0x0000000805007c0c */ /* 0x001fc8000bf06070 */
[----:B------:R-:W-:-:S13]  /*0520*/  ISETP.GE.AND.EX P0, PT, R22, UR9, PT, P0 ;  /* 0x0000000916007c0c */ /* 0x000fda000bf06300 */
[----:B-1----:R-:W-:Y:S05]  /*0530*/  @P0 BRA `(.L_x_1071) ;  /* 0x0000001800500947 */ /* 0x002fea0003800000 */
[----:B------:R-:W0:Y:S08]  /*0540*/  LDC.64 R10, c[0x0][0x388] ;  /* 0x0000e200ff0a7b82 */ /* 0x000e300000000a00 */
[----:B------:R-:W1:Y:S01]  /*0550*/  LDC.64 R14, c[0x0][0x3b8] ;  /* 0x0000ee00ff0e7b82 */ /* 0x000e620000000a00 */
[----:B0-----:R-:W-:-:S04]  /*0560*/  LEA R12, P0, R5, R10, 0x2 ;  /* 0x0000000a050c7211 */ /* 0x001fc800078010ff */
[----:B------:R-:W-:-:S05]  /*0570*/  LEA.HI.X R13, R5, R11, R22, 0x2, P0 ;  /* 0x0000000b050d7211 */ /* 0x000fca00000f1416 */
[----:B------:R-:W1:Y:S01]  /*0580*/  LDG.E R26, desc[UR6][R12.64] ;  /* 0x000000060c1a7981 */ /* 0x000e62000c1e1900 */
[----:B------:R-:W-:Y:S01]  /*0590*/  ISETP.GE.U32.AND P0, PT, R3, 0x1, PT ;  /* 0x000000010300780c */ /* 0x000fe20003f06070 */
[----:B------:R-:W-:Y:S01]  /*05a0*/  BSSY.RECONVERGENT B0, `(.L_x_1072) ;  /* 0x000007e000007945 */ /* 0x000fe20003800200 */
[----:B------:R-:W-:Y:S02]  /*05b0*/  CS2R R8, SRZ ;  /* 0x0000000000087805 */ /* 0x000fe4000001ff00 */
[----:B------:R-:W-:Y:S02]  /*05c0*/  CS2R R6, SRZ ;  /* 0x0000000000067805 */ /* 0x000fe4000001ff00 */
[----:B------:R-:W-:Y:S01]  /*05d0*/  ISETP.GE.AND.EX P0, PT, R4, RZ, PT, P0 ;  /* 0x000000ff0400720c */ /* 0x000fe20003f06300 */
[----:B-1----:R-:W-:-:S12]  /*05e0*/  IMAD.WIDE R18, R26, 0x4, R14 ;  /* 0x000000041a127825 */ /* 0x002fd800078e020e */
[----:B------:R-:W-:Y:S05]  /*05f0*/  @!P0 BRA `(.L_x_1073) ;  /* 0x0000000400e08947 */ /* 0x000fea0003800000 */
[----:B------:R-:W0:Y:S01]  /*0600*/  LDC.64 R16, c[0x0][0x380] ;  /* 0x0000e000ff107b82 */ /* 0x000e220000000a00 */
[----:B------:R-:W-:Y:S02]  /*0610*/  IMAD R15, R4, 0x1ff, RZ ;  /* 0x000001ff040f7824 */ /* 0x000fe400078e02ff */
[----:B------:R-:W-:-:S04]  /*0620*/  IMAD.WIDE.U32 R20, R3, 0x1ff, RZ ;  /* 0x000001ff03147825 */ /* 0x000fc800078e00ff */
[----:B------:R-:W-:Y:S01]  /*0630*/  IMAD.IADD R15, R21, 0x1, R15 ;  /* 0x00000001150f7824 */ /* 0x000fe200078e020f */
[----:B------:R-:W1:Y:S04]  /*0640*/  LDC.64 R24, c[0x0][0x3b0] ;  /* 0x0000ec00ff187b82 */ /* 0x000e680000000a00 */
[--C-:B------:R-:W-:Y:S02]  /*0650*/  SHF.R.U64 R20, R20, 0x9, R15.reuse ;  /* 0x0000000914147819 */ /* 0x100fe4000000120f */
[----:B------:R-:W-:Y:S02]  /*0660*/  SHF.R.U32.HI R15, RZ, 0x9, R15 ;  /* 0x00000009ff0f7819 */ /* 0x000fe4000001160f */
[----:B0-----:R-:W-:-:S04]  /*0670*/  LEA R8, P0, R20, R16, 0x2 ;  /* 0x0000001014087211 */ /* 0x001fc800078010ff */
[----:B------:R-:W-:-:S05]  /*0680*/  LEA.HI.X R9, R20, R17, R15, 0x2, P0 ;  /* 0x0000001114097211 */ /* 0x000fca00000f140f */
[----:B------:R-:W1:Y:S02]  /*0690*/  LDG.E R6, desc[UR6][R8.64] ;  /* 0x0000000608067981 */ /* 0x000e64000c1e1900 */
[----:B-1----:R-:W-:Y:S02]  /*06a0*/  IMAD.WIDE R6, R6, 0x4, R24 ;  /* 0x0000000406067825 */ /* 0x002fe400078e0218 */
[----:B------:R-:W2:Y:S04]  /*06b0*/  LDG.E R24, desc[UR6][R18.64] ;  /* 0x0000000612187981 */ /* 0x000ea8000c1e1900 */
[----:B------:R-:W3:Y:S01]  /*06c0*/  LDG.E R23, desc[UR6][R6.64] ;  /* 0x0000000606177981 */ /* 0x000ee2000c1e1900 */
[----:B------:R-:W-:Y:S01]  /*06d0*/  BSSY.RECONVERGENT B2, `(.L_x_1074) ;  /* 0x0000007000027945 */ /* 0x000fe20003800200 */
[----:B------:R-:W-:Y:S01]  /*06e0*/  IADD3 R21, P1, PT, R20, 0x1, RZ ;  /* 0x0000000114157810 */ /* 0x000fe20007f3e0ff */
[----:B--2---:R-:W-:Y:S01]  /*06f0*/  IMAD.MOV.U32 R14, RZ, RZ, R24 ;  /* 0x000000ffff0e7224 */ /* 0x004fe200078e0018 */
[----:B---3--:R-:W-:-:S13]  /*0700*/  ISETP.NE.AND P0, PT, R23, R24, PT ;  /* 0x000000181700720c */ /* 0x008fda0003f05270 */
[----:B------:R-:W-:Y:S05]  /*0710*/  @P0 BRA `(.L_x_1075) ;  /* 0x0000000000080947 */ /* 0x000fea0003800000 */
[----:B------:R0:W5:Y:S04]  /*0720*/  LDG.E R23, desc[UR6][R6.64+0x4] ;  /* 0x0000040606177981 */ /* 0x000168000c1e1900 */
[----:B------:R0:W5:Y:S02]  /*0730*/  LDG.E R24, desc[UR6][R18.64+0x4] ;  /* 0x0000040612187981 */ /* 0x000164000c1e1900 */
.L_x_1075:
[----:B------:R-:W-:Y:S05]  /*0740*/  BSYNC.RECONVERGENT B2 ;  /* 0x0000000000027941 */ /* 0x000fea0003800200 */
.L_x_1074:
[----:B-----5:R-:W-:Y:S01]  /*0750*/  ISETP.GT.AND P0, PT, R23, R24, PT ;  /* 0x000000181700720c */ /* 0x020fe20003f04270 */
[----:B0-----:R-:W-:Y:S01]  /*0760*/  IMAD.X R7, RZ, RZ, R15, P1 ;  /* 0x000000ffff077224 */ /* 0x001fe200008e060f */
[----:B------:R-:W-:Y:S02]  /*0770*/  BSSY.RECONVERGENT B2, `(.L_x_1076) ;  /* 0x0000023000027945 */ /* 0x000fe40003800200 */
[----:B------:R-:W-:Y:S02]  /*0780*/  SEL R8, R3, R20, P0 ;  /* 0x0000001403087207 */ /* 0x000fe40000000000 */
[----:B------:R-:W-:Y:S02]  /*0790*/  SEL R6, R21, RZ, P0 ;  /* 0x000000ff15067207 */ /* 0x000fe40000000000 */
[----:B------:R-:W-:Y:S02]  /*07a0*/  SEL R9, R4, R15, P0 ;  /* 0x0000000f04097207 */ /* 0x000fe40000000000 */
[----:B------:R-:W-:-:S02]  /*07b0*/  SEL R7, R7, RZ, P0 ;  /* 0x000000ff07077207 */ /* 0x000fc40000000000 */
[----:B------:R-:W-:-:S04]  /*07c0*/  ISETP.GE.U32.AND P0, PT, R6, R8, PT ;  /* 0x000000080600720c */ /* 0x000fc80003f06070 */
[----:B------:R-:W-:-:S13]  /*07d0*/  ISETP.GE.U32.AND.EX P0, PT, R7, R9, PT, P0 ;  /* 0x000000090700720c */ /* 0x000fda0003f06100 */
[----:B------:R-:W-:Y:S05]  /*07e0*/  @P0 BRA `(.L_x_1077) ;  /* 0x00000000006c0947 */ /* 0x000fea0003800000 */
[----:B------:R-:W-:Y:S01]  /*07f0*/  IMAD R15, R9, 0x7f, RZ ;  /* 0x0000007f090f7824 */ /* 0x000fe200078e02ff */
[----:B------:R-:W0:Y:S01]  /*0800*/  LDC.64 R24, c[0x0][0x3b0] ;  /* 0x0000ec00ff187b82 */ /* 0x000e220000000a00 */
[----:B------:R-:W-:-:S04]  /*0810*/  IMAD.WIDE.U32 R18, R8, 0x7f, R6 ;  /* 0x0000007f08127825 */ /* 0x000fc800078e0006 */
[----:B------:R-:W-:-:S05]  /*0820*/  IMAD.IADD R15, R19, 0x1, R15 ;  /* 0x00000001130f7824 */ /* 0x000fca00078e020f */
[--C-:B------:R-:W-:Y:S02]  /*0830*/  SHF.R.U64 R23, R18, 0x7, R15.reuse ;  /* 0x0000000712177819 */ /* 0x100fe4000000120f */
[----:B------:R-:W-:Y:S02]  /*0840*/  SHF.R.U32.HI R15, RZ, 0x7, R15 ;  /* 0x00000007ff0f7819 */ /* 0x000fe4000001160f */
[----:B------:R-:W-:-:S04]  /*0850*/  LEA R18, P0, R23, R16, 0x2 ;  /* 0x0000001017127211 */ /* 0x000fc800078010ff */
[----:B------:R-:W-:-:S05]  /*0860*/  LEA.HI.X R19, R23, R17, R15, 0x2, P0 ;  /* 0x0000001117137211 */ /* 0x000fca00000f140f */
[----:B------:R-:W0:Y:S02]  /*0870*/  LDG.E R18, desc[UR6][R18.64] ;  /* 0x0000000612127981 */ /* 0x000e24000c1e1900 */
[----:B0-----:R-:W-:-:S05]  /*0880*/  IMAD.WIDE R20, R18, 0x4, R24 ;  /* 0x0000000412147825 */ /* 0x001fca00078e0218 */
[----:B------:R-:W2:Y:S01]  /*0890*/  LDG.E R25, desc[UR6][R20.64] ;  /* 0x0000000614197981 */ /* 0x000ea2000c1e1900 */
[----:B------:R-:W-:Y:S01]  /*08a0*/  BSSY.RECONVERGENT B3, `(.L_x_1078) ;  /* 0x0000009000037945 */ /* 0x000fe20003800200 */
[----:B------:R-:W-:Y:S01]  /*08b0*/  IADD3 R24, P1, PT, R23, 0x1, RZ ;  /* 0x0000000117187810 */ /* 0x000fe20007f3e0ff */
[----:B------:R-:W-:Y:S01]  /*08c0*/  IMAD.MOV.U32 R18, RZ, RZ, R14 ;  /* 0x000000ffff127224 */ /* 0x000fe200078e000e */
[----:B--2---:R-:W-:-:S13]  /*08d0*/  ISETP.NE.AND P0, PT, R25, R14, PT ;  /* 0x0000000e1900720c */ /* 0x004fda0003f05270 */
[----:B------:R-:W-:Y:S05]  /*08e0*/  @P0 BRA `(.L_x_1079) ;  /* 0x0000000000100947 */ /* 0x000fea0003800000 */
[----:B------:R-:W0:Y:S01]  /*08f0*/  LDC.64 R18, c[0x0][0x3b8] ;  /* 0x0000ee00ff127b82 */ /* 0x000e220000000a00 */
[----:B------:R1:W5:Y:S01]  /*0900*/  LDG.E R25, desc[UR6][R20.64+0x4] ;  /* 0x0000040614197981 */ /* 0x000362000c1e1900 */
[----:B0-----:R-:W-:-:S06]  /*0910*/  IMAD.WIDE R18, R26, 0x4, R18 ;  /* 0x000000041a127825 */ /* 0x001fcc00078e0212 */
[----:B------:R1:W5:Y:S02]  /*0920*/  LDG.E R18, desc[UR6][R18.64+0x4] ;  /* 0x0000040612127981 */ /* 0x000364000c1e1900 */
.L_x_1079:
[----:B------:R-:W-:Y:S05]  /*0930*/  BSYNC.RECONVERGENT B3 ;  /* 0x0000000000037941 */ /* 0x000fea0003800200 */
.L_x_1078:
[----:B-----5:R-:W-:Y:S01]  /*0940*/  ISETP.GT.AND P0, PT, R25, R18, PT ;  /* 0x000000121900720c */ /* 0x020fe20003f04270 */
[----:B------:R-:W-:-:S03]  /*0950*/  IMAD.X R18, RZ, RZ, R15, P1 ;  /* 0x000000ffff127224 */ /* 0x000fc600008e060f */
[----:B------:R-:W-:Y:S02]  /*0960*/  SEL R8, R8, R23, P0 ;  /* 0x0000001708087207 */ /* 0x000fe40000000000 */
[----:B------:R-:W-:Y:S02]  /*0970*/  SEL R6, R24, R6, P0 ;  /* 0x0000000618067207 */ /* 0x000fe40000000000 */
[----:B------:R-:W-:Y:S02]  /*0980*/  SEL R9, R9, R15, P0 ;  /* 0x0000000f09097207 */ /* 0x000fe40000000000 */
[----:B------:R-:W-:-:S07]  /*0990*/  SEL R7, R18, R7, P0 ;  /* 0x0000000712077207 */ /* 0x000fce0000000000 */
.L_x_1077:
[----:B------:R-:W-:Y:S05]  /*09a0*/  BSYNC.RECONVERGENT B2 ;  /* 0x0000000000027941 */ /* 0x000fea0003800200 */
.L_x_1076:
[----:B------:R-:W-:Y:S01]  /*09b0*/  ISETP.GE.U32.AND P0, PT, R6, R8, PT ;  /* 0x000000080600720c */ /* 0x000fe20003f06070 */
[----:B------:R-:W-:Y:S03]  /*09c0*/  BSSY.RECONVERGENT B2, `(.L_x_1080) ;  /* 0x000001e000027945 */ /* 0x000fe60003800200 */
[----:B------:R-:W-:-:S13]  /*09d0*/  ISETP.GE.U32.AND.EX P0, PT, R7, R9, PT, P0 ;  /* 0x000000090700720c */ /* 0x000fda0003f06100 */
[----:B------:R-:W-:Y:S05]  /*09e0*/  @P0 BRA `(.L_x_1081) ;  /* 0x00000000006c0947 */ /* 0x000fea0003800000 */
[----:B------:R-:W-:Y:S01]  /*09f0*/  IMAD R15, R9, 0x1f, RZ ;  /* 0x0000001f090f7824 */ /* 0x000fe200078e02ff */
[----:B-1----:R-:W0:Y:S01]  /*0a00*/  LDC.64 R20, c[0x0][0x3b0] ;  /* 0x0000ec00ff147b82 */ /* 0x002e220000000a00 */
        /* <DEDUP_REMOVED lines=18> */
.L_x_1083:
[----:B------:R-:W-:Y:S05]  /*0b30*/  BSYNC.RECONVERGENT B3 ;  /* 0x0000000000037941 */ /* 0x000fea0003800200 */
.L_x_1082:
[----:B-----5:R-:W-:Y:S01]  /*0b40*/  ISETP.GT.AND P0, PT, R25, R18, PT ;  /* 0x000000121900720c */ /* 0x020fe20003f04270 */
[----:B------:R-:W-:-:S03]  /*0b50*/  IMAD.X R18, RZ, RZ, R15, P1 ;  /* 0x000000ffff127224 */ /* 0x000fc600008e060f */
[----:B------:R-:W-:Y:S02]  /*0b60*/  SEL R8, R8, R23, P0 ;  /* 0x0000001708087207 */ /* 0x000fe40000000000 */
[----:B------:R-:W-:Y:S02]  /*0b70*/  SEL R6, R24, R6, P0 ;  /* 0x0000000618067207 */ /* 0x000fe40000000000 */
[----:B------:R-:W-:Y:S02]  /*0b80*/  SEL R9, R9, R15, P0 ;  /* 0x0000000f09097207 */ /* 0x000fe40000000000 */
[----:B------:R-:W-:-:S07]  /*0b90*/  SEL R7, R18, R7, P0 ;  /* 0x0000000712077207 */ /* 0x000fce0000000000 */
.L_x_1081:
[----:B------:R-:W-:Y:S05]  /*0ba0*/  BSYNC.RECONVERGENT B2 ;  /* 0x0000000000027941 */ /* 0x000fea0003800200 */
.L_x_1080:
[----:B------:R-:W-:-:S04]  /*0bb0*/  ISETP.GE.U32.AND P0, PT, R6, R8, PT ;  /* 0x000000080600720c */ /* 0x000fc80003f06070 */
        /* <DEDUP_REMOVED lines=14> */
[----:B------:R-:W-:Y:S02]  /*0ca0*/  IADD3 R23, P1, PT, R18, 0x1, RZ ;  /* 0x0000000112177810 */ /* 0x000fe40007f3e0ff */
[----:B--2---:R-:W-:-:S13]  /*0cb0*/  ISETP.NE.AND P0, PT, R21, R14, PT ;  /* 0x0000000e1500720c */ /* 0x004fda0003f05270 */
[----:B------:R-:W-:Y:S05]  /*0cc0*/  @P0 BRA `(.L_x_1085) ;  /* 0x0000000000100947 */ /* 0x000fea0003800000 */
[----:B------:R-:W0:Y:S01]  /*0cd0*/  LDC.64 R24, c[0x0][0x3b8] ;  /* 0x0000ee00ff187b82 */ /* 0x000e220000000a00 */
[----:B------:R1:W5:Y:S01]  /*0ce0*/  LDG.E R21, desc[UR6][R16.64+0x4] ;  /* 0x0000040610157981 */ /* 0x000362000c1e1900 */
[----:B0-----:R-:W-:-:S06]  /*0cf0*/  IMAD.WIDE R14, R26, 0x4, R24 ;  /* 0x000000041a0e7825 */ /* 0x001fcc00078e0218 */
[----:B------:R1:W5:Y:S02]  /*0d00*/  LDG.E R14, desc[UR6][R14.64+0x4] ;  /* 0x000004060e0e7981 */ /* 0x000364000c1e1900 */
.L_x_1085:
[----:B------:R-:W-:Y:S05]  /*0d10*/  BSYNC.RECONVERGENT B2 ;  /* 0x0000000000027941 */ /* 0x000fea0003800200 */
.L_x_1084:
[----:B-----5:R-:W-:Y:S01]  /*0d20*/  ISETP.GT.AND P0, PT, R21, R14, PT ;  /* 0x0000000e1500720c */ /* 0x020fe20003f04270 */
[----:B------:R-:W-:-:S03]  /*0d30*/  IMAD.X R14, RZ, RZ, R19, P1 ;  /* 0x000000ffff0e7224 */ /* 0x000fc600008e0613 */
[----:B------:R-:W-:Y:S02]  /*0d40*/  SEL R8, R8, R18, P0 ;  /* 0x0000001208087207 */ /* 0x000fe40000000000 */
[----:B------:R-:W-:Y:S02]  /*0d50*/  SEL R6, R23, R6, P0 ;  /* 0x0000000617067207 */ /* 0x000fe40000000000 */
[----:B------:R-:W-:Y:S02]  /*0d60*/  SEL R9, R9, R19, P0 ;  /* 0x0000001309097207 */ /* 0x000fe40000000000 */
[----:B------:R-:W-:-:S07]  /*0d70*/  SEL R7, R14, R7, P0 ;  /* 0x000000070e077207 */ /* 0x000fce0000000000 */
.L_x_1073:
[----:B------:R-:W-:Y:S05]  /*0d80*/  BSYNC.RECONVERGENT B0 ;  /* 0x0000000000007941 */ /* 0x000fea0003800200 */
.L_x_1072:
[----:B------:R-:W-:Y:S01]  /*0d90*/  ISETP.GE.U32.AND P1, PT, R6, R8, PT ;  /* 0x000000080600720c */ /* 0x000fe20003f26070 */
[----:B------:R-:W-:Y:S01]  /*0da0*/  BSSY.RECONVERGENT B0, `(.L_x_1086) ;  /* 0x0000024000007945 */ /* 0x000fe20003800200 */
[----:B------:R-:W-:Y:S02]  /*0db0*/  ISETP.GE.U32.AND P0, PT, R5, 0x1, PT ;  /* 0x000000010500780c */ /* 0x000fe40003f06070 */
[----:B------:R-:W-:Y:S02]  /*0dc0*/  ISETP.GE.U32.AND.EX P1, PT, R7, R9, PT, P1 ;  /* 0x000000090700720c */ /* 0x000fe40003f26110 */
[----:B------:R-:W-:-:S11]  /*0dd0*/  ISETP.GE.AND.EX P0, PT, R22, RZ, PT, P0 ;  /* 0x000000ff1600720c */ /* 0x000fd60003f06300 */
[----:B------:R-:W-:Y:S05]  /*0de0*/  @P1 BRA `(.L_x_1087) ;  /* 0x00000000007c1947 */ /* 0x000fea0003800000 */
[----:B-1----:R-:W0:Y:S02]  /*0df0*/  LDC.64 R14, c[0x0][0x3b8] ;  /* 0x0000ee00ff0e7b82 */ /* 0x002e240000000a00 */
[----:B0-----:R-:W-:-:S05]  /*0e00*/  IMAD.WIDE R14, R26, 0x4, R14 ;  /* 0x000000041a0e7825 */ /* 0x001fca00078e020e */
[----:B------:R0:W5:Y:S02]  /*0e10*/  LDG.E R21, desc[UR6][R14.64] ;  /* 0x000000060e157981 */ /* 0x000164000c1e1900 */
.L_x_1088:
[----:B------:R-:W-:Y:S01]  /*0e20*/  IADD3 R23, P1, PT, R8, R6, RZ ;  /* 0x0000000608177210 */ /* 0x000fe20007f3e0ff */
[----:B------:R-:W1:Y:S04]  /*0e30*/  LDC.64 R18, c[0x0][0x3b0] ;  /* 0x0000ec00ff127b82 */ /* 0x000e680000000a00 */
[----:B------:R-:W-:-:S05]  /*0e40*/  IMAD.X R20, R9, 0x1, R7, P1 ;  /* 0x0000000109147824 */ /* 0x000fca00008e0607 */
[--C-:B------:R-:W-:Y:S02]  /*0e50*/  SHF.R.S64 R23, R23, 0x1, R20.reuse ;  /* 0x0000000117177819 */ /* 0x100fe40000001014 */
[----:B------:R-:W-:Y:S02]  /*0e60*/  SHF.R.S32.HI R20, RZ, 0x1, R20 ;  /* 0x00000001ff147819 */ /* 0x000fe40000011414 */
[----:B------:R-:W-:-:S04]  /*0e70*/  LEA R16, P1, R23, UR10, 0x2 ;  /* 0x0000000a17107c11 */ /* 0x000fc8000f8210ff */
[----:B------:R-:W-:-:S06]  /*0e80*/  LEA.HI.X R17, R23, UR11, R20, 0x2, P1 ;  /* 0x0000000b17117c11 */ /* 0x000fcc00088f1414 */
[----:B------:R-:W1:Y:S02]  /*0e90*/  LDG.E R17, desc[UR6][R16.64] ;  /* 0x0000000610117981 */ /* 0x000e64000c1e1900 */
[----:B-1----:R-:W-:-:S05]  /*0ea0*/  IMAD.WIDE R18, R17, 0x4, R18 ;  /* 0x0000000411127825 */ /* 0x002fca00078e0212 */
[----:B------:R-:W2:Y:S02]  /*0eb0*/  LDG.E R24, desc[UR6][R18.64] ;  /* 0x0000000612187981 */ /* 0x000ea4000c1e1900 */
[----:B--2--5:R-:W-:-:S04]  /*0ec0*/  ISETP.NE.AND P1, PT, R24, R21, PT ;  /* 0x000000151800720c */ /* 0x024fc80003f25270 */
[----:B------:R-:W-:-:S04]  /*0ed0*/  SEL R25, RZ, 0x4, P1 ;  /* 0x00000004ff197807 */ /* 0x000fc80000800000 */
[-C--:B------:R-:W-:Y:S02]  /*0ee0*/  IADD3 R16, P1, PT, R14, R25.reuse, RZ ;  /* 0x000000190e107210 */ /* 0x080fe40007f3e0ff */
[----:B------:R-:W-:-:S03]  /*0ef0*/  IADD3 R18, P2, PT, R18, R25, RZ ;  /* 0x0000001912127210 */ /* 0x000fc60007f5e0ff */
[----:B------:R-:W-:Y:S02]  /*0f00*/  IMAD.X R17, RZ, RZ, R15, P1 ;  /* 0x000000ffff117224 */ /* 0x000fe400008e060f */
[----:B------:R-:W-:-:S03]  /*0f10*/  IMAD.X R19, RZ, RZ, R19, P2 ;  /* 0x000000ffff137224 */ /* 0x000fc600010e0613 */
[----:B------:R-:W2:Y:S04]  /*0f20*/  LDG.E R25, desc[UR6][R16.64] ;  /* 0x0000000610197981 */ /* 0x000ea8000c1e1900 */
[----:B------:R-:W2:Y:S01]  /*0f30*/  LDG.E R24, desc[UR6][R18.64] ;  /* 0x0000000612187981 */ /* 0x000ea2000c1e1900 */
[----:B------:R-:W-:Y:S02]  /*0f40*/  IADD3 R27, P2, PT, R23, 0x1, RZ ;  /* 0x00000001171b7810 */ /* 0x000fe40007f5e0ff */
[----:B--2---:R-:W-:-:S03]  /*0f50*/  ISETP.GT.AND P1, PT, R24, R25, PT ;  /* 0x000000191800720c */ /* 0x004fc60003f24270 */
[----:B------:R-:W-:Y:S01]  /*0f60*/  IMAD.X R24, RZ, RZ, R20, P2 ;  /* 0x000000ffff187224 */ /* 0x000fe200010e0614 */
[----:B------:R-:W-:Y:S02]  /*0f70*/  SEL R8, R8, R23, P1 ;  /* 0x0000001708087207 */ /* 0x000fe40000800000 */
[----:B------:R-:W-:Y:S02]  /*0f80*/  SEL R6, R27, R6, P1 ;  /* 0x000000061b067207 */ /* 0x000fe40000800000 */
[----:B------:R-:W-:Y:S02]  /*0f90*/  SEL R9, R9, R20, P1 ;  /* 0x0000001409097207 */ /* 0x000fe40000800000 */
[----:B------:R-:W-:Y:S02]  /*0fa0*/  SEL R7, R24, R7, P1 ;  /* 0x0000000718077207 */ /* 0x000fe40000800000 */
[----:B------:R-:W-:-:S04]  /*0fb0*/  ISETP.GE.U32.AND P1, PT, R6, R8, PT ;  /* 0x000000080600720c */ /* 0x000fc80003f26070 */
[----:B------:R-:W-:-:S13]  /*0fc0*/  ISETP.GE.AND.EX P1, PT, R7, R9, PT, P1 ;  /* 0x000000090700720c */ /* 0x000fda0003f26310 */
[----:B------:R-:W-:Y:S05]  /*0fd0*/  @!P1 BRA `(.L_x_1088) ;  /* 0xfffffffc00909947 */ /* 0x000fea000383ffff */
.L_x_1087:
[----:B------:R-:W-:Y:S05]  /*0fe0*/  BSYNC.RECONVERGENT B0 ;  /* 0x0000000000007941 */ /* 0x000fea0003800200 */
.L_x_1086:
[----:B-1----:R-:W0:Y:S01]  /*0ff0*/  LDC.64 R16, c[0x0][0x3b8] ;  /* 0x0000ee00ff107b82 */ /* 0x002e220000000a00 */
[----:B------:R-:W-:Y:S01]  /*1000*/  BSSY.RECONVERGENT B0, `(.L_x_1089) ;  /* 0x000001f000007945 */ /* 0x000fe20003800200 */
[----:B------:R-:W-:Y:S01]  /*1010*/  CS2R R8, SRZ ;  /* 0x0000000000087805 */ /* 0x000fe2000001ff00 */
[----:B------:R-:W-:Y:S02]  /*1020*/  IMAD.MOV.U32 R20, RZ, RZ, R5 ;  /* 0x000000ffff147224 */ /* 0x000fe400078e0005 */
[----:B------:R-:W-:Y:S02]  /*1030*/  IMAD.MOV.U32 R21, RZ, RZ, R22 ;  /* 0x000000ffff157224 */ /* 0x000fe400078e0016 */
[----:B0-----:R-:W-:Y:S01]  /*1040*/  IMAD.WIDE R14, R26, 0x4, R16 ;  /* 0x000000041a0e7825 */ /* 0x001fe200078e0210 */
[----:B------:R-:W-:Y:S06]  /*1050*/  @!P0 BRA `(.L_x_1090) ;  /* 0x0000000000648947 */ /* 0x000fec0003800000 */
[----:B------:R-:W-:Y:S02]  /*1060*/  IMAD R21, R22, 0x1ff, RZ ;  /* 0x000001ff16157824 */ /* 0x000fe400078e02ff */
[----:B------:R-:W-:-:S04]  /*1070*/  IMAD.WIDE.U32 R8, R5, 0x1ff, RZ ;  /* 0x000001ff05087825 */ /* 0x000fc800078e00ff */
[----:B------:R-:W-:-:S05]  /*1080*/  IMAD.IADD R21, R9, 0x1, R21 ;  /* 0x0000000109157824 */ /* 0x000fca00078e0215 */
[--C-:B------:R-:W-:Y:S02]  /*1090*/  SHF.R.U64 R20, R8, 0x9, R21.reuse ;  /* 0x0000000908147819 */ /* 0x100fe40000001215 */
[----:B------:R-:W-:Y:S02]  /*10a0*/  SHF.R.U32.HI R21, RZ, 0x9, R21 ;  /* 0x00000009ff157819 */ /* 0x000fe40000011615 */
[----:B------:R-:W-:-:S04]  /*10b0*/  LEA R8, P0, R20, R10, 0x2 ;  /* 0x0000000a14087211 */ /* 0x000fc800078010ff */
[----:B------:R-:W-:-:S05]  /*10c0*/  LEA.HI.X R9, R20, R11, R21, 0x2, P0 ;  /* 0x0000000b14097211 */ /* 0x000fca00000f1415 */
[----:B------:R0:W2:Y:S02]  /*10d0*/  LDG.E R17, desc[UR6][R8.64] ;  /* 0x0000000608117981 */ /* 0x0000a4000c1e1900 */
[----:B0-----:R-:W2:Y:S02]  /*10e0*/  LDC.64 R8, c[0x0][0x3b0] ;  /* 0x0000ec00ff087b82 */ /* 0x001ea40000000a00 */
[----:B--2---:R-:W-:Y:S02]  /*10f0*/  IMAD.WIDE R8, R17, 0x4, R8 ;  /* 0x0000000411087825 */ /* 0x004fe400078e0208 */
[----:B------:R-:W2:Y:S04]  /*1100*/  LDG.E R17, desc[UR6][R14.64] ;  /* 0x000000060e117981 */ /* 0x000ea8000c1e1900 */
[----:B------:R-:W2:Y:S01]  /*1110*/  LDG.E R16, desc[UR6][R8.64] ;  /* 0x0000000608107981 */ /* 0x000ea2000c1e1900 */
[----:B------:R-:W-:Y:S01]  /*1120*/  BSSY.RECONVERGENT B2, `(.L_x_1091) ;  /* 0x0000006000027945 */ /* 0x000fe20003800200 */
[----:B------:R-:W-:-:S02]  /*1130*/  IADD3 R18, P1, PT, R20, 0x1, RZ ;  /* 0x0000000114127810 */ /* 0x000fc40007f3e0ff */
[----:B--2---:R-:W-:-:S13]  /*1140*/  ISETP.NE.AND P0, PT, R16, R17, PT ;  /* 0x000000111000720c */ /* 0x004fda0003f05270 */
[----:B------:R-:W-:Y:S05]  /*1150*/  @P0 BRA `(.L_x_1092) ;  /* 0x0000000000080947 */ /* 0x000fea0003800000 */
[----:B------:R0:W5:Y:S04]  /*1160*/  LDG.E R16, desc[UR6][R8.64+0x4] ;  /* 0x0000040608107981 */ /* 0x000168000c1e1900 */
[----:B------:R0:W5:Y:S02]  /*1170*/  LDG.E R17, desc[UR6][R14.64+0x4] ;  /* 0x000004060e117981 */ /* 0x000164000c1e1900 */
.L_x_1092:
[----:B------:R-:W-:Y:S05]  /*1180*/  BSYNC.RECONVERGENT B2 ;  /* 0x0000000000027941 */ /* 0x000fea0003800200 */
.L_x_1091:
[----:B0-----:R-:W-:Y:S01]  /*1190*/  IMAD.X R9, RZ, RZ, R21, P1 ;  /* 0x000000ffff097224 */ /* 0x001fe200008e0615 */
[----:B-----5:R-:W-:-:S04]  /*11a0*/  ISETP.GT.AND P0, PT, R16, R17, PT ;  /* 0x000000111000720c */ /* 0x020fc80003f04270 */
[----:B------:R-:W-:Y:S02]  /*11b0*/  SEL R20, R5, R20, P0 ;  /* 0x0000001405147207 */ /* 0x000fe40000000000 */
[----:B------:R-:W-:Y:S02]  /*11c0*/  SEL R8, R18, RZ, P0 ;  /* 0x000000ff12087207 */ /* 0x000fe40000000000 */
[----:B------:R-:W-:Y:S02]  /*11d0*/  SEL R21, R22, R21, P0 ;  /* 0x0000001516157207 */ /* 0x000fe40000000000 */
[----:B------:R-:W-:-:S07]  /*11e0*/  SEL R9, R9, RZ, P0 ;  /* 0x000000ff09097207 */ /* 0x000fce0000000000 */
.L_x_1090:
[----:B------:R-:W-:Y:S05]  /*11f0*/  BSYNC.RECONVERGENT B0 ;  /* 0x0000000000007941 */ /* 0x000fea0003800200 */
.L_x_1089:
[----:B------:R-:W-:Y:S01]  /*1200*/  ISETP.GE.U32.AND P0, PT, R8, R20, PT ;  /* 0x000000140800720c */ /* 0x000fe20003f06070 */
[----:B------:R-:W-:Y:S03]  /*1210*/  BSSY.RECONVERGENT B0, `(.L_x_1093) ;  /* 0x000001c000007945 */ /* 0x000fe60003800200 */
[----:B------:R-:W-:-:S13]  /*1220*/  ISETP.GE.AND.EX P0, PT, R9, R21, PT, P0 ;  /* 0x000000150900720c */ /* 0x000fda0003f06300 */
        /* <DEDUP_REMOVED lines=8> */
[----:B------:R-:W-:-:S06]  /*12b0*/  LEA.HI.X R17, R18, R11, R19, 0x2, P0 ;  /* 0x0000000b12117211 */ /* 0x000fcc00000f1413 */
[----:B------:R-:W0:Y:S02]  /*12c0*/  LDG.E R17, desc[UR6][R16.64] ;  /* 0x0000000610117981 */ /* 0x000e24000c1e1900 */
[----:B0-----:R-:W-:Y:S02]  /*12d0*/  IMAD.WIDE R16, R17, 0x4, R24 ;  /* 0x0000000411107825 */ /* 0x001fe400078e0218 */
        /* <DEDUP_REMOVED lines=8> */
.L_x_1096:
[----:B------:R-:W-:Y:S05]  /*1360*/  BSYNC.RECONVERGENT B2 ;  /* 0x0000000000027941 */ /* 0x000fea0003800200 */
.L_x_1095:
[----:B0-----:R-:W-:Y:S01]  /*1370*/  IMAD.X R16, RZ, RZ, R19, P1 ;  /* 0x000000ffff107224 */ /* 0x001fe200008e0613 */
[----:B-----5:R-:W-:-:S04]  /*1380*/  ISETP.GT.AND P0, PT, R24, R25, PT ;  /* 0x000000191800720c */ /* 0x020fc80003f04270 */
[----:B------:R-:W-:Y:S02]  /*1390*/  SEL R20, R20, R18, P0 ;  /* 0x0000001214147207 */ /* 0x000fe40000000000 */
[----:B------:R-:W-:Y:S02]  /*13a0*/  SEL R8, R23, R8, P0 ;  /* 0x0000000817087207 */ /* 0x000fe40000000000 */
[----:B------:R-:W-:Y:S02]  /*13b0*/  SEL R21, R21, R19, P0 ;  /* 0x0000001315157207 */ /* 0x000fe40000000000 */
[----:B------:R-:W-:-:S07]  /*13c0*/  SEL R9, R16, R9, P0 ;  /* 0x0000000910097207 */ /* 0x000fce0000000000 */
.L_x_1094:
[----:B------:R-:W-:Y:S05]  /*13d0*/  BSYNC.RECONVERGENT B0 ;  /* 0x0000000000007941 */ /* 0x000fea0003800200 */
.L_x_1093:
[----:B------:R-:W-:Y:S01]  /*13e0*/  ISETP.GE.U32.AND P0, PT, R8, R20, PT ;  /* 0x000000140800720c */ /* 0x000fe20003f06070 */
[----:B------:R-:W-:Y:S03]  /*13f0*/  BSSY.RECONVERGENT B0, `(.L_x_1097) ;  /* 0x000001c000007945 */ /* 0x000fe60003800200 */
[----:B------:R-:W-:-:S13]  /*1400*/  ISETP.GE.AND.EX P0, PT, R9, R21, PT, P0 ;  /* 0x000000150900720c */ /* 0x000fda0003f06300 */
[----:B------:R-:W-:Y:S05]  /*1410*/  @P0 BRA `(.L_x_1098) ;  /* 0x0000000000640947 */ /* 0x000fea0003800000 */
[----:B------:R-:W-:Y:S01]  /*1420*/  IMAD R19, R21, 0x1f, RZ ;  /* 0x0000001f15137824 */ /* 0x000fe200078e02ff */
[----:B------:R-:W2:Y:S01]  /*1430*/  LDG.E R25, desc[UR6][R14.64] ;  /* 0x000000060e197981 */ /* 0x000ea2000c1e1900 */
[----:B------:R-:W-:-:S04]  /*1440*/  IMAD.WIDE.U32 R16, R20, 0x1f, R8 ;  /* 0x0000001f14107825 */ /* 0x000fc800078e0008 */
[----:B------:R-:W-:-:S05]  /*1450*/  IMAD.IADD R19, R17, 0x1, R19 ;  /* 0x0000000111137824 */ /* 0x000fca00078e0213 */
[--C-:B------:R-:W-:Y:S02]  /*1460*/  SHF.R.U64 R18, R16, 0x5, R19.reuse ;  /* 0x0000000510127819 */ /* 0x100fe40000001213 */
[----:B------:R-:W-:Y:S02]  /*1470*/  SHF.R.U32.HI R19, RZ, 0x5, R19 ;  /* 0x00000005ff137819 */ /* 0x000fe40000011613 */
[----:B------:R-:W-:-:S04]  /*1480*/  LEA R16, P0, R18, R10, 0x2 ;  /* 0x0000000a12107211 */ /* 0x000fc800078010ff */
[----:B------:R-:W-:-:S05]  /*1490*/  LEA.HI.X R17, R18, R11, R19, 0x2, P0 ;  /* 0x0000000b12117211 */ /* 0x000fca00000f1413 */
[----:B------:R0:W3:Y:S02]  /*14a0*/  LDG.E R23, desc[UR6][R16.64] ;  /* 0x0000000610177981 */ /* 0x0000e4000c1e1900 */
[----:B0-----:R-:W3:Y:S02]  /*14b0*/  LDC.64 R16, c[0x0][0x3b0] ;  /* 0x0000ec00ff107b82 */ /* 0x001ee40000000a00 */
[----:B---3--:R-:W-:-:S05]  /*14c0*/  IMAD.WIDE R16, R23, 0x4, R16 ;  /* 0x0000000417107825 */ /* 0x008fca00078e0210 */
[----:B------:R-:W2:Y:S01]  /*14d0*/  LDG.E R24, desc[UR6][R16.64] ;  /* 0x0000000610187981 */ /* 0x000ea2000c1e1900 */
[----:B------:R-:W-:Y:S01]  /*14e0*/  BSSY.RECONVERGENT B2, `(.L_x_1099) ;  /* 0x0000006000027945 */ /* 0x000fe20003800200 */
[----:B------:R-:W-:Y:S02]  /*14f0*/  IADD3 R23, P1, PT, R18, 0x1, RZ ;  /* 0x0000000112177810 */ /* 0x000fe40007f3e0ff */
[----:B--2---:R-:W-:-:S13]  /*1500*/  ISETP.NE.AND P0, PT, R24, R25, PT ;  /* 0x000000191800720c */ /* 0x004fda0003f05270 */
[----:B------:R-:W-:Y:S05]  /*1510*/  @P0 BRA `(.L_x_1100) ;  /* 0x0000000000080947 */ /* 0x000fea0003800000 */
[----:B------:R0:W5:Y:S04]  /*1520*/  LDG.E R24, desc[UR6][R16.64+0x4] ;  /* 0x0000040610187981 */ /* 0x000168000c1e1900 */
[----:B------:R0:W5:Y:S02]  /*1530*/  LDG.E R25, desc[UR6][R14.64+0x4] ;  /* 0x000004060e197981 */ /* 0x000164000c1e1900 */
.L_x_1100:
[----:B------:R-:W-:Y:S05]  /*1540*/  BSYNC.RECONVERGENT B2 ;  /* 0x0000000000027941 */ /* 0x000fea0003800200 */
.L_x_1099:
[----:B0-----:R-:W-:Y:S01]  /*1550*/  IMAD.X R16, RZ, RZ, R19, P1 ;  /* 0x000000ffff107224 */ /* 0x001fe200008e0613 */
[----:B-----5:R-:W-:-:S04]  /*1560*/  ISETP.GT.AND P0, PT, R24, R25, PT ;  /* 0x000000191800720c */ /* 0x020fc80003f04270 */
[----:B------:R-:W-:Y:S02]  /*1570*/  SEL R20, R20, R18, P0 ;  /* 0x0000001214147207 */ /* 0x000fe40000000000 */
[----:B------:R-:W-:Y:S02]  /*1580*/  SEL R8, R23, R8, P0 ;  /* 0x0000000817087207 */ /* 0x000fe40000000000 */
[----:B------:R-:W-:Y:S02]  /*1590*/  SEL R21, R21, R19, P0 ;  /* 0x0000001315157207 */ /* 0x000fe40000000000 */
[----:B------:R-:W-:-:S07]  /*15a0*/  SEL R9, R16, R9, P0 ;  /* 0x0000000910097207 */ /* 0x000fce0000000000 */
.L_x_1098:
[----:B------:R-:W-:Y:S05]  /*15b0*/  BSYNC.RECONVERGENT B0 ;  /* 0x0000000000007941 */ /* 0x000fea0003800200 */
.L_x_1097:
        /* <DEDUP_REMOVED lines=22> */
.L_x_1104:
[----:B------:R-:W-:Y:S05]  /*1720*/  BSYNC.RECONVERGENT B2 ;  /* 0x0000000000027941 */ /* 0x000fea0003800200 */
.L_x_1103:
[----:B0-----:R-:W-:Y:S01]  /*1730*/  IMAD.X R16, RZ, RZ, R19, P1 ;  /* 0x000000ffff107224 */ /* 0x001fe200008e0613 */
[----:B-----5:R-:W-:-:S04]  /*1740*/  ISETP.GT.AND P0, PT, R24, R25, PT ;  /* 0x000000191800720c */ /* 0x020fc80003f04270 */
[----:B------:R-:W-:Y:S02]  /*1750*/  SEL R20, R20, R18, P0 ;  /* 0x0000001214147207 */ /* 0x000fe40000000000 */
[----:B------:R-:W-:Y:S02]  /*1760*/  SEL R8, R23, R8, P0 ;  /* 0x0000000817087207 */ /* 0x000fe40000000000 */
[----:B------:R-:W-:Y:S02]  /*1770*/  SEL R21, R21, R19, P0 ;  /* 0x0000001315157207 */ /* 0x000fe40000000000 */
[----:B------:R-:W-:-:S07]  /*1780*/  SEL R9, R16, R9, P0 ;  /* 0x0000000910097207 */ /* 0x000fce0000000000 */
.L_x_1102:
[----:B------:R-:W-:Y:S05]  /*1790*/  BSYNC.RECONVERGENT B0 ;  /* 0x0000000000007941 */ /* 0x000fea0003800200 */
.L_x_1101:
[----:B------:R-:W-:Y:S01]  /*17a0*/  ISETP.GE.U32.AND P0, PT, R8, R20, PT ;  /* 0x000000140800720c */ /* 0x000fe20003f06070 */
[----:B------:R-:W-:Y:S03]  /*17b0*/  BSSY.RECONVERGENT B0, `(.L_x_1105) ;  /* 0x0000020000007945 */ /* 0x000fe60003800200 */
[----:B------:R-:W-:-:S13]  /*17c0*/  ISETP.GE.AND.EX P0, PT, R9, R21, PT, P0 ;  /* 0x000000150900720c */ /* 0x000fda0003f06300 */
[----:B------:R-:W-:Y:S05]  /*17d0*/  @P0 BRA `(.L_x_1106) ;  /* 0x0000000000740947 */ /* 0x000fea0003800000 */
[----:B------:R0:W5:Y:S02]  /*17e0*/  LDG.E R23, desc[UR6][R14.64] ;  /* 0x000000060e177981 */ /* 0x000164000c1e1900 */
.L_x_1107:
[----:B------:R-:W-:Y:S01]  /*17f0*/  IADD3 R24, P0, PT, R8, R20, RZ ;  /* 0x0000001408187210 */ /* 0x000fe20007f1e0ff */
[----:B------:R-:W1:Y:S04]  /*1800*/  LDC.64 R18, c[0x0][0x3b0] ;  /* 0x0000ec00ff127b82 */ /* 0x000e680000000a00 */
[----:B------:R-:W-:-:S05]  /*1810*/  IMAD.X R25, R9, 0x1, R21, P0 ;  /* 0x0000000109197824 */ /* 0x000fca00000e0615 */
[--C-:B------:R-:W-:Y:S02]  /*1820*/  SHF.R.S64 R24, R24, 0x1, R25.reuse ;  /* 0x0000000118187819 */ /* 0x100fe40000001019 */
[----:B------:R-:W-:Y:S02]  /*1830*/  SHF.R.S32.HI R25, RZ, 0x1, R25 ;  /* 0x00000001ff197819 */ /* 0x000fe40000011419 */
[----:B------:R-:W-:-:S04]  /*1840*/  LEA R16, P0, R24, R10, 0x2 ;  /* 0x0000000a18107211 */ /* 0x000fc800078010ff */
[----:B------:R-:W-:-:S06]  /*1850*/  LEA.HI.X R17, R24, R11, R25, 0x2, P0 ;  /* 0x0000000b18117211 */ /* 0x000fcc00000f1419 */
        /* <DEDUP_REMOVED lines=9> */
[----:B------:R1:W2:Y:S04]  /*18f0*/  LDG.E R27, desc[UR6][R16.64] ;  /* 0x00000006101b7981 */ /* 0x0002a8000c1e1900 */
[----:B------:R-:W2:Y:S01]  /*1900*/  LDG.E R29, desc[UR6][R18.64] ;  /* 0x00000006121d7981 */ /* 0x000ea2000c1e1900 */
[----:B-1----:R-:W-:Y:S02]  /*1910*/  IADD3 R17, P1, PT, R24, 0x1, RZ ;  /* 0x0000000118117810 */ /* 0x002fe40007f3e0ff */
        /* <DEDUP_REMOVED lines=9> */
.L_x_1106:
[----:B------:R-:W-:Y:S05]  /*19b0*/  BSYNC.RECONVERGENT B0 ;  /* 0x0000000000007941 */ /* 0x000fea0003800200 */
.L_x_1105:
[----:B------:R-:W-:Y:S01]  /*19c0*/  IADD3 R10, P0, PT, -R8, R5, RZ ;  /* 0x00000005080a7210 */ /* 0x000fe20007f1e1ff */
[----:B------:R-:W1:Y:S01]  /*19d0*/  LDCU UR4, c[0x0][0x398] ;  /* 0x00007300ff0477ac */ /* 0x000e620008000800 */
[----:B------:R-:W-:Y:S01]  /*19e0*/  BSSY.RECONVERGENT B0, `(.L_x_1108) ;  /* 0x0000038000007945 */ /* 0x000fe20003800200 */
[----:B------:R-:W-:Y:S01]  /*19f0*/  IMAD.MOV.U32 R18, RZ, RZ, RZ ;  /* 0x000000ffff127224 */ /* 0x000fe200078e00ff */
[----:B------:R-:W-:Y:S01]  /*1a00*/  IADD3 R11, P1, P2, R10, R3, -R6 ;  /* 0x000000030a0b7210 */ /* 0x000fe20007a3e806 */
[----:B------:R-:W-:-:S05]  /*1a10*/  IMAD.X R3, R22, 0x1, ~R9, P0 ;  /* 0x0000000116037824 */ /* 0x000fca00000e0e09 */
[----:B0-----:R-:W-:-:S04]  /*1a20*/  IADD3.X R15, PT, PT, R3, R4, ~R7, P1, P2 ;  /* 0x00000004030f7210 */ /* 0x001fc80000fe4c07 */
[--C-:B------:R-:W-:Y:S02]  /*1a30*/  SHF.R.S64 R17, R11, 0x1, R15.reuse ;  /* 0x000000010b117819 */ /* 0x100fe4000000100f */
[----:B------:R-:W-:Y:S02]  /*1a40*/  SHF.R.S32.HI R4, RZ, 0x1, R15 ;  /* 0x00000001ff047819 */ /* 0x000fe4000001140f */
[----:B------:R-:W-:-:S04]  /*1a50*/  ISETP.GT.U32.AND P0, PT, R17, R10, PT ;  /* 0x0000000a1100720c */ /* 0x000fc80003f04070 */
[----:B------:R-:W-:-:S04]  /*1a60*/  ISETP.GT.AND.EX P0, PT, R4, R3, PT, P0 ;  /* 0x000000030400720c */ /* 0x000fc80003f04300 */
[----:B------:R-:W-:Y:S02]  /*1a70*/  SEL R14, R17, R10, P0 ;  /* 0x0000000a110e7207 */ /* 0x000fe40000000000 */
[----:B------:R-:W-:Y:S02]  /*1a80*/  SEL R4, R4, R3, P0 ;  /* 0x0000000304047207 */ /* 0x000fe40000000000 */
[----:B------:R-:W-:-:S04]  /*1a90*/  IADD3 R8, P0, P1, R8, 0x1, R14 ;  /* 0x0000000108087810 */ /* 0x000fc8000791e00e */
[----:B------:R-:W-:Y:S02]  /*1aa0*/  IADD3.X R9, PT, PT, R9, RZ, R4, P0, P1 ;  /* 0x000000ff09097210 */ /* 0x000fe400007e2404 */
[----:B-1----:R-:W-:-:S04]  /*1ab0*/  ISETP.LT.U32.AND P0, PT, R8, UR4, PT ;  /* 0x0000000408007c0c */ /* 0x002fc8000bf01070 */
[----:B------:R-:W-:-:S04]  /*1ac0*/  ISETP.LT.AND.EX P0, PT, R9, UR9, PT, P0 ;  /* 0x0000000909007c0c */ /* 0x000fc8000bf01300 */
[----:B------:R-:W-:Y:S02]  /*1ad0*/  SEL R20, R8, UR4, P0 ;  /* 0x0000000408147c07 */ /* 0x000fe40008000000 */
[----:B------:R-:W-:Y:S02]  /*1ae0*/  SEL R21, R9, UR9, P0 ;  /* 0x0000000909157c07 */ /* 0x000fe40008000000 */
[----:B------:R-:W-:Y:S01]  /*1af0*/  IADD3 R20, P0, PT, R20, -R5, RZ ;  /* 0x8000000514147210 */ /* 0x000fe20007f1e0ff */
[----:B------:R-:W-:-:S04]  /*1b00*/  IMAD.MOV.U32 R5, RZ, RZ, RZ ;  /* 0x000000ffff057224 */ /* 0x000fc800078e00ff */
[----:B------:R-:W-:Y:S01]  /*1b10*/  IMAD.X R21, R21, 0x1, ~R22, P0 ;  /* 0x0000000115157824 */ /* 0x000fe200000e0e16 */
[----:B------:R-:W-:-:S04]  /*1b20*/  ISETP.GE.U32.AND P0, PT, R20, 0x1, PT ;  /* 0x000000011400780c */ /* 0x000fc80003f06070 */
[----:B------:R-:W-:-:S13]  /*1b30*/  ISETP.GE.AND.EX P0, PT, R21, RZ, PT, P0 ;  /* 0x000000ff1500720c */ /* 0x000fda0003f06300 */
[----:B------:R-:W-:Y:S05]  /*1b40*/  @!P0 BRA `(.L_x_1109) ;  /* 0x0000000000848947 */ /* 0x000fea0003800000 */
[----:B------:R-:W0:Y:S02]  /*1b50*/  LDC.64 R8, c[0x0][0x3b0] ;  /* 0x0000ec00ff087b82 */ /* 0x000e240000000a00 */
[----:B0-----:R-:W-:-:S05]  /*1b60*/  IMAD.WIDE R26, R26, 0x4, R8 ;  /* 0x000000041a1a7825 */ /* 0x001fca00078e0208 */
[----:B------:R0:W5:Y:S01]  /*1b70*/  LDG.E R19, desc[UR6][R26.64] ;  /* 0x000000061a137981 */ /* 0x000162000c1e1900 */
[----:B------:R-:W-:Y:S02]  /*1b80*/  IMAD.MOV.U32 R5, RZ, RZ, RZ ;  /* 0x000000ffff057224 */ /* 0x000fe400078e00ff */
[----:B------:R-:W-:-:S07]  /*1b90*/  IMAD.MOV.U32 R18, RZ, RZ, RZ ;  /* 0x000000ffff127224 */ /* 0x000fce00078e00ff */
.L_x_1110:
[----:B------:R-:W-:Y:S01]  /*1ba0*/  IADD3 R22, P0, PT, R20, R5, RZ ;  /* 0x0000000514167210 */ /* 0x000fe20007f1e0ff */
[----:B------:R-:W1:Y:S04]  /*1bb0*/  LDC.64 R16, c[0x0][0x3b8] ;  /* 0x0000ee00ff107b82 */ /* 0x000e680000000a00 */
[----:B------:R-:W-:-:S05]  /*1bc0*/  IMAD.X R23, R21, 0x1, R18, P0 ;  /* 0x0000000115177824 */ /* 0x000fca00000e0612 */
[--C-:B------:R-:W-:Y:S02]  /*1bd0*/  SHF.R.U64 R22, R22, 0x1, R23.reuse ;  /* 0x0000000116167819 */ /* 0x100fe40000001217 */
[----:B------:R-:W-:Y:S02]  /*1be0*/  SHF.R.U32.HI R23, RZ, 0x1, R23 ;  /* 0x00000001ff177819 */ /* 0x000fe40000011617 */
[----:B------:R-:W-:-:S04]  /*1bf0*/  LEA R8, P0, R22, R12, 0x2 ;  /* 0x0000000c16087211 */ /* 0x000fc800078010ff */
[----:B------:R-:W-:-:S05]  /*1c00*/  LEA.HI.X R9, R22, R13, R23, 0x2, P0 ;  /* 0x0000000d16097211 */ /* 0x000fca00000f1417 */
        /* <DEDUP_REMOVED lines=21> */
.L_x_1109:
[----:B------:R-:W-:Y:S05]  /*1d60*/  BSYNC.RECONVERGENT B0 ;  /* 0x0000000000007941 */ /* 0x000fea0003800200 */
.L_x_1108:
[----:B------:R-:W-:-:S04]  /*1d70*/  IADD3 R5, P0, PT, R5, R10, RZ ;  /* 0x0000000a05057210 */ /* 0x000fc80007f1e0ff */
[----:B------:R-:W-:Y:S01]  /*1d80*/  ISETP.GE.U32.AND P1, PT, R14, R5, PT ;  /* 0x000000050e00720c */ /* 0x000fe20003f26070 */
[----:B------:R-:W-:Y:S01]  /*1d90*/  IMAD.X R9, R18, 0x1, R3, P0 ;  /* 0x0000000112097824 */ /* 0x000fe200000e0603 */
[----:B------:R-:W-:-:S04]  /*1da0*/  ISETP.LT.U32.AND P0, PT, R5, R14, PT ;  /* 0x0000000e0500720c */ /* 0x000fc80003f01070 */
[----:B------:R-:W-:-:S04]  /*1db0*/  ISETP.LT.AND.EX P0, PT, R9, R4, PT, P0 ;  /* 0x000000040900720c */ /* 0x000fc80003f01300 */
[----:B------:R-:W-:-:S04]  /*1dc0*/  SEL R8, R5, R14, P0 ;  /* 0x0000000e05087207 */ /* 0x000fc80000000000 */
[C---:B------:R-:W-:Y:S02]  /*1dd0*/  IADD3 R11, P2, PT, -R8.reuse, R11, RZ ;  /* 0x0000000b080b7210 */ /* 0x040fe40007f5e1ff */
[----:B------:R-:W-:Y:S02]  /*1de0*/  IADD3 R3, P3, PT, R8, 0x1, RZ ;  /* 0x0000000108037810 */ /* 0x000fe40007f7e0ff */
[----:B------:R-:W-:Y:S02]  /*1df0*/  SEL R8, R9, R4, P0 ;  /* 0x0000000409087207 */ /* 0x000fe40000000000 */
[----:B------:R-:W-:Y:S02]  /*1e00*/  ISETP.GE.AND.EX P0, PT, R4, R9, PT, P1 ;  /* 0x000000090400720c */ /* 0x000fe40003f06310 */
[----:B------:R-:W-:Y:S01]  /*1e10*/  ISETP.EQ.U32.AND P1, PT, R11, R3, PT ;  /* 0x000000030b00720c */ /* 0x000fe20003f22070 */
[--C-:B------:R-:W-:Y:S01]  /*1e20*/  IMAD.X R15, R15, 0x1, ~R8.reuse, P2 ;  /* 0x000000010f0f7824 */ /* 0x100fe200010e0e08 */
[----:B------:R-:W-:Y:S01]  /*1e30*/  IADD3 R3, P2, PT, R6, R11, RZ ;  /* 0x0000000b06037210 */ /* 0x000fe20007f5e0ff */
[----:B------:R-:W-:-:S05]  /*1e40*/  IMAD.X R4, RZ, RZ, R8, P3 ;  /* 0x000000ffff047224 */ /* 0x000fca00018e0608 */
[----:B------:R-:W-:Y:S01]  /*1e50*/  ISETP.EQ.AND.EX P0, PT, R15, R4, !P0, P1 ;  /* 0x000000040f00720c */ /* 0x000fe20004702310 */
[----:B------:R-:W-:-:S03]  /*1e60*/  IMAD.X R4, R7, 0x1, R15, P2 ;  /* 0x0000000107047824 */ /* 0x000fc600010e060f */
[----:B------:R-:W-:-:S09]  /*1e70*/  SEL R8, RZ, 0x1, !P0 ;  /* 0x00000001ff087807 */ /* 0x000fd20004000000 */
.L_x_1071:
[----:B------:R-:W-:Y:S05]  /*1e80*/  BSYNC.RECONVERGENT B1 ;  /* 0x0000000000017941 */ /* 0x000fea0003800200 */
.L_x_1070:
[----:B------:R-:W1:Y:S01]  /*1e90*/  LDCU.64 UR4, c[0x0][0x3a8] ;  /* 0x00007500ff0477ac */ /* 0x000e620008000a00 */
[--C-:B------:R-:W-:Y:S01]  /*1ea0*/  IADD3 R8, P0, P1, R8, R0, -R3.reuse ;  /* 0x0000000008087210 */ /* 0x100fe2000791e803 */
[--C-:B------:R-:W-:Y:S01]  /*1eb0*/  IMAD.MOV.U32 R5, RZ, RZ, R4.reuse ;  /* 0x000000ffff057224 */ /* 0x100fe200078e0004 */
[----:B-1----:R-:W-:Y:S01]  /*1ec0*/  LEA R6, P2, R28, UR4, 0x4 ;  /* 0x000000041c067c11 */ /* 0x002fe2000f8420ff */
[----:B------:R-:W-:Y:S02]  /*1ed0*/  UMOV UR4, URZ ;  /* 0x000000ff00047c82 */ /* 0x000fe40008000000 */
[----:B------:R-:W-:Y:S01]  /*1ee0*/  IADD3.X R9, PT, PT, R2, UR4, ~R4, P0, P1 ;  /* 0x0000000402097c10 */ /* 0x000fe200087e2c04 */
[----:B------:R-:W-:Y:S01]  /*1ef0*/  IMAD.MOV.U32 R4, RZ, RZ, R3 ;  /* 0x000000ffff047224 */ /* 0x000fe200078e0003 */
[----:B------:R-:W-:-:S05]  /*1f00*/  LEA.HI.X R7, R28, UR5, RZ, 0x4, P2 ;  /* 0x000000051c077c11 */ /* 0x000fca00090f24ff */
[----:B------:R-:W-:Y:S04]  /*1f10*/  STG.E.64 desc[UR6][R6.64], R4 ;  /* 0x0000000406007986 */ /* 0x000fe8000c101b06 */
[----:B------:R-:W-:Y:S01]  /*1f20*/  STG.E.64 desc[UR6][R6.64+0x8], R8 ;  /* 0x0000080806007986 */ /* 0x000fe2000c101b06 */
[----:B------:R-:W-:Y:S05]  /*1f30*/  EXIT ;  /* 0x000000000000794d */ /* 0x000fea0003800000 */
.L_x_1111:
        /* <DEDUP_REMOVED lines=12> */
.L_x_1838:


//--------------------- .text._ZN6thrust24THRUST_300001_SM_1000_NS8cuda_cub4core6detail13_kernel_agentINS1_16__set_operations9InitAgentIN3cub18CUB_300001_SM_100013ScanTileStateIlLb1EEElEEJSA_lEEEvDpT0_ --------------------------
	.section	.text._ZN6thrust24THRUST_300001_SM_1000_NS8cuda_cub4core6detail13_kernel_agentINS1_16__set_operations9InitAgentIN3cub18CUB_300001_SM_100013ScanTileStateIlLb1EEElEEJSA_lEEEvDpT0_,"ax",@progbits
	.align	128
        .global         _ZN6thrust24THRUST_300001_SM_1000_NS8cuda_cub4core6detail13_kernel_agentINS1_16__set_operations9InitAgentIN3cub18CUB_300001_SM_100013ScanTileStateIlLb1EEElEEJSA_lEEEvDpT0_
        .type           _ZN6thrust24THRUST_300001_SM_1000_NS8cuda_cub4core6detail13_kernel_agentINS1_16__set_operations9InitAgentIN3cub18CUB_300001_SM_100013ScanTileStateIlLb1EEElEEJSA_lEEEvDpT0_,@function
        .size           _ZN6thrust24THRUST_300001_SM_1000_NS8cuda_cub4core6detail13_kernel_agentINS1_16__set_operations9InitAgentIN3cub18CUB_300001_SM_100013ScanTileStateIlLb1EEElEEJSA_lEEEvDpT0_,(.L_x_1839 - _ZN6thrust24THRUST_300001_SM_1000_NS8cuda_cub4core6detail13_kernel_agentINS1_16__set_operations9InitAgentIN3cub18CUB_300001_SM_100013ScanTileStateIlLb1EEElEEJSA_lEEEvDpT0_)
        .other          _ZN6thrust24THRUST_300001_SM_1000_NS8cuda_cub4core6detail13_kernel_agentINS1_16__set_operations9InitAgentIN3cub18CUB_300001_SM_100013ScanTileStateIlLb1EEElEEJSA_lEEEvDpT0_,@"STO_CUDA_ENTRY STV_DEFAULT"
_ZN6thrust24THRUST_300001_SM_1000_NS8cuda_cub4core6detail13_kernel_agentINS1_16__set_operations9InitAgentIN3cub18CUB_300001_SM_100013ScanTileStateIlLb1EEElEEJSA_lEEEvDpT0_:
.text._ZN6thrust24THRUST_300001_SM_1000_NS8cuda_cub4core6detail13_kernel_agentINS1_16__set_operations9InitAgentIN3cub18CUB_300001_SM_100013ScanTileStateIlLb1EEElEEJSA_lEEEvDpT0_:
[----:B------:R-:W-:Y:S01]  /*0000*/  LDC R1, c[0x0][0x37c] ;  /* 0x0000df00ff017b82 */ /* 0x000fe20000000800 */
[----:B------:R-:W0:Y:S07]  /*0010*/  S2R R0, SR_TID.X ;  /* 0x0000000000007919 */ /* 0x000e2e0000002100 */
[----:B------:R-:W1:Y:S01]  /*0020*/  S2UR UR6, SR_CTAID.X ;  /* 0x00000000000679c3 */ /* 0x000e620000002500 */
[----:B------:R-:W2:Y:S01]  /*0030*/  LDCU UR4, c[0x0][0x388] ;  /* 0x00007100ff0477ac */ /* 0x000ea20008000800 */
[----:B------:R-:W-:-:S06]  /*0040*/  CS2R R6, SRZ ;  /* 0x0000000000067805 */ /* 0x000fcc000001ff00 */
[----:B------:R-:W1:Y:S01]  /*0050*/  LDC R5, c[0x0][0x360] ;  /* 0x0000d800ff057b82 */ /* 0x000e620000000800 */
[----:B0-----:R-:W-:Y:S01]  /*0060*/  ISETP.GT.U32.AND P0, PT, R0, 0x1f, PT ;  /* 0x0000001f0000780c */ /* 0x001fe20003f04070 */
[----:B-1----:R-:W-:-:S03]  /*0070*/  IMAD R5, R5, UR6, R0 ;  /* 0x0000000605057c24 */ /* 0x002fc6000f8e0200 */
[----:B------:R-:W-:Y:S02]  /*0080*/  ISETP.NE.OR P0, PT, RZ, UR6, P0 ;  /* 0x00000006ff007c0c */ /* 0x000fe40008705670 */
[----:B--2---:R-:W-:Y:S01]  /*0090*/  ISETP.GE.AND P1, PT, R5, UR4, PT ;  /* 0x0000000405007c0c */ /* 0x004fe2000bf26270 */
[----:B------:R-:W0:-:S12]  /*00a0*/  LDCU.64 UR4, c[0x0][0x358] ;  /* 0x00006b00ff0477ac */ /* 0x000e180008000a00 */
[----:B------:R-:W1:Y:S01]  /*00b0*/  @!P1 LDC.64 R2, c[0x0][0x380] ;  /* 0x0000e000ff029b82 */ /* 0x000e620000000a00 */
[----:B------:R-:W-:Y:S02]  /*00c0*/  @!P1 IMAD.MOV.U32 R4, RZ, RZ, 0x63 ;  /* 0x00000063ff049424 */ /* 0x000fe400078e00ff */
[----:B-1----:R-:W-:Y:S01]  /*00d0*/  @!P1 IMAD.WIDE R2, R5, 0x10, R2 ;  /* 0x0000001005029825 */ /* 0x002fe200078e0202 */
[----:B------:R-:W-:-:S05]  /*00e0*/  @!P1 MOV R5, 0x0 ;  /* 0x0000000000059802 */ /* 0x000fca0000000f00 */
[----:B0-----:R0:W-:Y:S01]  /*00f0*/  @!P1 STG.E.128 desc[UR4][R2.64+0x200], R4 ;  /* 0x0002000402009986 */ /* 0x0011e2000c101d04 */
[----:B------:R-:W-:Y:S05]  /*0100*/  @P0 EXIT ;  /* 0x000000000000094d */ /* 0x000fea0003800000 */
[----:B0-----:R-:W0:Y:S02]  /*0110*/  LDC.64 R2, c[0x0][0x380] ;  /* 0x0000e000ff027b82 */ /* 0x001e240000000a00 */
[----:B0-----:R-:W-:-:S05]  /*0120*/  IMAD.WIDE.U32 R2, R0, 0x10, R2 ;  /* 0x0000001000027825 */ /* 0x001fca00078e0002 */
[----:B------:R-:W-:Y:S01]  /*0130*/  STG.E.128 desc[UR4][R2.64], RZ ;  /* 0x000000ff02007986 */ /* 0x000fe2000c101d04 */
[----:B------:R-:W-:Y:S05]  /*0140*/  EXIT ;  /* 0x000000000000794d */ /* 0x000fea0003800000 */
.L_x_1112:
        /* <DEDUP_REMOVED lines=11> */
.L_x_1839:


//--------------------- .text._ZN6thrust24THRUST_300001_SM_1000_NS8cuda_cub4core6detail13_kernel_agentINS1_16__set_operations10SetOpAgentINS0_10device_ptrIiEES8_PiS9_S8_S9_i9TupleLessNS5_21serial_set_differenceEN4cuda3std3__417integral_constantIbLb0EEEEEJS8_S8_S9_S9_iiS8_S9_SA_SB_PNSE_4pairIiiEEPmN3cub18CUB_300001_SM_100013ScanTileStateIiLb1EEEEEEvDpT0_ --------------------------
	.section	.text._ZN6thrust24THRUST_300001_SM_1000_NS8cuda_cub4core6detail13_kernel_agentINS1_16__set_operations10SetOpAgentINS0_10device_ptrIiEES8_PiS9_S8_S9_i9TupleLessNS5_21serial_set_differenceEN4cuda3std3__417integral_constantIbLb0EEEEEJS8_S8_S9_S9_iiS8_S9_SA_SB_PNSE_4pairIiiEEPmN3cub18CUB_300001_SM_100013ScanTileStateIiLb1EEEEEEvDpT0_,"ax",@progbits
	.align	128
        .global         _ZN6thrust24THRUST_300001_SM_1000_NS8cuda_cub4core6detail13_kernel_agentINS1_16__set_operations10SetOpAgentINS0_10device_ptrIiEES8_PiS9_S8_S9_i9TupleLessNS5_21serial_set_differenceEN4cuda3std3__417integral_constantIbLb0EEEEEJS8_S8_S9_S9_iiS8_S9_SA_SB_PNSE_4pairIiiEEPmN3cub18CUB_300001_SM_100013ScanTileStateIiLb1EEEEEEvDpT0_
        .type           _ZN6thrust24THRUST_300001_SM_1000_NS8cuda_cub4core6detail13_kernel_agentINS1_16__set_operations10SetOpAgentINS0_10device_ptrIiEES8_PiS9_S8_S9_i9TupleLessNS5_21serial_set_differenceEN4cuda3std3__417integral_constantIbLb0EEEEEJS8_S8_S9_S9_iiS8_S9_SA_SB_PNSE_4pairIiiEEPmN3cub18CUB_300001_SM_100013ScanTileStateIiLb1EEEEEEvDpT0_,@function
        .size           _ZN6thrust24THRUST_300001_SM_1000_NS8cuda_cub4core6detail13_kernel_agentINS1_16__set_operations10SetOpAgentINS0_10device_ptrIiEES8_PiS9_S8_S9_i9TupleLessNS5_21serial_set_differenceEN4cuda3std3__417integral_constantIbLb0EEEEEJS8_S8_S9_S9_iiS8_S9_SA_SB_PNSE_4pairIiiEEPmN3cub18CUB_300001_SM_100013ScanTileStateIiLb1EEEEEEvDpT0_,(.L_x_1840 - _ZN6thrust24THRUST_300001_SM_1000_NS8cuda_cub4core6detail13_kernel_agentINS1_16__set_operations10SetOpAgentINS0_10device_ptrIiEES8_PiS9_S8_S9_i9TupleLessNS5_21serial_set_differenceEN4cuda3std3__417integral_constantIbLb0EEEEEJS8_S8_S9_S9_iiS8_S9_SA_SB_PNSE_4pairIiiEEPmN3cub18CUB_300001_SM_100013ScanTileStateIiLb1EEEEEEvDpT0_)
        .other          _ZN6thrust24THRUST_300001_SM_1000_NS8cuda_cub4core6detail13_kernel_agentINS1_16__set_operations10SetOpAgentINS0_10device_ptrIiEES8_PiS9_S8_S9_i9TupleLessNS5_21serial_set_differenceEN4cuda3std3__417integral_constantIbLb0EEEEEJS8_S8_S9_S9_iiS8_S9_SA_SB_PNSE_4pairIiiEEPmN3cub18CUB_300001_SM_100013ScanTileStateIiLb1EEEEEEvDpT0_,@"STO_CUDA_ENTRY STV_DEFAULT"
_ZN6thrust24THRUST_300001_SM_1000_NS8cuda_cub4core6detail13_kernel_agentINS1_16__set_operations10SetOpAgentINS0_10device_ptrIiEES8_PiS9_S8_S9_i9TupleLessNS5_21serial_set_differenceEN4cuda3std3__417integral_constantIbLb0EEEEEJS8_S8_S9_S9_iiS8_S9_SA_SB_PNSE_4pairIiiEEPmN3cub18CUB_300001_SM_100013ScanTileStateIiLb1EEEEEEvDpT0_:
.text._ZN6thrust24THRUST_300001_SM_1000_NS8cuda_cub4core6detail13_kernel_agentINS1_16__set_operations10SetOpAgentINS0_10device_ptrIiEES8_PiS9_S8_S9_i9TupleLessNS5_21serial_set_differenceEN4cuda3std3__417integral_constantIbLb0EEEEEJS8_S8_S9_S9_iiS8_S9_SA_SB_PNSE_4pairIiiEEPmN3cub18CUB_300001_SM_100013ScanTileStateIiLb1EEEEEEvDpT0_:
        /* <DEDUP_REMOVED lines=9> */
[----:B------:R-:W2:Y:S01]  /*0090*/  LDCU.64 UR4, c[0x0][0x380] ;  /* 0x00007000ff0477ac */ /* 0x000ea20008000a00 */
[----:B0-----:R-:W-:-:S05]  /*00a0*/  IMAD.WIDE.U32 R6, R5, 0x8, R6 ;  /* 0x0000000805067825 */ /* 0x001fca00078e0006 */
[----:B------:R-:W0:Y:S01]  /*00b0*/  LDC.64 R4, c[0x0][0x388] ;  /* 0x0000e200ff047b82 */ /* 0x000e220000000a00 */
[----:B------:R-:W3:Y:S04]  /*00c0*/  LDG.E R3, desc[UR8][R6.64] ;  /* 0x0000000806037981 */ /* 0x000ee8000c1e1900 */
[----:B------:R-:W4:Y:S04]  /*00d0*/  LDG.E R2, desc[UR8][R6.64+0x8] ;  /* 0x0000080806027981 */ /* 0x000f28000c1e1900 */
[----:B------:R-:W0:Y:S01]  /*00e0*/  LDG.E R11, desc[UR8][R6.64+0x4] ;  /* 0x00000408060b7981 */ /* 0x000e22000c1e1900 */
[----:B-1----:R-:W-:-:S02]  /*00f0*/  VIADD R8, R0, 0x200 ;  /* 0x0000020000087836 */ /* 0x002fc40000000000 */
[----:B------:R-:W-:Y:S01]  /*0100*/  VIADD R12, R0, 0x600 ;  /* 0x00000600000c7836 */ /* 0x000fe20000000000 */
[----:B---3--:R-:W-:Y:S01]  /*0110*/  IADD3 R10, P0, PT, R3, R0, RZ ;  /* 0x00000000030a7210 */ /* 0x008fe20007f1e0ff */
[----:B----4-:R-:W-:-:S03]  /*0120*/  IMAD.IADD R39, R2, 0x1, -R3 ;  /* 0x0000000102277824 */ /* 0x010fc600078e0a03 */
[----:B------:R-:W-:Y:S02]  /*0130*/  LEA.HI.X.SX32 R3, R3, RZ, 0x1, P0 ;  /* 0x000000ff03037211 */ /* 0x000fe400000f0eff */
[----:B--2---:R-:W-:Y:S01]  /*0140*/  LEA R2, P0, R10, UR4, 0x2 ;  /* 0x000000040a027c11 */ /* 0x004fe2000f8010ff */
[----:B0-----:R-:W-:Y:S01]  /*0150*/  IMAD.WIDE R4, R11, 0x4, R4 ;  /* 0x000000040b047825 */ /* 0x001fe200078e0204 */
[----:B------:R-:W-:Y:S02]  /*0160*/  SHF.R.S32.HI R9, RZ, 0x1f, R39 ;  /* 0x0000001fff097819 */ /* 0x000fe40000011427 */
[----:B------:R-:W-:Y:S02]  /*0170*/  IADD3 R13, P1, PT, -R39, R0, RZ ;  /* 0x00000000270d7210 */ /* 0x000fe40007f3e1ff */
[-C--:B------:R-:W-:Y:S02]  /*0180*/  ISETP.GE.AND P3, PT, R8, R39.reuse, PT ;  /* 0x000000270800720c */ /* 0x080fe40003f66270 */
[----:B------:R-:W-:Y:S01]  /*0190*/  ISETP.GE.AND P4, PT, R0, R39, PT ;  /* 0x000000270000720c */ /* 0x000fe20003f86270 */
[----:B------:R-:W-:Y:S01]  /*01a0*/  IMAD.X R9, RZ, RZ, ~R9, P1 ;  /* 0x000000ffff097224 */ /* 0x000fe200008e0e09 */
[----:B------:R-:W-:-:S02]  /*01b0*/  LEA.HI.X R3, R10, UR5, R3, 0x2, P0 ;  /* 0x000000050a037c11 */ /* 0x000fc400080f1403 */
[----:B------:R-:W-:Y:S02]  /*01c0*/  LOP3.LUT R10, R0, 0x400, RZ, 0xfc, !PT ;  /* 0x00000400000a7812 */ /* 0x000fe400078efcff */
[C---:B------:R-:W-:Y:S02]  /*01d0*/  LEA R8, P0, R13.reuse, R4, 0x2 ;  /* 0x000000040d087211 */ /* 0x040fe400078010ff */
[-C--:B------:R-:W-:Y:S02]  /*01e0*/  ISETP.GE.AND P2, PT, R10, R39.reuse, PT ;  /* 0x000000270a00720c */ /* 0x080fe40003f46270 */
[----:B------:R-:W-:Y:S02]  /*01f0*/  ISETP.GE.AND P1, PT, R12, R39, PT ;  /* 0x000000270c00720c */ /* 0x000fe40003f26270 */
[----:B------:R-:W-:Y:S01]  /*0200*/  LEA.HI.X R9, R13, R5, R9, 0x2, P0 ;  /* 0x000000050d097211 */ /* 0x000fe200000f1409 */
[----:B------:R-:W5:Y:S04]  /*0210*/  @!P4 LDG.E R10, desc[UR8][R2.64] ;  /* 0x00000008020ac981 */ /* 0x000f68000c1e1900 */
[----:B------:R-:W5:Y:S04]  /*0220*/  @P3 LDG.E R12, desc[UR8][R8.64+0x800] ;  /* 0x00080008080c3981 */ /* 0x000f68000c1e1900 */
[----:B------:R-:W5:Y:S04]  /*0230*/  @P2 LDG.E R14, desc[UR8][R8.64+0x1000] ;  /* 0x00100008080e2981 */ /* 0x000f68000c1e1900 */
[----:B------:R-:W5:Y:S01]  /*0240*/  @P1 LDG.E R15, desc[UR8][R8.64+0x1800] ;  /* 0x00180008080f1981 */ /* 0x000f62000c1e1900 */
[C---:B------:R-:W-:Y:S01]  /*0250*/  LOP3.LUT R16, R0.reuse, 0x800, RZ, 0xfc, !PT ;  /* 0x0000080000107812 */ /* 0x040fe200078efcff */
[----:B------:R-:W-:-:S02]  /*0260*/  VIADD R18, R0, 0xa00 ;  /* 0x00000a0000127836 */ /* 0x000fc40000000000 */
[----:B------:R-:W-:Y:S01]  /*0270*/  @P4 IMAD.IADD R13, R0, 0x1, -R39 ;  /* 0x00000001000d4824 */ /* 0x000fe200078e0a27 */
[-C--:B------:R-:W-:Y:S02]  /*0280*/  ISETP.GE.AND P0, PT, R16, R39.reuse, PT ;  /* 0x000000271000720c */ /* 0x080fe40003f06270 */
[----:B------:R-:W-:Y:S01]  /*0290*/  LOP3.LUT R16, R0, 0xc00, RZ, 0xfc, !PT ;  /* 0x00000c0000107812 */ /* 0x000fe200078efcff */
[----:B------:R-:W-:Y:S01]  /*02a0*/  @P4 IMAD.WIDE R4, R13, 0x4, R4 ;  /* 0x000000040d044825 */ /* 0x000fe200078e0204 */
[-C--:B------:R-:W-:Y:S02]  /*02b0*/  ISETP.GE.AND P6, PT, R18, R39.reuse, PT ;  /* 0x000000271200720c */ /* 0x080fe40003fc6270 */
[----:B------:R-:W-:Y:S01]  /*02c0*/  ISETP.GE.AND P5, PT, R16, R39, PT ;  /* 0x000000271000720c */ /* 0x000fe20003fa6270 */
[C---:B------:R-:W-:Y:S01]  /*02d0*/  VIADD R18, R0.reuse, 0xe00 ;  /* 0x00000e0000127836 */ /* 0x040fe20000000000 */
[----:B------:R-:W-:-:S05]  /*02e0*/  LOP3.LUT R16, R0, 0x1000, RZ, 0xfc, !PT ;  /* 0x0000100000107812 */ /* 0x000fca00078efcff */
[----:B------:R-:W5:Y:S04]  /*02f0*/  @P0 LDG.E R13, desc[UR8][R8.64+0x2000] ;  /* 0x00200008080d0981 */ /* 0x000f68000c1e1900 */
[----:B------:R0:W5:Y:S01]  /*0300*/  @P4 LDG.E R10, desc[UR8][R4.64] ;  /* 0x00000008040a4981 */ /* 0x000162000c1e1900 */
[----:B------:R-:W-:-:S03]  /*0310*/  ISETP.GE.AND P4, PT, R18, R39, PT ;  /* 0x000000271200720c */ /* 0x000fc60003f86270 */
[----:B------:R1:W5:Y:S01]  /*0320*/  @!P3 LDG.E R12, desc[UR8][R2.64+0x800] ;  /* 0x00080008020cb981 */ /* 0x000362000c1e1900 */
[-C--:B------:R-:W-:Y:S01]  /*0330*/  ISETP.GE.AND P3, PT, R16, R39.reuse, PT ;  /* 0x000000271000720c */ /* 0x080fe20003f66270 */
[C---:B------:R-:W-:Y:S01]  /*0340*/  VIADD R16, R0.reuse, 0x1200 ;  /* 0x0000120000107836 */ /* 0x040fe20000000000 */
        /* <DEDUP_REMOVED lines=10> */
[----:B------:R1:W5:Y:S01]  /*03f0*/  @P1 LDG.E R20, desc[UR8][R8.64+0x5000] ;  /* 0x0050000808141981 */ /* 0x000362000c1e1900 */
[----:B0-----:R-:W-:-:S03]  /*0400*/  VIADD R4, R0, 0x1600 ;  /* 0x0000160000047836 */ /* 0x001fc60000000000 */
[----:B------:R1:W5:Y:S02]  /*0410*/  @!P0 LDG.E R13, desc[UR8][R2.64+0x2000] ;  /* 0x00200008020d8981 */ /* 0x000364000c1e1900 */
[----:B------:R-:W-:Y:S01]  /*0420*/  ISETP.GE.AND P0, PT, R4, R39, PT ;  /* 0x000000270400720c */ /* 0x000fe20003f06270 */
[C---:B------:R-:W-:Y:S01]  /*0430*/  VIADD R4, R0.reuse, 0x1a00 ;  /* 0x00001a0000047836 */ /* 0x040fe20000000000 */
[----:B------:R-:W-:-:S11]  /*0440*/  LOP3.LUT R22, R0, 0x1800, RZ, 0xfc, !PT ;  /* 0x0000180000167812 */ /* 0x000fd600078efcff */
[----:B------:R1:W5:Y:S04]  /*0450*/  @P0 LDG.E R21, desc[UR8][R8.64+0x5800] ;  /* 0x0058000808150981 */ /* 0x000368000c1e1900 */
[----:B------:R1:W5:Y:S01]  /*0460*/  @!P5 LDG.E R5, desc[UR8][R2.64+0x3000] ;  /* 0x003000080205d981 */ /* 0x000362000c1e1900 */
[-C--:B------:R-:W-:Y:S01]  /*0470*/  ISETP.GE.AND P5, PT, R4, R39.reuse, PT ;  /* 0x000000270400720c */ /* 0x080fe20003fa6270 */
[----:B------:R-:W-:Y:S02]  /*0480*/  VIADD R4, R0, 0x1e00 ;  /* 0x00001e0000047836 */ /* 0x000fe40000000000 */
        /* <DEDUP_REMOVED lines=19> */
[----:B------:R-:W2:Y:S01]  /*05c0*/  LDG.E R4, desc[UR8][R6.64+0xc] ;  /* 0x00000c0806047981 */ /* 0x000ea2000c1e1900 */
[----:B------:R-:W0:Y:S01]  /*05d0*/  S2R R29, SR_CgaCtaId ;  /* 0x00000000001d7919 */ /* 0x000e220000008800 */
[----:B------:R-:W-:-:S02]  /*05e0*/  LOP3.LUT R28, R0, 0x2400, RZ, 0xfc, !PT ;  /* 0x00002400001c7812 */ /* 0x000fc400078efcff */
[----:B------:R1:W5:Y:S04]  /*05f0*/  @!P0 LDG.E R21, desc[UR8][R2.64+0x5800] ;  /* 0x0058000802158981 */ /* 0x000368000c1e1900 */
[----:B------:R1:W5:Y:S04]  /*0600*/  @!P6 LDG.E R22, desc[UR8][R2.64+0x6000] ;  /* 0x006000080216e981 */ /* 0x000368000c1e1900 */
[----:B------:R1:W5:Y:S04]  /*0610*/  @!P5 LDG.E R23, desc[UR8][R2.64+0x6800] ;  /* 0x006800080217d981 */ /* 0x000368000c1e1900 */
[----:B------:R1:W5:Y:S04]  /*0620*/  @!P4 LDG.E R24, desc[UR8][R2.64+0x7000] ;  /* 0x007000080218c981 */ /* 0x000368000c1e1900 */
[----:B------:R1:W5:Y:S04]  /*0630*/  @!P3 LDG.E R25, desc[UR8][R2.64+0x7800] ;  /* 0x007800080219b981 */ /* 0x000368000c1e1900 */
[----:B------:R1:W5:Y:S04]  /*0640*/  @!P2 LDG.E R26, desc[UR8][R2.64+0x8000] ;  /* 0x00800008021aa981 */ /* 0x000368000c1e1900 */
[----:B------:R1:W5:Y:S01]  /*0650*/  @!P1 LDG.E R27, desc[UR8][R2.64+0x8800] ;  /* 0x00880008021b9981 */ /* 0x000362000c1e1900 */
[----:B--2---:R-:W-:-:S04]  /*0660*/  IMAD.IADD R4, R4, 0x1, -R11 ;  /* 0x0000000104047824 */ /* 0x004fc800078e0a0b */
[----:B------:R-:W-:-:S05]  /*0670*/  IMAD.IADD R7, R39, 0x1, R4 ;  /* 0x0000000127077824 */ /* 0x000fca00078e0204 */
[----:B------:R-:W-:Y:S02]  /*0680*/  ISETP.GE.AND P0, PT, R28, R7, PT ;  /* 0x000000071c00720c */ /* 0x000fe40003f06270 */
[----:B------:R-:W-:Y:S01]  /*0690*/  MOV R6, 0x400 ;  /* 0x0000040000067802 */ /* 0x000fe20000000f00 */
[----:B------:R-:W-:Y:S03]  /*06a0*/  BSSY.RECONVERGENT B0, `(.L_x_1114) ;  /* 0x0000007000007945 */ /* 0x000fe60003800200 */
[----:B0-----:R-:W-:-:S05]  /*06b0*/  LEA R6, R29, R6, 0x18 ;  /* 0x000000061d067211 */ /* 0x001fca00078ec0ff */
[----:B------:R-:W-:Y:S02]  /*06c0*/  IMAD R30, R0, 0x4, R6 ;  /* 0x00000004001e7824 */ /* 0x000fe400078e0206 */
[----:B-1----:R-:W-:Y:S05]  /*06d0*/  @P0 BRA `(.L_x_1115) ;  /* 0x00000000000c0947 */ /* 0x002fea0003800000 */
[----:B------:R-:W-:-:S13]  /*06e0*/  ISETP.GE.AND P0, PT, R28, R39, PT ;  /* 0x000000271c00720c */ /* 0x000fda0003f06270 */
[----:B------:R0:W5:Y:S04]  /*06f0*/  @!P0 LDG.E R11, desc[UR8][R2.64+0x9000] ;  /* 0x00900008020b8981 */ /* 0x000168000c1e1900 */
[----:B------:R0:W5:Y:S02]  /*0700*/  @P0 LDG.E R11, desc[UR8][R8.64+0x9000] ;  /* 0x00900008080b0981 */ /* 0x000164000c1e1900 */
.L_x_1115:
[----:B------:R-:W-:Y:S05]  /*0710*/  BSYNC.RECONVERGENT B0 ;  /* 0x0000000000007941 */ /* 0x000fea0003800200 */
.L_x_1114:
[----:B-----5:R1:W-:Y:S01]  /*0720*/  STS [R30+0x800], R10 ;  /* 0x0008000a1e007388 */ /* 0x0203e20000000800 */
[----:B------:R-:W-:Y:S03]  /*0730*/  BSSY.RECONVERGENT B0, `(.L_x_1116) ;  /* 0x0000039000007945 */ /* 0x000fe60003800200 */
[----:B------:R2:W-:Y:S04]  /*0740*/  STS [R30+0x9800], R11 ;  /* 0x0098000b1e007388 */ /* 0x0005e80000000800 */
[----:B------:R3:W-:Y:S01]  /*0750*/  STS [R30+0x1000], R12 ;  /* 0x0010000c1e007388 */ /* 0x0007e20000000800 */
[----:B-1----:R-:W-:-:S03]  /*0760*/  IMAD R10, R0, 0x13, RZ ;  /* 0x00000013000a7824 */ /* 0x002fc600078e02ff */
[----:B------:R1:W-:Y:S02]  /*0770*/  STS [R30+0x3800], R5 ;  /* 0x003800051e007388 */ /* 0x0003e40000000800 */
[----:B------:R-:W-:Y:S02]  /*0780*/  VIMNMX R10, PT, PT, R7, R10, PT ;  /* 0x0000000a070a7248 */ /* 0x000fe40003fe0100 */
[----:B------:R4:W-:Y:S02]  /*0790*/  STS [R30+0x1800], R14 ;  /* 0x0018000e1e007388 */ /* 0x0009e40000000800 */
[----:B--2---:R-:W-:Y:S02]  /*07a0*/  VIADDMNMX R11, R10, -R4, RZ, !PT ;  /* 0x800000040a0b7246 */ /* 0x004fe400078001ff */
[----:B------:R4:W-:Y:S01]  /*07b0*/  STS [R30+0x2000], R15 ;  /* 0x0020000f1e007388 */ /* 0x0009e20000000800 */
[----:B---3--:R-:W-:Y:S01]  /*07c0*/  VIMNMX R12, PT, PT, R39, R10, PT ;  /* 0x0000000a270c7248 */ /* 0x008fe20003fe0100 */
[----:B-1----:R-:W-:-:S02]  /*07d0*/  VIADD R5, R6, 0x800 ;  /* 0x0000080006057836 */ /* 0x002fc40000000000 */
[----:B------:R4:W-:Y:S01]  /*07e0*/  STS [R30+0x2800], R13 ;  /* 0x0028000d1e007388 */ /* 0x0009e20000000800 */
[----:B------:R-:W-:Y:S01]  /*07f0*/  ISETP.GE.AND P0, PT, R11, R12, PT ;  /* 0x0000000c0b00720c */ /* 0x000fe20003f06270 */
[--C-:B------:R-:W-:Y:S02]  /*0800*/  IMAD R7, R0, 0x4, R5.reuse ;  /* 0x0000000400077824 */ /* 0x100fe400078e0205 */
[----:B------:R4:W-:Y:S01]  /*0810*/  STS [R30+0x3000], R16 ;  /* 0x003000101e007388 */ /* 0x0009e20000000800 */
[----:B------:R-:W-:-:S03]  /*0820*/  IMAD R5, R39, 0x4, R5 ;  /* 0x0000000427057824 */ /* 0x000fc600078e0205 */
        /* <DEDUP_REMOVED lines=13> */
[----:B0-----:R-:W0:Y:S01]  /*0900*/  LDC.64 R2, c[0x0][0x3b8] ;  /* 0x0000ee00ff027b82 */ /* 0x001e220000000a00 */
[----:B----4-:R-:W-:-:S07]  /*0910*/  IMAD.MOV.U32 R16, RZ, RZ, R12 ;  /* 0x000000ffff107224 */ /* 0x010fce00078e000c */
[----:B------:R-:W1:Y:S02]  /*0920*/  LDC.64 R8, c[0x0][0x3c0] ;  /* 0x0000f000ff087b82 */ /* 0x000e640000000a00 */
.L_x_1120:
        /* <DEDUP_REMOVED lines=18> */
.L_x_1119:
[----:B------:R-:W-:Y:S05]  /*0a50*/  BSYNC.RECONVERGENT B1 ;  /* 0x0000000000017941 */ /* 0x000fea0003800200 */
.L_x_1118:
[----:B-----5:R-:W-:-:S04]  /*0a60*/  ISETP.GT.AND P0, PT, R18, R19, PT ;  /* 0x000000131200720c */ /* 0x020fc80003f04270 */
[----:B------:R-:W-:-:S09]  /*0a70*/  SEL R16, R23, R16, P0 ;  /* 0x0000001017107207 */ /* 0x000fd20000000000 */
[----:B------:R-:W-:-:S04]  /*0a80*/  @!P0 VIADD R21, R23, 0x1 ;  /* 0x0000000117158836 */ /* 0x000fc80000000000 */
[----:B------:R-:W-:Y:S01]  /*0a90*/  IMAD.MOV.U32 R11, RZ, RZ, R21 ;  /* 0x000000ffff0b7224 */ /* 0x000fe200078e0015 */
[----:B------:R-:W-:-:S13]  /*0aa0*/  ISETP.GE.AND P0, PT, R21, R16, PT ;  /* 0x000000101500720c */ /* 0x000fda0003f06270 */
[----:B------:R-:W-:Y:S05]  /*0ab0*/  @!P0 BRA `(.L_x_1120) ;  /* 0xfffffffc009c8947 */ /* 0x000fea000383ffff */
.L_x_1117:
[----:B------:R-:W-:Y:S05]  /*0ac0*/  BSYNC.RECONVERGENT B0 ;  /* 0x0000000000007941 */ /* 0x000fea0003800200 */
.L_x_1116:
[----:B0---4-:R-:W-:Y:S01]  /*0ad0*/  IMAD.IADD R13, R10, 0x1, -R11 ;  /* 0x000000010a0d7824 */ /* 0x011fe200078e0a0b */
        /* <DEDUP_REMOVED lines=26> */
.L_x_1126:
[----:B------:R-:W-:Y:S05]  /*0c80*/  BSYNC.RECONVERGENT B2 ;  /* 0x0000000000027941 */ /* 0x000fea0003800200 */
.L_x_1125:
[----:B------:R-:W-:Y:S01]  /*0c90*/  VIADD R14, R20, 0x1 ;  /* 0x00000001140e7836 */ /* 0x000fe20000000000 */
[----:B-----5:R-:W-:-:S04]  /*0ca0*/  ISETP.GT.AND P0, PT, R18, R19, PT ;  /* 0x000000131200720c */ /* 0x020fc80003f04270 */
[----:B0-----:R-:W-:Y:S02]  /*0cb0*/  SEL R17, R11, R20, P0 ;  /* 0x000000140b117207 */ /* 0x001fe40000000000 */
[----:B------:R-:W-:-:S07]  /*0cc0*/  SEL R14, R14, RZ, P0 ;  /* 0x000000ff0e0e7207 */ /* 0x000fce0000000000 */
.L_x_1124:
[----:B------:R-:W-:Y:S05]  /*0cd0*/  BSYNC.RECONVERGENT B1 ;  /* 0x0000000000017941 */ /* 0x000fea0003800200 */
.L_x_1123:
        /* <DEDUP_REMOVED lines=17> */
.L_x_1131:
[----:B------:R-:W-:Y:S05]  /*0df0*/  BSYNC.RECONVERGENT B3 ;  /* 0x0000000000037941 */ /* 0x000fea0003800200 */
.L_x_1130:
        /* <DEDUP_REMOVED lines=18> */
.L_x_1134:
[----:B------:R-:W-:Y:S05]  /*0f20*/  BSYNC.RECONVERGENT B3 ;  /* 0x0000000000037941 */ /* 0x000fea0003800200 */
.L_x_1133:
[----:B-----5:R-:W-:-:S04]  /*0f30*/  ISETP.GT.AND P0, PT, R20, R21, PT ;  /* 0x000000151400720c */ /* 0x020fc80003f04270 */
[----:B------:R-:W-:-:S09]  /*0f40*/  SEL R17, R17, R22, P0 ;  /* 0x0000001611117207 */ /* 0x000fd20000000000 */
[----:B------:R-:W-:-:S07]  /*0f50*/  @P0 VIADD R14, R22, 0x1 ;  /* 0x00000001160e0836 */ /* 0x000fce0000000000 */
.L_x_1129:
        /* <DEDUP_REMOVED lines=16> */
.L_x_1137:
[----:B------:R-:W-:Y:S05]  /*1060*/  BSYNC.RECONVERGENT B3 ;  /* 0x0000000000037941 */ /* 0x000fea0003800200 */
.L_x_1136:
[----:B-----5:R-:W-:-:S04]  /*1070*/  ISETP.GT.AND P0, PT, R20, R21, PT ;  /* 0x000000151400720c */ /* 0x020fc80003f04270 */
[----:B------:R-:W-:-:S09]  /*1080*/  SEL R17, R17, R22, P0 ;  /* 0x0000001611117207 */ /* 0x000fd20000000000 */
[----:B------:R-:W-:-:S07]  /*1090*/  @P0 VIADD R14, R22, 0x1 ;  /* 0x00000001160e0836 */ /* 0x000fce0000000000 */
.L_x_1132:
[----:B------:R-:W-:-:S13]  /*10a0*/  ISETP.GE.AND P0, PT, R14, R17, PT ;  /* 0x000000110e00720c */ /* 0x000fda0003f06270 */
[----:B------:R-:W-:Y:S05]  /*10b0*/  @P0 BREAK.RELIABLE B1 ;  /* 0x0000000000010942 */ /* 0x000fea0003800100 */
[----:B------:R-:W-:Y:S05]  /*10c0*/  @P0 BRA `(.L_x_1135) ;  /* 0x0000000000580947 */ /* 0x000fea0003800000 */
[----:B------:R-:W-:Y:S05]  /*10d0*/  BSYNC.RELIABLE B1 ;  /* 0x0000000000017941 */ /* 0x000fea0003800100 */
.L_x_1128:
[----:B------:R1:W5:Y:S02]  /*10e0*/  LDG.E R25, desc[UR8][R8.64] ;  /* 0x0000000808197981 */ /* 0x000364000c1e1900 */
.L_x_1138:
        /* <DEDUP_REMOVED lines=20> */
.L_x_1135:
[----:B------:R-:W-:Y:S05]  /*1230*/  BSYNC.RECONVERGENT B2 ;  /* 0x0000000000027941 */ /* 0x000fea0003800200 */
.L_x_1127:
[----:B------:R-:W-:Y:S01]  /*1240*/  ISETP.GE.AND P0, PT, R13, 0x1, PT ;  /* 0x000000010d00780c */ /* 0x000fe20003f06270 */
[----:B------:R-:W-:Y:S01]  /*1250*/  BSSY.RECONVERGENT B1, `(.L_x_1139) ;  /* 0x0000016000017945 */ /* 0x000fe20003800200 */
[----:B------:R-:W-:Y:S02]  /*1260*/  IMAD.MOV.U32 R16, RZ, RZ, RZ ;  /* 0x000000ffff107224 */ /* 0x000fe400078e00ff */
[----:B------:R-:W-:-:S09]  /*1270*/  IMAD.MOV.U32 R17, RZ, RZ, R13 ;  /* 0x000000ffff117224 */ /* 0x000fd200078e000d */
[----:B------:R-:W-:Y:S05]  /*1280*/  @!P0 BRA `(.L_x_1140) ;  /* 0x0000000000488947 */ /* 0x000fea0003800000 */
[----:B------:R-:W-:Y:S01]  /*1290*/  IMAD R16, R13, 0x1ff, RZ ;  /* 0x000001ff0d107824 */ /* 0x000fe200078e02ff */
[----:B------:R-:W2:Y:S04]  /*12a0*/  LDG.E R20, desc[UR8][R8.64] ;  /* 0x0000000808147981 */ /* 0x000ea8000c1e1900 */
[----:B------:R-:W-:Y:S02]  /*12b0*/  SHF.R.S32.HI R22, RZ, 0x9, R16 ;  /* 0x00000009ff167819 */ /* 0x000fe40000011410 */
[----:B------:R-:W3:Y:S03]  /*12c0*/  LDC.64 R16, c[0x0][0x3b8] ;  /* 0x0000ee00ff107b82 */ /* 0x000ee60000000a00 */
[----:B0-----:R-:W-:-:S05]  /*12d0*/  IMAD R18, R22, 0x4, R5 ;  /* 0x0000000416127824 */ /* 0x001fca00078e0205 */
[----:B------:R-:W3:Y:S02]  /*12e0*/  LDS R19, [R18] ;  /* 0x0000000012137984 */ /* 0x000ee40000000800 */
[----:B---3--:R-:W-:-:S05]  /*12f0*/  IMAD.WIDE R16, R19, 0x4, R16 ;  /* 0x0000000413107825 */ /* 0x008fca00078e0210 */
[----:B------:R-:W2:Y:S01]  /*1300*/  LDG.E R19, desc[UR8][R16.64] ;  /* 0x0000000810137981 */ /* 0x000ea2000c1e1900 */
[----:B------:R-:W-:Y:S01]  /*1310*/  BSSY.RECONVERGENT B2, `(.L_x_1141) ;  /* 0x0000005000027945 */ /* 0x000fe20003800200 */
[----:B--2---:R-:W-:-:S13]  /*1320*/  ISETP.NE.AND P0, PT, R19, R20, PT ;  /* 0x000000141300720c */ /* 0x004fda0003f05270 */
[----:B------:R-:W-:Y:S05]  /*1330*/  @P0 BRA `(.L_x_1142) ;  /* 0x0000000000080947 */ /* 0x000fea0003800000 */
[----:B------:R0:W5:Y:S04]  /*1340*/  LDG.E R19, desc[UR8][R16.64+0x4] ;  /* 0x0000040810137981 */ /* 0x000168000c1e1900 */
[----:B------:R0:W5:Y:S02]  /*1350*/  LDG.E R20, desc[UR8][R8.64+0x4] ;  /* 0x0000040808147981 */ /* 0x000164000c1e1900 */
.L_x_1142:
[----:B------:R-:W-:Y:S05]  /*1360*/  BSYNC.RECONVERGENT B2 ;  /* 0x0000000000027941 */ /* 0x000fea0003800200 */
.L_x_1141:
[----:B0-----:R-:W-:Y:S01]  /*1370*/  VIADD R16, R22, 0x1 ;  /* 0x0000000116107836 */ /* 0x001fe20000000000 */
[----:B-----5:R-:W-:-:S04]  /*1380*/  ISETP.GT.AND P0, PT, R19, R20, PT ;  /* 0x000000141300720c */ /* 0x020fc80003f04270 */
[----:B------:R-:W-:Y:S02]  /*1390*/  SEL R17, R13, R22, P0 ;  /* 0x000000160d117207 */ /* 0x000fe40000000000 */
[----:B------:R-:W-:-:S07]  /*13a0*/  SEL R16, R16, RZ, P0 ;  /* 0x000000ff10107207 */ /* 0x000fce0000000000 */
.L_x_1140:
[----:B------:R-:W-:Y:S05]  /*13b0*/  BSYNC.RECONVERGENT B1 ;  /* 0x0000000000017941 */ /* 0x000fea0003800200 */
.L_x_1139:
[----:B------:R-:W-:Y:S01]  /*13c0*/  ISETP.GE.AND P0, PT, R16, R17, PT ;  /* 0x000000111000720c */ /* 0x000fe20003f06270 */
[----:B------:R-:W-:Y:S04]  /*13d0*/  BSSY.RECONVERGENT B2, `(.L_x_1143) ;  /* 0x0000054000027945 */ /* 0x000fe80003800200 */
[----:B------:R-:W-:Y:S08]  /*13e0*/  BSSY.RELIABLE B1, `(.L_x_1144) ;  /* 0x000003d000017945 */ /* 0x000ff00003800100 */
[----:B------:R-:W-:Y:S05]  /*13f0*/  @P0 BRA `(.L_x_1145) ;  /* 0x0000000000900947 */ /* 0x000fea0003800000 */
[----:B0-----:R-:W-:Y:S01]  /*1400*/  IMAD R18, R17, 0x7f, R16 ;  /* 0x0000007f11127824 */ /* 0x001fe200078e0210 */
[----:B------:R-:W2:Y:S04]  /*1410*/  LDG.E R22, desc[UR8][R8.64] ;  /* 0x0000000808167981 */ /* 0x000ea8000c1e1900 */
[----:B------:R-:W-:Y:S02]  /*1420*/  SHF.R.S32.HI R24, RZ, 0x7, R18 ;  /* 0x00000007ff187819 */ /* 0x000fe40000011412 */
[----:B------:R-:W0:Y:S03]  /*1430*/  LDC.64 R18, c[0x0][0x3b8] ;  /* 0x0000ee00ff127b82 */ /* 0x000e260000000a00 */
[----:B------:R-:W-:-:S05]  /*1440*/  IMAD R20, R24, 0x4, R5 ;  /* 0x0000000418147824 */ /* 0x000fca00078e0205 */
[----:B------:R-:W0:Y:S02]  /*1450*/  LDS R21, [R20] ;  /* 0x0000000014157984 */ /* 0x000e240000000800 */
[----:B0-----:R-:W-:-:S05]  /*1460*/  IMAD.WIDE R18, R21, 0x4, R18 ;  /* 0x0000000415127825 */ /* 0x001fca00078e0212 */
[----:B------:R-:W2:Y:S01]  /*1470*/  LDG.E R21, desc[UR8][R18.64] ;  /* 0x0000000812157981 */ /* 0x000ea2000c1e1900 */
[----:B------:R-:W-:Y:S01]  /*1480*/  BSSY.RECONVERGENT B3, `(.L_x_1146) ;  /* 0x0000005000037945 */ /* 0x000fe20003800200 */
[----:B--2---:R-:W-:-:S13]  /*1490*/  ISETP.NE.AND P0, PT, R21, R22, PT ;  /* 0x000000161500720c */ /* 0x004fda0003f05270 */
[----:B------:R-:W-:Y:S05]  /*14a0*/  @P0 BRA `(.L_x_1147) ;  /* 0x0000000000080947 */ /* 0x000fea0003800000 */
[----:B------:R0:W5:Y:S04]  /*14b0*/  LDG.E R21, desc[UR8][R18.64+0x4] ;  /* 0x0000040812157981 */ /* 0x000168000c1e1900 */
[----:B------:R0:W5:Y:S02]  /*14c0*/  LDG.E R22, desc[UR8][R8.64+0x4] ;  /* 0x0000040808167981 */ /* 0x000164000c1e1900 */
.L_x_1147:
[----:B------:R-:W-:Y:S05]  /*14d0*/  BSYNC.RECONVERGENT B3 ;  /* 0x0000000000037941 */ /* 0x000fea0003800200 */
.L_x_1146:
[----:B-----5:R-:W-:-:S04]  /*14e0*/  ISETP.GT.AND P0, PT, R21, R22, PT ;  /* 0x000000161500720c */ /* 0x020fc80003f04270 */
[----:B------:R-:W-:-:S09]  /*14f0*/  SEL R17, R17, R24, P0 ;  /* 0x0000001811117207 */ /* 0x000fd20000000000 */
[----:B------:R-:W-:-:S05]  /*1500*/  @P0 VIADD R16, R24, 0x1 ;  /* 0x0000000118100836 */ /* 0x000fca0000000000 */
[----:B------:R-:W-:-:S13]  /*1510*/  ISETP.GE.AND P0, PT, R16, R17, PT ;  /* 0x000000111000720c */ /* 0x000fda0003f06270 */
        /* <DEDUP_REMOVED lines=14> */
.L_x_1150:
[----:B------:R-:W-:Y:S05]  /*1600*/  BSYNC.RECONVERGENT B3 ;  /* 0x0000000000037941 */ /* 0x000fea0003800200 */
.L_x_1149:
[----:B-----5:R-:W-:-:S04]  /*1610*/  ISETP.GT.AND P0, PT, R21, R22, PT ;  /* 0x000000161500720c */ /* 0x020fc80003f04270 */
[----:B------:R-:W-:-:S09]  /*1620*/  SEL R17, R17, R24, P0 ;  /* 0x0000001811117207 */ /* 0x000fd20000000000 */
[----:B------:R-:W-:-:S07]  /*1630*/  @P0 VIADD R16, R24, 0x1 ;  /* 0x0000000118100836 */ /* 0x000fce0000000000 */
.L_x_1145:
[----:B------:R-:W-:-:S13]  /*1640*/  ISETP.GE.AND P0, PT, R16, R17, PT ;  /* 0x000000111000720c */ /* 0x000fda0003f06270 */
[----:B------:R-:W-:Y:S05]  /*1650*/  @P0 BREAK.RELIABLE B1 ;  /* 0x0000000000010942 */ /* 0x000fea0003800100 */
        /* <DEDUP_REMOVED lines=14> */
.L_x_1153:
[----:B------:R-:W-:Y:S05]  /*1740*/  BSYNC.RECONVERGENT B3 ;  /* 0x0000000000037941 */ /* 0x000fea0003800200 */
.L_x_1152:
[----:B-----5:R-:W-:-:S04]  /*1750*/  ISETP.GT.AND P0, PT, R21, R22, PT ;  /* 0x000000161500720c */ /* 0x020fc80003f04270 */
[----:B------:R-:W-:-:S09]  /*1760*/  SEL R17, R17, R24, P0 ;  /* 0x0000001811117207 */ /* 0x000fd20000000000 */
[----:B------:R-:W-:-:S07]  /*1770*/  @P0 VIADD R16, R24, 0x1 ;  /* 0x0000000118100836 */ /* 0x000fce0000000000 */
.L_x_1148:
[----:B------:R-:W-:-:S13]  /*1780*/  ISETP.GE.AND P0, PT, R16, R17, PT ;  /* 0x000000111000720c */ /* 0x000fda0003f06270 */
[----:B------:R-:W-:Y:S05]  /*1790*/  @P0 BREAK.RELIABLE B1 ;  /* 0x0000000000010942 */ /* 0x000fea0003800100 */
[----:B------:R-:W-:Y:S05]  /*17a0*/  @P0 BRA `(.L_x_1151) ;  /* 0x0000000000580947 */ /* 0x000fea0003800000 */
[----:B------:R-:W-:Y:S05]  /*17b0*/  BSYNC.RELIABLE B1 ;  /* 0x0000000000017941 */ /* 0x000fea0003800100 */
.L_x_1144:
[----:B------:R2:W5:Y:S02]  /*17c0*/  LDG.E R27, desc[UR8][R8.64] ;  /* 0x00000008081b7981 */ /* 0x000564000c1e1900 */
.L_x_1154:
[----:B0-----:R-:W-:-:S05]  /*17d0*/  IMAD.IADD R18, R17, 0x1, R16 ;  /* 0x0000000111127824 */ /* 0x001fca00078e0210 */
[----:B------:R-:W-:Y:S02]  /*17e0*/  SHF.R.S32.HI R24, RZ, 0x1, R18 ;  /* 0x00000001ff187819 */ /* 0x000fe40000011412 */
[----:B------:R-:W0:Y:S03]  /*17f0*/  LDC.64 R18, c[0x0][0x3b8] ;  /* 0x0000ee00ff127b82 */ /* 0x000e260000000a00 */
[----:B------:R-:W-:-:S06]  /*1800*/  IMAD R25, R24, 0x4, R5 ;  /* 0x0000000418197824 */ /* 0x000fcc00078e0205 */
        /* <DEDUP_REMOVED lines=16> */
.L_x_1151:
[----:B------:R-:W-:Y:S05]  /*1910*/  BSYNC.RECONVERGENT B2 ;  /* 0x0000000000027941 */ /* 0x000fea0003800200 */
.L_x_1143:
[----:B------:R-:W-:Y:S01]  /*1920*/  IMAD.IADD R23, R13, 0x1, -R16 ;  /* 0x000000010d177824 */ /* 0x000fe200078e0a10 */
[----:B------:R-:W-:Y:S01]  /*1930*/  BSSY.RECONVERGENT B1, `(.L_x_1155) ;  /* 0x0000022000017945 */ /* 0x000fe20003800200 */
[----:B------:R-:W-:-:S03]  /*1940*/  IMAD.MOV.U32 R22, RZ, RZ, RZ ;  /* 0x000000ffff167224 */ /* 0x000fc600078e00ff */
[----:B------:R-:W-:-:S04]  /*1950*/  IADD3 R25, PT, PT, R23, R11, -R14 ;  /* 0x0000000b17197210 */ /* 0x000fc80007ffe80e */
[----:B012---:R-:W-:-:S04]  /*1960*/  SHF.R.S32.HI R8, RZ, 0x1, R25 ;  /* 0x00000001ff087819 */ /* 0x007fc80000011419 */
[----:B------:R-:W-:-:S04]  /*1970*/  VIMNMX R27, PT, PT, R23, R8, !PT ;  /* 0x00000008171b7248 */ /* 0x000fc80007fe0100 */
[----:B------:R-:W-:-:S04]  /*1980*/  IADD3 R9, PT, PT, R16, 0x1, R27 ;  /* 0x0000000110097810 */ /* 0x000fc80007ffe01b */
[----:B------:R-:W-:-:S05]  /*1990*/  VIMNMX R8, PT, PT, R4, R9, PT ;  /* 0x0000000904087248 */ /* 0x000fca0003fe0100 */
        /* <DEDUP_REMOVED lines=8> */
.L_x_1157:
        /* <DEDUP_REMOVED lines=19> */
.L_x_1156:
[----:B------:R-:W-:Y:S05]  /*1b50*/  BSYNC.RECONVERGENT B1 ;  /* 0x0000000000017941 */ /* 0x000fea0003800200 */
.L_x_1155:
[----:B------:R-:W-:-:S05]  /*1b60*/  IMAD.IADD R22, R23, 0x1, R22 ;  /* 0x0000000117167824 */ /* 0x000fca00078e0216 */
[CC--:B------:R-:W-:Y:S02]  /*1b70*/  VIMNMX R2, PT, PT, R27.reuse, R22.reuse, PT ;  /* 0x000000161b027248 */ /* 0x0c0fe40003fe0100 */
[----:B------:R-:W-:-:S03]  /*1b80*/  ISETP.GE.AND P0, PT, R27, R22, PT ;  /* 0x000000161b00720c */ /* 0x000fc60003f06270 */
[----:B------:R-:W-:Y:S02]  /*1b90*/  IMAD.IADD R11, R25, 0x1, -R2 ;  /* 0x00000001190b7824 */ /* 0x000fe400078e0a02 */
[----:B------:R-:W-:-:S05]  /*1ba0*/  VIADD R2, R2, 0x1 ;  /* 0x0000000102027836 */ /* 0x000fca0000000000 */
[C---:B------:R-:W-:Y:S01]  /*1bb0*/  ISETP.EQ.AND P0, PT, R11.reuse, R2, !P0 ;  /* 0x000000020b00720c */ /* 0x040fe20004702270 */
[----:B------:R-:W-:-:S03]  /*1bc0*/  IMAD.IADD R11, R11, 0x1, R14 ;  /* 0x000000010b0b7824 */ /* 0x000fc600078e020e */
[----:B------:R-:W-:-:S09]  /*1bd0*/  SEL R2, RZ, 0x1, !P0 ;  /* 0x00000001ff027807 */ /* 0x000fd20004000000 */
.L_x_1122:
[----:B------:R-:W-:Y:S05]  /*1be0*/  BSYNC.RECONVERGENT B0 ;  /* 0x0000000000007941 */ /* 0x000fea0003800200 */
.L_x_1121:
        /* <DEDUP_REMOVED lines=9> */
[----:B------:R-:W-:Y:S01]  /*1c80*/  SEL R9, R0, 0x1ff, P0 ;  /* 0x000001ff00097807 */ /* 0x000fe20000000000 */
[----:B------:R-:W-:-:S04]  /*1c90*/  IMAD R16, R10, 0x4, R5 ;  /* 0x000000040a107824 */ /* 0x000fc800078e0205 */
[----:B------:R-:W-:Y:S01]  /*1ca0*/  @P0 LOP3.LUT R4, R10, R3, RZ, 0xfc, !PT ;  /* 0x000000030a040212 */ /* 0x000fe200078efcff */
[----:B------:R-:W-:Y:S02]  /*1cb0*/  IMAD R9, R9, 0x4, R6 ;  /* 0x0000000409097824 */ /* 0x000fe400078e0206 */
[----:B------:R-:W-:-:S03]  /*1cc0*/  IMAD.IADD R10, R39, 0x1, R10 ;  /* 0x00000001270a7824 */ /* 0x000fc600078e020a */
[----:B------:R-:W-:Y:S01]  /*1cd0*/  STS [R9], R4 ;  /* 0x0000000409007388 */ /* 0x000fe20000000800 */
[----:B------:R-:W-:Y:S06]  /*1ce0*/  BAR.SYNC.DEFER_BLOCKING 0x0 ;  /* 0x0000000000007b1d */ /* 0x000fec0000010000 */
[----:B------:R-:W1:Y:S04]  /*1cf0*/  LDS R7, [R7+-0x800] ;  /* 0xfff8000007077984 */ /* 0x000e680000000800 */
[----:B------:R2:W3:Y:S04]  /*1d00*/  LDS R23, [R16] ;  /* 0x0000000010177984 */ /* 0x0004e80000000800 */
[----:B------:R2:W4:Y:S01]  /*1d10*/  LDS R2, [R17+0x800] ;  /* 0x0008000011027984 */ /* 0x0005220000000800 */
[----:B-1----:R-:W-:-:S02]  /*1d20*/  LOP3.LUT R0, R7, 0xffff, RZ, 0xc0, !PT ;  /* 0x0000ffff07007812 */ /* 0x002fc400078ec0ff */
[----:B------:R-:W-:-:S03]  /*1d30*/  SHF.R.S32.HI R40, RZ, 0x10, R7 ;  /* 0x00000010ff287819 */ /* 0x000fc60000011407 */
[----:B------:R-:W-:Y:S01]  /*1d40*/  IMAD.IADD R39, R39, 0x1, R0 ;  /* 0x0000000127277824 */ /* 0x000fe200078e0200 */
[----:B------:R-:W-:-:S03]  /*1d50*/  ISETP.GE.AND P1, PT, R11, R40, PT ;  /* 0x000000280b00720c */ /* 0x000fc60003f26270 */
[----:B0-----:R-:W-:Y:S01]  /*1d60*/  IMAD.IADD R20, R40, 0x1, R39 ;  /* 0x0000000128147824 */ /* 0x001fe200078e0227 */
[----:B------:R-:W-:-:S04]  /*1d70*/  ISETP.GE.AND P0, PT, R10, R39, PT ;  /* 0x000000270a00720c */ /* 0x000fc80003f06270 */
[CC--:B------:R-:W-:Y:S02]  /*1d80*/  ISETP.LT.AND P2, PT, R11.reuse, R40.reuse, P0 ;  /* 0x000000280b00720c */ /* 0x0c0fe40000741270 */
[----:B------:R-:W-:-:S13]  /*1d90*/  ISETP.GE.OR P0, PT, R11, R40, P0 ;  /* 0x000000280b00720c */ /* 0x000fda0000706670 */
[----:B--234-:R-:W-:Y:S05]  /*1da0*/  @P0 BRA `(.L_x_1159) ;  /* 0x0000000000900947 */ /* 0x01cfea0003800000 */
[----:B------:R-:W0:Y:S08]  /*1db0*/  LDC.64 R12, c[0x0][0x3b8] ;  /* 0x0000ee00ff0c7b82 */ /* 0x000e300000000a00 */
[----:B------:R-:W1:Y:S01]  /*1dc0*/  LDC.64 R14, c[0x0][0x3c0] ;  /* 0x0000f000ff0e7b82 */ /* 0x000e620000000a00 */
[----:B0-----:R-:W-:-:S05]  /*1dd0*/  IMAD.WIDE R4, R2, 0x4, R12 ;  /* 0x0000000402047825 */ /* 0x001fca00078e020c */
[----:B------:R-:W2:Y:S01]  /*1de0*/  LDG.E R0, desc[UR8][R4.64] ;  /* 0x0000000804007981 */ /* 0x000ea2000c1e1900 */
[----:B-1----:R-:W-:-:S05]  /*1df0*/  IMAD.WIDE R8, R23, 0x4, R14 ;  /* 0x0000000417087825 */ /* 0x002fca00078e020e */
[----:B------:R-:W2:Y:S01]  /*1e00*/  LDG.E R3, desc[UR8][R8.64] ;  /* 0x0000000808037981 */ /* 0x000ea2000c1e1900 */
[----:B------:R-:W-:Y:S01]  /*1e10*/  BSSY.RELIABLE B1, `(.L_x_1160) ;  /* 0x0000010000017945 */ /* 0x000fe20003800100 */
[----:B--2---:R-:W-:-:S13]  /*1e20*/  ISETP.NE.AND P0, PT, R0, R3, PT ;  /* 0x000000030000720c */ /* 0x004fda0003f05270 */
        /* <DEDUP_REMOVED lines=9> */
.L_x_1161:
[----:B------:R-:W-:Y:S02]  /*1ec0*/  ISETP.GT.AND P0, PT, R0, R3, PT ;  /* 0x000000030000720c */ /* 0x000fe40003f04270 */
[----:B------:R-:W-:Y:S02]  /*1ed0*/  PLOP3.LUT P2, PT, PT, PT, PT, 0x80, 0x8 ;  /* 0x000000000008781c */ /* 0x000fe40003f4f070 */
[----:B------:R-:W-:-:S09]  /*1ee0*/  PLOP3.LUT P1, PT, PT, PT, PT, 0x8, 0x80 ;  /* 0x000000000080781c */ /* 0x000fd20003f2e170 */
[----:B------:R-:W-:Y:S05]  /*1ef0*/  @P0 BREAK.RELIABLE B1 ;  /* 0x0000000000010942 */ /* 0x000fea0003800100 */
[----:B------:R-:W-:Y:S05]  /*1f00*/  @P0 BRA `(.L_x_1159) ;  /* 0x0000000000380947 */ /* 0x000fea0003800000 */
.L_x_1162:
[----:B------:R-:W-:Y:S05]  /*1f10*/  BSYNC.RELIABLE B1 ;  /* 0x0000000000017941 */ /* 0x000fea0003800100 */
.L_x_1160:
        /* <DEDUP_REMOVED lines=11> */
.L_x_1163:
[----:B------:R-:W-:Y:S02]  /*1fd0*/  ISETP.GT.AND P1, PT, R0, R3, PT ;  /* 0x000000030000720c */ /* 0x000fe40003f24270 */
[----:B------:R-:W-:-:S13]  /*1fe0*/  PLOP3.LUT P2, PT, PT, PT, PT, 0x8, 0x80 ;  /* 0x000000000080781c */ /* 0x000fda0003f4e170 */
.L_x_1159:
[----:B------:R-:W-:Y:S05]  /*1ff0*/  BSYNC.RECONVERGENT B0 ;  /* 0x0000000000007941 */ /* 0x000fea0003800200 */
.L_x_1158:
[----:B------:R-:W-:Y:S05]  /*2000*/  WARPSYNC.ALL ;  /* 0x0000000000007948 */ /* 0x000fea0003800000 */
[----:B------:R-:W-:Y:S01]  /*2010*/  IMAD.MOV.U32 R3, RZ, RZ, R2 ;  /* 0x000000ffff037224 */ /* 0x000fe200078e0002 */
[----:B------:R-:W-:Y:S01]  /*2020*/  BSSY.RECONVERGENT B0, `(.L_x_1164) ;  /* 0x000002f000007945 */ /* 0x000fe20003800200 */
[C---:B------:R-:W-:Y:S01]  /*2030*/  IMAD.IADD R5, R11.reuse, 0x1, R10 ;  /* 0x000000010b057824 */ /* 0x040fe200078e020a */
[----:B------:R0:W1:Y:S01]  /*2040*/  @!P2 LDS R23, [R16+0x4] ;  /* 0x000004001017a984 */ /* 0x0000620000000800 */
[----:B------:R-:W-:Y:S02]  /*2050*/  @!P2 VIADD R10, R10, 0x1 ;  /* 0x000000010a0aa836 */ /* 0x000fe40000000000 */
[----:B------:R-:W-:Y:S01]  /*2060*/  @!P1 VIADD R11, R11, 0x1 ;  /* 0x000000010b0b9836 */ /* 0x000fe20000000000 */
[----:B------:R0:W2:Y:S01]  /*2070*/  @!P1 LDS R3, [R17+0x804] ;  /* 0x0008040011039984 */ /* 0x0000a20000000800 */
[----:B------:R-:W-:-:S02]  /*2080*/  ISETP.LT.AND P2, PT, R5, R20, P2 ;  /* 0x000000140500720c */ /* 0x000fc40001741270 */
[----:B------:R-:W-:Y:S02]  /*2090*/  ISETP.GE.AND P1, PT, R10, R39, PT ;  /* 0x000000270a00720c */ /* 0x000fe40003f26270 */
[CC--:B------:R-:W-:Y:S02]  /*20a0*/  ISETP.GE.AND P3, PT, R11.reuse, R40.reuse, PT ;  /* 0x000000280b00720c */ /* 0x0c0fe40003f66270 */
[CC--:B------:R-:W-:Y:S02]  /*20b0*/  ISETP.LT.AND P0, PT, R11.reuse, R40.reuse, P1 ;  /* 0x000000280b00720c */ /* 0x0c0fe40000f01270 */
[----:B------:R-:W-:-:S13]  /*20c0*/  ISETP.GE.OR P1, PT, R11, R40, P1 ;  /* 0x000000280b00720c */ /* 0x000fda0000f26670 */
        /* <DEDUP_REMOVED lines=16> */
.L_x_1167:
[----:B------:R-:W2:Y:S04]  /*21d0*/  LDG.E R4, desc[UR8][R4.64+0x4] ;  /* 0x0000040804047981 */ /* 0x000ea8000c1e1900 */
[----:B------:R-:W2:Y:S01]  /*21e0*/  LDG.E R15, desc[UR8][R14.64+0x4] ;  /* 0x000004080e0f7981 */ /* 0x000ea2000c1e1900 */
[----:B------:R-:W-:Y:S02]  /*21f0*/  PLOP3.LUT P0, PT, PT, PT, PT, 0x80, 0x8 ;  /* 0x000000000008781c */ /* 0x000fe40003f0f070 */
[----:B------:R-:W-:Y:S02]  /*2200*/  PLOP3.LUT P3, PT, PT, PT, PT, 0x8, 0x80 ;  /* 0x000000000080781c */ /* 0x000fe40003f6e170 */
[----:B--2---:R-:W-:-:S13]  /*2210*/  ISETP.GT.AND P1, PT, R4, R15, PT ;  /* 0x0000000f0400720c */ /* 0x004fda0003f24270 */
[----:B------:R-:W-:Y:S05]  /*2220*/  @P1 BREAK.RELIABLE B1 ;  /* 0x0000000000011942 */ /* 0x000fea0003800100 */
[----:B------:R-:W-:Y:S05]  /*2230*/  @P1 BRA `(.L_x_1165) ;  /* 0x0000000000341947 */ /* 0x000fea0003800000 */
.L_x_1168:
[----:B------:R-:W-:Y:S05]  /*2240*/  BSYNC.RELIABLE B1 ;  /* 0x0000000000017941 */ /* 0x000fea0003800100 */
.L_x_1166:
        /* <DEDUP_REMOVED lines=12> */
.L_x_1165:
[----:B------:R-:W-:Y:S05]  /*2310*/  BSYNC.RECONVERGENT B0 ;  /* 0x0000000000007941 */ /* 0x000fea0003800200 */
.L_x_1164:
[----:B------:R-:W-:Y:S05]  /*2320*/  WARPSYNC.ALL ;  /* 0x0000000000007948 */ /* 0x000fea0003800000 */
[C---:B------:R-:W-:Y:S01]  /*2330*/  @!P0 VIADD R9, R10.reuse, 0x1 ;  /* 0x000000010a098836 */ /* 0x040fe20000000000 */
[----:B------:R-:W-:Y:S01]  /*2340*/  BSSY.RECONVERGENT B0, `(.L_x_1169) ;  /* 0x0000033000007945 */ /* 0x000fe20003800200 */
[----:B--2---:R-:W-:Y:S02]  /*2350*/  IMAD.MOV.U32 R4, RZ, RZ, R3 ;  /* 0x000000ffff047224 */ /* 0x004fe400078e0003 */
[--C-:B------:R-:W-:Y:S02]  /*2360*/  @!P3 IMAD R8, R11, 0x4, R6.reuse ;  /* 0x000000040b08b824 */ /* 0x100fe400078e0206 */
[----:B------:R-:W-:-:S02]  /*2370*/  @!P0 IMAD R0, R10, 0x4, R6 ;  /* 0x000000040a008824 */ /* 0x000fc400078e0206 */
[C---:B------:R-:W-:Y:S01]  /*2380*/  IMAD.IADD R5, R11.reuse, 0x1, R10 ;  /* 0x000000010b057824 */ /* 0x040fe200078e020a */
[----:B------:R0:W2:Y:S01]  /*2390*/  @!P3 LDS R4, [R8+0x804] ;  /* 0x000804000804b984 */ /* 0x0000a20000000800 */
[----:B------:R-:W-:Y:S02]  /*23a0*/  @!P3 VIADD R7, R11, 0x1 ;  /* 0x000000010b07b836 */ /* 0x000fe40000000000 */
[----:B------:R-:W-:Y:S01]  /*23b0*/  @!P0 IMAD.MOV.U32 R10, RZ, RZ, R9 ;  /* 0x000000ffff0a8224 */ /* 0x000fe200078e0009 */
[----:B-1----:R0:W1:Y:S01]  /*23c0*/  @!P0 LDS R23, [R0+0x804] ;  /* 0x0008040000178984 */ /* 0x0020620000000800 */
[----:B------:R-:W-:Y:S01]  /*23d0*/  @!P3 IMAD.MOV.U32 R11, RZ, RZ, R7 ;  /* 0x000000ffff0bb224 */ /* 0x000fe200078e0007 */
[----:B------:R-:W-:Y:S02]  /*23e0*/  ISETP.LT.AND P0, PT, R5, R20, P0 ;  /* 0x000000140500720c */ /* 0x000fe40000701270 */
[----:B------:R-:W-:Y:S02]  /*23f0*/  ISETP.GE.AND P3, PT, R10, R39, PT ;  /* 0x000000270a00720c */ /* 0x000fe40003f66270 */
[----:B------:R-:W-:-:S02]  /*2400*/  ISETP.GE.AND P4, PT, R11, R40, PT ;  /* 0x000000280b00720c */ /* 0x000fc40003f86270 */
        /* <DEDUP_REMOVED lines=18> */
.L_x_1172:
[----:B------:R-:W2:Y:S04]  /*2530*/  LDG.E R8, desc[UR8][R8.64+0x4] ;  /* 0x0000040808087981 */ /* 0x000ea8000c1e1900 */
[----:B------:R-:W2:Y:S01]  /*2540*/  LDG.E R17, desc[UR8][R16.64+0x4] ;  /* 0x0000040810117981 */ /* 0x000ea2000c1e1900 */
[----:B------:R-:W-:Y:S02]  /*2550*/  PLOP3.LUT P1, PT, PT, PT, PT, 0x80, 0x8 ;  /* 0x000000000008781c */ /* 0x000fe40003f2f070 */
[----:B------:R-:W-:Y:S02]  /*2560*/  PLOP3.LUT P4, PT, PT, PT, PT, 0x8, 0x80 ;  /* 0x000000000080781c */ /* 0x000fe40003f8e170 */
[----:B--2---:R-:W-:-:S13]  /*2570*/  ISETP.GT.AND P3, PT, R8, R17, PT ;  /* 0x000000110800720c */ /* 0x004fda0003f64270 */
[----:B------:R-:W-:Y:S05]  /*2580*/  @P3 BREAK.RELIABLE B1 ;  /* 0x0000000000013942 */ /* 0x000fea0003800100 */
[----:B------:R-:W-:Y:S05]  /*2590*/  @P3 BRA `(.L_x_1170) ;  /* 0x0000000000343947 */ /* 0x000fea0003800000 */
.L_x_1173:
[----:B------:R-:W-:Y:S05]  /*25a0*/  BSYNC.RELIABLE B1 ;  /* 0x0000000000017941 */ /* 0x000fea0003800100 */
.L_x_1171:
        /* <DEDUP_REMOVED lines=12> */
.L_x_1170:
[----:B------:R-:W-:Y:S05]  /*2670*/  BSYNC.RECONVERGENT B0 ;  /* 0x0000000000007941 */ /* 0x000fea0003800200 */
.L_x_1169:
[----:B------:R-:W-:Y:S05]  /*2680*/  WARPSYNC.ALL ;  /* 0x0000000000007948 */ /* 0x000fea0003800000 */
[----:B------:R-:W-:Y:S01]  /*2690*/  @!P1 VIADD R12, R10, 0x1 ;  /* 0x000000010a0c9836 */ /* 0x000fe20000000000 */
[----:B------:R-:W-:Y:S01]  /*26a0*/  LOP3.LUT R0, R0, 0xfffffffd, RZ, 0xc0, !PT ;  /* 0xfffffffd00007812 */ /* 0x000fe200078ec0ff */
[----:B------:R-:W-:Y:S01]  /*26b0*/  @!P1 IMAD R13, R10, 0x4, R6 ;  /* 0x000000040a0d9824 */ /* 0x000fe200078e0206 */
[----:B------:R-:W-:Y:S01]  /*26c0*/  BSSY.RECONVERGENT B0, `(.L_x_1174) ;  /* 0x0000033000007945 */ /* 0x000fe20003800200 */
[C---:B------:R-:W-:Y:S02]  /*26d0*/  IMAD.IADD R7, R11.reuse, 0x1, R10 ;  /* 0x000000010b077824 */ /* 0x040fe400078e020a */
[----:B------:R-:W-:Y:S01]  /*26e0*/  @!P4 VIADD R8, R11, 0x1 ;  /* 0x000000010b08c836 */ /* 0x000fe20000000000 */
[----:B-1----:R0:W1:Y:S01]  /*26f0*/  @!P1 LDS R23, [R13+0x804] ;  /* 0x000804000d179984 */ /* 0x0020620000000800 */
[----:B------:R-:W-:Y:S01]  /*2700*/  @!P1 IMAD.MOV.U32 R10, RZ, RZ, R12 ;  /* 0x000000ffff0a9224 */ /* 0x000fe200078e000c */
[----:B------:R-:W-:Y:S01]  /*2710*/  ISETP.LT.AND P5, PT, R7, R20, P1 ;  /* 0x000000140700720c */ /* 0x000fe20000fa1270 */
[----:B------:R-:W-:-:S02]  /*2720*/  @!P4 IMAD R9, R11, 0x4, R6 ;  /* 0x000000040b09c824 */ /* 0x000fc400078e0206 */
[----:B------:R-:W-:Y:S01]  /*2730*/  @!P4 IMAD.MOV.U32 R11, RZ, RZ, R8 ;  /* 0x000000ffff0bc224 */ /* 0x000fe200078e0008 */
[----:B------:R-:W-:Y:S01]  /*2740*/  ISETP.GE.AND P3, PT, R10, R39, PT ;  /* 0x000000270a00720c */ /* 0x000fe20003f66270 */
[----:B--2---:R-:W-:-:S03]  /*2750*/  IMAD.MOV.U32 R5, RZ, RZ, R4 ;  /* 0x000000ffff057224 */ /* 0x004fc600078e0004 */
[CC--:B------:R-:W-:Y:S02]  /*2760*/  ISETP.LT.AND P1, PT, R11.reuse, R40.reuse, P3 ;  /* 0x000000280b00720c */ /* 0x0c0fe40001f21270 */
[CC--:B------:R-:W-:Y:S01]  /*2770*/  ISETP.GE.OR P3, PT, R11.reuse, R40.reuse, P3 ;  /* 0x000000280b00720c */ /* 0x0c0fe20001f66670 */
[----:B------:R0:W2:Y:S01]  /*2780*/  @!P4 LDS R5, [R9+0x804] ;  /* 0x000804000905c984 */ /* 0x0000a20000000800 */
[----:B------:R-:W-:Y:S02]  /*2790*/  ISETP.GE.AND P4, PT, R11, R40, PT ;  /* 0x000000280b00720c */ /* 0x000fe40003f86270 */
[----:B------:R-:W-:-:S09]  /*27a0*/  @P5 LOP3.LUT R0, R0, 0x2, RZ, 0xfc, !PT ;  /* 0x0000000200005812 */ /* 0x000fd200078efcff */
        /* <DEDUP_REMOVED lines=16> */
.L_x_1177:
[----:B------:R-:W2:Y:S04]  /*28b0*/  LDG.E R8, desc[UR8][R8.64+0x4] ;  /* 0x0000040808087981 */ /* 0x000ea8000c1e1900 */
[----:B------:R-:W2:Y:S01]  /*28c0*/  LDG.E R17, desc[UR8][R16.64+0x4] ;  /* 0x0000040810117981 */ /* 0x000ea2000c1e1900 */
[----:B------:R-:W-:Y:S02]  /*28d0*/  PLOP3.LUT P1, PT, PT, PT, PT, 0x80, 0x8 ;  /* 0x000000000008781c */ /* 0x000fe40003f2f070 */
[----:B------:R-:W-:Y:S02]  /*28e0*/  PLOP3.LUT P4, PT, PT, PT, PT, 0x8, 0x80 ;  /* 0x000000000080781c */ /* 0x000fe40003f8e170 */
[----:B--2---:R-:W-:-:S13]  /*28f0*/  ISETP.GT.AND P3, PT, R8, R17, PT ;  /* 0x000000110800720c */ /* 0x004fda0003f64270 */
[----:B------:R-:W-:Y:S05]  /*2900*/  @P3 BREAK.RELIABLE B1 ;  /* 0x0000000000013942 */ /* 0x000fea0003800100 */
[----:B------:R-:W-:Y:S05]  /*2910*/  @P3 BRA `(.L_x_1175) ;  /* 0x0000000000343947 */ /* 0x000fea0003800000 */
.L_x_1178:
[----:B------:R-:W-:Y:S05]  /*2920*/  BSYNC.RELIABLE B1 ;  /* 0x0000000000017941 */ /* 0x000fea0003800100 */
.L_x_1176:
        /* <DEDUP_REMOVED lines=12> */
.L_x_1175:
[----:B------:R-:W-:Y:S05]  /*29f0*/  BSYNC.RECONVERGENT B0 ;  /* 0x0000000000007941 */ /* 0x000fea0003800200 */
.L_x_1174:
[----:B------:R-:W-:Y:S05]  /*2a00*/  WARPSYNC.ALL ;  /* 0x0000000000007948 */ /* 0x000fea0003800000 */
[C---:B------:R-:W-:Y:S01]  /*2a10*/  @!P1 VIADD R12, R10.reuse, 0x1 ;  /* 0x000000010a0c9836 */ /* 0x040fe20000000000 */
[----:B------:R-:W-:Y:S01]  /*2a20*/  BSSY.RECONVERGENT B0, `(.L_x_1179) ;  /* 0x0000033000007945 */ /* 0x000fe20003800200 */
[----:B------:R-:W-:Y:S02]  /*2a30*/  @!P1 IMAD R13, R10, 0x4, R6 ;  /* 0x000000040a0d9824 */ /* 0x000fe400078e0206 */
[C---:B------:R-:W-:Y:S02]  /*2a40*/  IMAD.IADD R7, R11.reuse, 0x1, R10 ;  /* 0x000000010b077824 */ /* 0x040fe400078e020a */
[----:B------:R-:W-:Y:S01]  /*2a50*/  @!P4 VIADD R8, R11, 0x1 ;  /* 0x000000010b08c836 */ /* 0x000fe20000000000 */
[----:B-1----:R0:W1:Y:S01]  /*2a60*/  @!P1 LDS R23, [R13+0x804] ;  /* 0x000804000d179984 */ /* 0x0020620000000800 */
[----:B------:R-:W-:Y:S01]  /*2a70*/  @!P1 IMAD.MOV.U32 R10, RZ, RZ, R12 ;  /* 0x000000ffff0a9224 */ /* 0x000fe200078e000c */
[----:B------:R-:W-:Y:S01]  /*2a80*/  ISETP.LT.AND P1, PT, R7, R20, P1 ;  /* 0x000000140700720c */ /* 0x000fe20000f21270 */
[----:B------:R-:W-:-:S02]  /*2a90*/  @!P4 IMAD R9, R11, 0x4, R6 ;  /* 0x000000040b09c824 */ /* 0x000fc400078e0206 */
[----:B--2---:R-:W-:Y:S01]  /*2aa0*/  IMAD.MOV.U32 R6, RZ, RZ, R5 ;  /* 0x000000ffff067224 */ /* 0x004fe200078e0005 */
[----:B------:R-:W-:Y:S01]  /*2ab0*/  ISETP.GE.AND P3, PT, R10, R39, PT ;  /* 0x000000270a00720c */ /* 0x000fe20003f66270 */
[----:B------:R-:W-:-:S04]  /*2ac0*/  @!P4 IMAD.MOV.U32 R11, RZ, RZ, R8 ;  /* 0x000000ffff0bc224 */ /* 0x000fc800078e0008 */
[----:B------:R0:W2:Y:S01]  /*2ad0*/  @!P4 LDS R6, [R9+0x804] ;  /* 0x000804000906c984 */ /* 0x0000a20000000800 */
[CC--:B------:R-:W-:Y:S02]  /*2ae0*/  ISETP.LT.AND P4, PT, R11.reuse, R40.reuse, P3 ;  /* 0x000000280b00720c */ /* 0x0c0fe40001f81270 */
        /* <DEDUP_REMOVED lines=18> */
.L_x_1182:
[----:B------:R-:W2:Y:S04]  /*2c10*/  LDG.E R8, desc[UR8][R8.64+0x4] ;  /* 0x0000040808087981 */ /* 0x000ea8000c1e1900 */
[----:B------:R-:W2:Y:S01]  /*2c20*/  LDG.E R17, desc[UR8][R16.64+0x4] ;  /* 0x0000040810117981 */ /* 0x000ea2000c1e1900 */
[----:B------:R-:W-:Y:S02]  /*2c30*/  PLOP3.LUT P4, PT, PT, PT, PT, 0x80, 0x8 ;  /* 0x000000000008781c */ /* 0x000fe40003f8f070 */
[----:B------:R-:W-:Y:S02]  /*2c40*/  PLOP3.LUT P5, PT, PT, PT, PT, 0x8, 0x80 ;  /* 0x000000000080781c */ /* 0x000fe40003fae170 */
[----:B--2---:R-:W-:-:S13]  /*2c50*/  ISETP.GT.AND P3, PT, R8, R17, PT ;  /* 0x000000110800720c */ /* 0x004fda0003f64270 */
[----:B------:R-:W-:Y:S05]  /*2c60*/  @P3 BREAK.RELIABLE B1 ;  /* 0x0000000000013942 */ /* 0x000fea0003800100 */
[----:B------:R-:W-:Y:S05]  /*2c70*/  @P3 BRA `(.L_x_1180) ;  /* 0x0000000000343947 */ /* 0x000fea0003800000 */
.L_x_1183:
[----:B------:R-:W-:Y:S05]  /*2c80*/  BSYNC.RELIABLE B1 ;  /* 0x0000000000017941 */ /* 0x000fea0003800100 */
.L_x_1181:
        /* <DEDUP_REMOVED lines=12> */
.L_x_1180:
[----:B------:R-:W-:Y:S05]  /*2d50*/  BSYNC.RECONVERGENT B0 ;  /* 0x0000000000007941 */ /* 0x000fea0003800200 */
.L_x_1179:
[----:B------:R-:W-:Y:S05]  /*2d60*/  WARPSYNC.ALL ;  /* 0x0000000000007948 */ /* 0x000fea0003800000 */
[----:B------:R-:W0:Y:S01]  /*2d70*/  @!P4 S2R R12, SR_CgaCtaId ;  /* 0x00000000000cc919 */ /* 0x000e220000008800 */
[----:B------:R-:W-:Y:S01]  /*2d80*/  @!P4 MOV R9, 0x400 ;  /* 0x000004000009c802 */ /* 0x000fe20000000f00 */
[----:B------:R-:W-:Y:S01]  /*2d90*/  @!P4 VIADD R13, R10, 0x1 ;  /* 0x000000010a0dc836 */ /* 0x000fe20000000000 */
[----:B------:R-:W-:Y:S01]  /*2da0*/  @!P5 MOV R7, 0x400 ;  /* 0x000004000007d802 */ /* 0x000fe20000000f00 */
[----:B------:R-:W3:Y:S01]  /*2db0*/  @!P5 S2R R8, SR_CgaCtaId ;  /* 0x000000000008d919 */ /* 0x000ee20000008800 */
[----:B------:R-:W-:Y:S01]  /*2dc0*/  LOP3.LUT R0, R0, 0xfffffffb, RZ, 0xc0, !PT ;  /* 0xfffffffb00007812 */ /* 0x000fe200078ec0ff */
[----:B------:R-:W-:Y:S01]  /*2dd0*/  BSSY.RECONVERGENT B0, `(.L_x_1184) ;  /* 0x0000036000007945 */ /* 0x000fe20003800200 */
[----:B0-----:R-:W-:-:S02]  /*2de0*/  @!P4 LEA R9, R12, R9, 0x18 ;  /* 0x000000090c09c211 */ /* 0x001fc400078ec0ff */
[----:B---3--:R-:W-:-:S03]  /*2df0*/  @!P5 LEA R8, R8, R7, 0x18 ;  /* 0x000000070808d211 */ /* 0x008fc600078ec0ff */
[----:B------:R-:W-:Y:S02]  /*2e00*/  @!P4 IMAD R14, R10, 0x4, R9 ;  /* 0x000000040a0ec824 */ /* 0x000fe400078e0209 */
[C---:B------:R-:W-:Y:S02]  /*2e10*/  IMAD.IADD R9, R11.reuse, 0x1, R10 ;  /* 0x000000010b097824 */ /* 0x040fe400078e020a */
[C---:B------:R-:W-:Y:S01]  /*2e20*/  @!P5 IMAD R12, R11.reuse, 0x4, R8 ;  /* 0x000000040b0cd824 */ /* 0x040fe200078e0208 */
[----:B-1----:R0:W1:Y:S01]  /*2e30*/  @!P4 LDS R23, [R14+0x804] ;  /* 0x000804000e17c984 */ /* 0x0020620000000800 */
[----:B------:R-:W-:Y:S02]  /*2e40*/  @!P5 VIADD R8, R11, 0x1 ;  /* 0x000000010b08d836 */ /* 0x000fe40000000000 */
[----:B------:R-:W-:Y:S02]  /*2e50*/  @!P4 IMAD.MOV.U32 R10, RZ, RZ, R13 ;  /* 0x000000ffff0ac224 */ /* 0x000fe400078e000d */
[----:B--2---:R-:W-:-:S02]  /*2e60*/  IMAD.MOV.U32 R7, RZ, RZ, R6 ;  /* 0x000000ffff077224 */ /* 0x004fc400078e0006 */
[----:B------:R-:W-:Y:S01]  /*2e70*/  @!P5 IMAD.MOV.U32 R11, RZ, RZ, R8 ;  /* 0x000000ffff0bd224 */ /* 0x000fe200078e0008 */
[----:B------:R-:W-:-:S03]  /*2e80*/  ISETP.GE.AND P3, PT, R10, R39, PT ;  /* 0x000000270a00720c */ /* 0x000fc60003f66270 */
[----:B------:R0:W2:Y:S01]  /*2e90*/  @!P5 LDS R7, [R12+0x804] ;  /* 0x000804000c07d984 */ /* 0x0000a20000000800 */
[----:B------:R-:W-:Y:S02]  /*2ea0*/  ISETP.LT.AND P5, PT, R9, R20, P4 ;  /* 0x000000140900720c */ /* 0x000fe400027a1270 */
[CC--:B------:R-:W-:Y:S02]  /*2eb0*/  ISETP.LT.AND P4, PT, R11.reuse, R40.reuse, P3 ;  /* 0x000000280b00720c */ /* 0x0c0fe40001f81270 */
[----:B------:R-:W-:-:S09]  /*2ec0*/  ISETP.GE.OR P3, PT, R11, R40, P3 ;  /* 0x000000280b00720c */ /* 0x000fd20001f66670 */
[----:B------:R-:W-:Y:S02]  /*2ed0*/  @P5 LOP3.LUT R0, R0, 0x4, RZ, 0xfc, !PT ;  /* 0x0000000400005812 */ /* 0x000fe400078efcff */
[----:B------:R-:W-:Y:S02]  /*2ee0*/  ISETP.GE.AND P5, PT, R11, R40, PT ;  /* 0x000000280b00720c */ /* 0x000fe40003fa6270 */
[----:B0-----:R-:W-:Y:S11]  /*2ef0*/  @P3 BRA `(.L_x_1185) ;  /* 0x00000000008c3947 */ /* 0x001ff60003800000 */
        /* <DEDUP_REMOVED lines=15> */
.L_x_1187:
[----:B------:R-:W2:Y:S04]  /*2ff0*/  LDG.E R8, desc[UR8][R8.64+0x4] ;  /* 0x0000040808087981 */ /* 0x000ea8000c1e1900 */
[----:B------:R-:W2:Y:S01]  /*3000*/  LDG.E R17, desc[UR8][R16.64+0x4] ;  /* 0x0000040810117981 */ /* 0x000ea2000c1e1900 */
[----:B------:R-:W-:Y:S02]  /*3010*/  PLOP3.LUT P4, PT, PT, PT, PT, 0x80, 0x8 ;  /* 0x000000000008781c */ /* 0x000fe40003f8f070 */
[----:B------:R-:W-:Y:S02]  /*3020*/  PLOP3.LUT P5, PT, PT, PT, PT, 0x8, 0x80 ;  /* 0x000000000080781c */ /* 0x000fe40003fae170 */
[----:B--2---:R-:W-:-:S13]  /*3030*/  ISETP.GT.AND P3, PT, R8, R17, PT ;  /* 0x000000110800720c */ /* 0x004fda0003f64270 */
[----:B------:R-:W-:Y:S05]  /*3040*/  @P3 BREAK.RELIABLE B1 ;  /* 0x0000000000013942 */ /* 0x000fea0003800100 */
[----:B------:R-:W-:Y:S05]  /*3050*/  @P3 BRA `(.L_x_1185) ;  /* 0x0000000000343947 */ /* 0x000fea0003800000 */
.L_x_1188:
[----:B------:R-:W-:Y:S05]  /*3060*/  BSYNC.RELIABLE B1 ;  /* 0x0000000000017941 */ /* 0x000fea0003800100 */
.L_x_1186:
[----:B------:R-:W-:-:S04]  /*3070*/  IMAD.WIDE R8, R23, 0x4, R12 ;  /* 0x0000000417087825 */ /* 0x000fc800078e020c */
[----:B------:R-:W-:Y:S02]  /*3080*/  IMAD.WIDE R12, R7, 0x4, R14 ;  /* 0x00000004070c7825 */ /* 0x000fe400078e020e */
        /* <DEDUP_REMOVED lines=10> */
.L_x_1185:
[----:B------:R-:W-:Y:S05]  /*3130*/  BSYNC.RECONVERGENT B0 ;  /* 0x0000000000007941 */ /* 0x000fea0003800200 */
.L_x_1184:
[----:B------:R-:W-:Y:S05]  /*3140*/  WARPSYNC.ALL ;  /* 0x0000000000007948 */ /* 0x000fea0003800000 */
[----:B------:R-:W0:Y:S01]  /*3150*/  @!P4 S2R R13, SR_CgaCtaId ;  /* 0x00000000000dc919 */ /* 0x000e220000008800 */
[----:B------:R-:W-:Y:S01]  /*3160*/  @!P4 MOV R12, 0x400 ;  /* 0x00000400000cc802 */ /* 0x000fe20000000f00 */
[----:B------:R-:W-:Y:S01]  /*3170*/  BSSY.RECONVERGENT B0, `(.L_x_1189) ;  /* 0x0000036000007945 */ /* 0x000fe20003800200 */
[----:B------:R-:W-:Y:S01]  /*3180*/  @!P5 MOV R8, 0x400 ;  /* 0x000004000008d802 */ /* 0x000fe20000000f00 */
[----:B------:R-:W3:Y:S01]  /*3190*/  @!P5 S2R R9, SR_CgaCtaId ;  /* 0x000000000009d919 */ /* 0x000ee20000008800 */
[----:B0-----:R-:W-:Y:S01]  /*31a0*/  @!P4 LEA R15, R13, R12, 0x18 ;  /* 0x0000000c0d0fc211 */ /* 0x001fe200078ec0ff */
[----:B------:R-:W-:-:S02]  /*31b0*/  IMAD.MOV.U32 R13, RZ, RZ, R11 ;  /* 0x000000ffff0d7224 */ /* 0x000fc400078e000b */
[----:B------:R-:W-:Y:S01]  /*31c0*/  @!P5 VIADD R13, R11, 0x1 ;  /* 0x000000010b0dd836 */ /* 0x000fe20000000000 */
[----:B---3--:R-:W-:Y:S01]  /*31d0*/  @!P5 LEA R12, R9, R8, 0x18 ;  /* 0x00000008090cd211 */ /* 0x008fe200078ec0ff */
[C---:B------:R-:W-:Y:S02]  /*31e0*/  @!P4 IMAD R14, R10.reuse, 0x4, R15 ;  /* 0x000000040a0ec824 */ /* 0x040fe400078e020f */
[----:B--2---:R-:W-:Y:S02]  /*31f0*/  IMAD.MOV.U32 R8, RZ, RZ, R7 ;  /* 0x000000ffff087224 */ /* 0x004fe400078e0007 */
[----:B------:R-:W-:Y:S01]  /*3200*/  @!P5 IMAD R9, R11, 0x4, R12 ;  /* 0x000000040b09d824 */ /* 0x000fe200078e020c */
[----:B-1----:R0:W1:Y:S01]  /*3210*/  @!P4 LDS R23, [R14+0x804] ;  /* 0x000804000e17c984 */ /* 0x0020620000000800 */
[----:B------:R-:W-:Y:S02]  /*3220*/  IMAD.MOV.U32 R12, RZ, RZ, R10 ;  /* 0x000000ffff0c7224 */ /* 0x000fe400078e000a */
[----:B------:R-:W-:Y:S01]  /*3230*/  @!P4 VIADD R12, R10, 0x1 ;  /* 0x000000010a0cc836 */ /* 0x000fe20000000000 */
[----:B------:R0:W2:Y:S01]  /*3240*/  @!P5 LDS R8, [R9+0x804] ;  /* 0x000804000908d984 */ /* 0x0000a20000000800 */
[----:B------:R-:W-:-:S03]  /*3250*/  ISETP.GE.AND P5, PT, R13, R40, PT ;  /* 0x000000280d00720c */ /* 0x000fc60003fa6270 */
[----:B------:R-:W-:-:S04]  /*3260*/  ISETP.GE.AND P6, PT, R12, R39, PT ;  /* 0x000000270c00720c */ /* 0x000fc80003fc6270 */
        /* <DEDUP_REMOVED lines=18> */
.L_x_1192:
[----:B------:R-:W2:Y:S04]  /*3390*/  LDG.E R14, desc[UR8][R14.64+0x4] ;  /* 0x000004080e0e7981 */ /* 0x000ea8000c1e1900 */
[----:B------:R-:W2:Y:S01]  /*33a0*/  LDG.E R25, desc[UR8][R24.64+0x4] ;  /* 0x0000040818197981 */ /* 0x000ea2000c1e1900 */
[----:B------:R-:W-:Y:S02]  /*33b0*/  PLOP3.LUT P3, PT, PT, PT, PT, 0x80, 0x8 ;  /* 0x000000000008781c */ /* 0x000fe40003f6f070 */
[----:B------:R-:W-:Y:S02]  /*33c0*/  PLOP3.LUT P5, PT, PT, PT, PT, 0x8, 0x80 ;  /* 0x000000000080781c */ /* 0x000fe40003fae170 */
[----:B--2---:R-:W-:-:S13]  /*33d0*/  ISETP.GT.AND P6, PT, R14, R25, PT ;  /* 0x000000190e00720c */ /* 0x004fda0003fc4270 */
[----:B------:R-:W-:Y:S05]  /*33e0*/  @P6 BREAK.RELIABLE B1 ;  /* 0x0000000000016942 */ /* 0x000fea0003800100 */
[----:B------:R-:W-:Y:S05]  /*33f0*/  @P6 BRA `(.L_x_1190) ;  /* 0x0000000000346947 */ /* 0x000fea0003800000 */
.L_x_1193:
[----:B------:R-:W-:Y:S05]  /*3400*/  BSYNC.RELIABLE B1 ;  /* 0x0000000000017941 */ /* 0x000fea0003800100 */
.L_x_1191:
        /* <DEDUP_REMOVED lines=12> */
.L_x_1190:
[----:B------:R-:W-:Y:S05]  /*34d0*/  BSYNC.RECONVERGENT B0 ;  /* 0x0000000000007941 */ /* 0x000fea0003800200 */
.L_x_1189:
[----:B------:R-:W-:Y:S05]  /*34e0*/  WARPSYNC.ALL ;  /* 0x0000000000007948 */ /* 0x000fea0003800000 */
[----:B------:R-:W0:Y:S01]  /*34f0*/  @!P3 S2R R18, SR_CgaCtaId ;  /* 0x000000000012b919 */ /* 0x000e220000008800 */
[C---:B------:R-:W-:Y:S01]  /*3500*/  IMAD.IADD R9, R13.reuse, 0x1, R12 ;  /* 0x000000010d097824 */ /* 0x040fe200078e020c */
[----:B------:R-:W-:Y:S01]  /*3510*/  SEL R15, RZ, 0x20, !P4 ;  /* 0x00000020ff0f7807 */ /* 0x000fe20006000000 */
[----:B------:R-:W-:Y:S01]  /*3520*/  IMAD.IADD R11, R10, 0x1, R11 ;  /* 0x000000010a0b7824 */ /* 0x000fe200078e020b */
[----:B------:R-:W3:Y:S01]  /*3530*/  @!P5 S2R R16, SR_CgaCtaId ;  /* 0x000000000010d919 */ /* 0x000ee20000008800 */
[----:B------:R-:W-:Y:S01]  /*3540*/  @!P3 MOV R17, 0x400 ;  /* 0x000004000011b802 */ /* 0x000fe20000000f00 */
[----:B------:R-:W-:Y:S01]  /*3550*/  @!P5 VIADD R19, R13, 0x1 ;  /* 0x000000010d13d836 */ /* 0x000fe20000000000 */
[----:B------:R-:W-:Y:S01]  /*3560*/  ISETP.GE.AND P4, PT, R9, R20, PT ;  /* 0x000000140900720c */ /* 0x000fe20003f86270 */
[----:B------:R-:W-:Y:S01]  /*3570*/  BSSY.RECONVERGENT B0, `(.L_x_1194) ;  /* 0x0000042000007945 */ /* 0x000fe20003800200 */
[----:B------:R-:W-:-:S02]  /*3580*/  @!P5 MOV R9, 0x400 ;  /* 0x000004000009d802 */ /* 0x000fc40000000f00 */
[----:B------:R-:W-:Y:S02]  /*3590*/  SEL R14, RZ, 0x40, !P3 ;  /* 0x00000040ff0e7807 */ /* 0x000fe40005800000 */
[----:B------:R-:W-:Y:S02]  /*35a0*/  LOP3.LUT P6, RZ, R0, 0x4, RZ, 0xc0, !PT ;  /* 0x0000000400ff7812 */ /* 0x000fe400078cc0ff */
[----:B------:R-:W-:Y:S02]  /*35b0*/  SEL R14, R14, RZ, !P4 ;  /* 0x000000ff0e0e7207 */ /* 0x000fe40006000000 */
[----:B------:R-:W-:Y:S02]  /*35c0*/  LOP3.LUT P4, RZ, R0, 0x2, RZ, 0xc0, !PT ;  /* 0x0000000200ff7812 */ /* 0x000fe4000788c0ff */
[----:B------:R-:W-:Y:S02]  /*35d0*/  SEL R10, RZ, 0x8, !P1 ;  /* 0x00000008ff0a7807 */ /* 0x000fe40004800000 */
[----:B0-----:R-:W-:-:S02]  /*35e0*/  @!P3 LEA R17, R18, R17, 0x18 ;  /* 0x000000111211b211 */ /* 0x001fc400078ec0ff */
[----:B------:R-:W-:Y:S02]  /*35f0*/  SEL R18, RZ, 0x2, !P0 ;  /* 0x00000002ff127807 */ /* 0x000fe40004000000 */
[----:B---3--:R-:W-:Y:S01]  /*3600*/  @!P5 LEA R16, R16, R9, 0x18 ;  /* 0x000000091010d211 */ /* 0x008fe200078ec0ff */
[----:B------:R-:W-:Y:S01]  /*3610*/  @!P3 IMAD R22, R12, 0x4, R17 ;  /* 0x000000040c16b824 */ /* 0x000fe200078e0211 */
[----:B------:R-:W-:Y:S01]  /*3620*/  SEL R17, RZ, 0x1, !P2 ;  /* 0x00000001ff117807 */ /* 0x000fe20005000000 */
[----:B--2---:R-:W-:Y:S02]  /*3630*/  IMAD.MOV.U32 R9, RZ, RZ, R8 ;  /* 0x000000ffff097224 */ /* 0x004fe400078e0008 */
[----:B------:R-:W-:Y:S01]  /*3640*/  @!P5 IMAD R21, R13, 0x4, R16 ;  /* 0x000000040d15d824 */ /* 0x000fe200078e0210 */
[----:B------:R-:W-:Y:S01]  /*3650*/  SEL R16, RZ, 0x4, !P4 ;  /* 0x00000004ff107807 */ /* 0x000fe20006000000 */
[----:B-1----:R0:W1:Y:S01]  /*3660*/  @!P3 LDS R23, [R22+0x804] ;  /* 0x000804001617b984 */ /* 0x0020620000000800 */
[----:B------:R-:W-:Y:S01]  /*3670*/  @!P5 IMAD.MOV.U32 R13, RZ, RZ, R19 ;  /* 0x000000ffff0dd224 */ /* 0x000fe200078e0013 */
[----:B------:R-:W-:-:S02]  /*3680*/  ISETP.GE.AND P4, PT, R11, R20, PT ;  /* 0x000000140b00720c */ /* 0x000fc40003f86270 */
[----:B------:R-:W-:Y:S01]  /*3690*/  IADD3 R17, PT, PT, R16, R18, R17 ;  /* 0x0000001210117210 */ /* 0x000fe20007ffe011 */
[----:B------:R-:W-:Y:S01]  /*36a0*/  @!P3 VIADD R18, R12, 0x1 ;  /* 0x000000010c12b836 */ /* 0x000fe20000000000 */
[----:B------:R-:W-:Y:S01]  /*36b0*/  SEL R15, R15, RZ, !P4 ;  /* 0x000000ff0f0f7207 */ /* 0x000fe20006000000 */
[----:B------:R0:W2:Y:S01]  /*36c0*/  @!P5 LDS R9, [R21+0x804] ;  /* 0x000804001509d984 */ /* 0x0000a20000000800 */
[----:B------:R-:W-:Y:S01]  /*36d0*/  SEL R16, RZ, 0x10, !P6 ;  /* 0x00000010ff107807 */ /* 0x000fe20007000000 */
[----:B------:R-:W-:Y:S01]  /*36e0*/  @!P3 IMAD.MOV.U32 R12, RZ, RZ, R18 ;  /* 0x000000ffff0cb224 */ /* 0x000fe200078e0012 */
[----:B------:R-:W-:Y:S02]  /*36f0*/  ISETP.GE.AND P5, PT, R13, R40, PT ;  /* 0x000000280d00720c */ /* 0x000fe40003fa6270 */
[----:B------:R-:W-:Y:S02]  /*3700*/  IADD3 R10, PT, PT, R16, R17, R10 ;  /* 0x00000011100a7210 */ /* 0x000fe40007ffe00a */
[----:B------:R-:W-:-:S02]  /*3710*/  ISETP.GE.AND P3, PT, R12, R39, PT ;  /* 0x000000270c00720c */ /* 0x000fc40003f66270 */
[----:B------:R-:W-:Y:S02]  /*3720*/  IADD3 R10, PT, PT, R10, R15, R14 ;  /* 0x0000000f0a0a7210 */ /* 0x000fe40007ffe00e */
        /* <DEDUP_REMOVED lines=18> */
.L_x_1197:
[----:B------:R-:W2:Y:S04]  /*3850*/  LDG.E R14, desc[UR8][R14.64+0x4] ;  /* 0x000004080e0e7981 */ /* 0x000ea8000c1e1900 */
[----:B------:R-:W2:Y:S01]  /*3860*/  LDG.E R25, desc[UR8][R24.64+0x4] ;  /* 0x0000040818197981 */ /* 0x000ea2000c1e1900 */
[----:B------:R-:W-:Y:S02]  /*3870*/  PLOP3.LUT P4, PT, PT, PT, PT, 0x80, 0x8 ;  /* 0x000000000008781c */ /* 0x000fe40003f8f070 */
[----:B------:R-:W-:Y:S02]  /*3880*/  PLOP3.LUT P5, PT, PT, PT, PT, 0x8, 0x80 ;  /* 0x000000000080781c */ /* 0x000fe40003fae170 */
[----:B--2---:R-:W-:-:S13]  /*3890*/  ISETP.GT.AND P3, PT, R14, R25, PT ;  /* 0x000000190e00720c */ /* 0x004fda0003f64270 */
[----:B------:R-:W-:Y:S05]  /*38a0*/  @P3 BREAK.RELIABLE B1 ;  /* 0x0000000000013942 */ /* 0x000fea0003800100 */
[----:B------:R-:W-:Y:S05]  /*38b0*/  @P3 BRA `(.L_x_1195) ;  /* 0x0000000000343947 */ /* 0x000fea0003800000 */
.L_x_1198:
[----:B------:R-:W-:Y:S05]  /*38c0*/  BSYNC.RELIABLE B1 ;  /* 0x0000000000017941 */ /* 0x000fea0003800100 */
.L_x_1196:
        /* <DEDUP_REMOVED lines=12> */
.L_x_1195:
[----:B------:R-:W-:Y:S05]  /*3990*/  BSYNC.RECONVERGENT B0 ;  /* 0x0000000000007941 */ /* 0x000fea0003800200 */
.L_x_1194:
        /* <DEDUP_REMOVED lines=8> */
[C---:B------:R-:W-:Y:S01]  /*3a20*/  @!P5 VIADD R15, R13.reuse, 0x1 ;  /* 0x000000010d0fd836 */ /* 0x040fe20000000000 */
        /* <DEDUP_REMOVED lines=28> */
.L_x_1202:
[----:B------:R-:W2:Y:S04]  /*3bf0*/  LDG.E R16, desc[UR8][R16.64+0x4] ;  /* 0x0000040810107981 */ /* 0x000ea8000c1e1900 */
[----:B------:R-:W2:Y:S01]  /*3c00*/  LDG.E R27, desc[UR8][R26.64+0x4] ;  /* 0x000004081a1b7981 */ /* 0x000ea2000c1e1900 */
[----:B------:R-:W-:Y:S02]  /*3c10*/  PLOP3.LUT P3, PT, PT, PT, PT, 0x80, 0x8 ;  /* 0x000000000008781c */ /* 0x000fe40003f6f070 */
[----:B------:R-:W-:Y:S02]  /*3c20*/  PLOP3.LUT P5, PT, PT, PT, PT, 0x8, 0x80 ;  /* 0x000000000080781c */ /* 0x000fe40003fae170 */
[----:B--2---:R-:W-:-:S13]  /*3c30*/  ISETP.GT.AND P6, PT, R16, R27, PT ;  /* 0x0000001b1000720c */ /* 0x004fda0003fc4270 */
[----:B------:R-:W-:Y:S05]  /*3c40*/  @P6 BREAK.RELIABLE B1 ;  /* 0x0000000000016942 */ /* 0x000fea0003800100 */
[----:B------:R-:W-:Y:S05]  /*3c50*/  @P6 BRA `(.L_x_1200) ;  /* 0x0000000000346947 */ /* 0x000fea0003800000 */
.L_x_1203:
[----:B------:R-:W-:Y:S05]  /*3c60*/  BSYNC.RELIABLE B1 ;  /* 0x0000000000017941 */ /* 0x000fea0003800100 */
.L_x_1201:
        /* <DEDUP_REMOVED lines=12> */
.L_x_1200:
[----:B------:R-:W-:Y:S05]  /*3d30*/  BSYNC.RECONVERGENT B0 ;  /* 0x0000000000007941 */ /* 0x000fea0003800200 */
.L_x_1199:
[----:B------:R-:W-:Y:S05]  /*3d40*/  WARPSYNC.ALL ;  /* 0x0000000000007948 */ /* 0x000fea0003800000 */
[----:B------:R-:W-:Y:S01]  /*3d50*/  IMAD.IADD R17, R15, 0x1, R14 ;  /* 0x000000010f117824 */ /* 0x000fe200078e020e */
[----:B------:R-:W-:Y:S01]  /*3d60*/  SEL R18, RZ, 0x80, !P4 ;  /* 0x00000080ff127807 */ /* 0x000fe20006000000 */
[----:B------:R-:W0:Y:S01]  /*3d70*/  @!P3 S2R R22, SR_CgaCtaId ;  /* 0x000000000016b919 */ /* 0x000e220000008800 */
[----:B------:R-:W-:Y:S01]  /*3d80*/  SEL R16, RZ, 0x100, !P3 ;  /* 0x00000100ff107807 */ /* 0x000fe20005800000 */
[----:B------:R-:W-:Y:S01]  /*3d90*/  IMAD.IADD R13, R12, 0x1, R13 ;  /* 0x000000010c0d7824 */ /* 0x000fe200078e020d */
[----:B------:R-:W-:Y:S01]  /*3da0*/  ISETP.GE.AND P4, PT, R17, R20, PT ;  /* 0x000000141100720c */ /* 0x000fe20003f86270 */
[----:B------:R-:W-:Y:S01]  /*3db0*/  @!P3 VIADD R12, R14, 0x1 ;  /* 0x000000010e0cb836 */ /* 0x000fe20000000000 */
[----:B------:R-:W3:Y:S01]  /*3dc0*/  @!P5 S2R R17, SR_CgaCtaId ;  /* 0x000000000011d919 */ /* 0x000ee20000008800 */
[----:B------:R-:W-:Y:S01]  /*3dd0*/  @!P3 MOV R19, 0x400 ;  /* 0x000004000013b802 */ /* 0x000fe20000000f00 */
[----:B--2---:R-:W-:Y:S01]  /*3de0*/  IMAD.MOV.U32 R24, RZ, RZ, R11 ;  /* 0x000000ffff187224 */ /* 0x004fe200078e000b */
[----:B------:R-:W-:Y:S01]  /*3df0*/  SEL R25, R16, RZ, !P4 ;  /* 0x000000ff10197207 */ /* 0x000fe20006000000 */
[----:B------:R-:W-:Y:S01]  /*3e00*/  BSSY.RECONVERGENT B0, `(.L_x_1204) ;  /* 0x0000036000007945 */ /* 0x000fe20003800200 */
[----:B------:R-:W-:-:S02]  /*3e10*/  @!P5 MOV R16, 0x400 ;  /* 0x000004000010d802 */ /* 0x000fc40000000f00 */
[----:B------:R-:W-:-:S04]  /*3e20*/  ISETP.GE.AND P4, PT, R13, R20, PT ;  /* 0x000000140d00720c */ /* 0x000fc80003f86270 */
[----:B------:R-:W-:-:S04]  /*3e30*/  SEL R18, R18, RZ, !P4 ;  /* 0x000000ff12127207 */ /* 0x000fc80006000000 */
[----:B------:R-:W-:Y:S02]  /*3e40*/  IADD3 R25, PT, PT, R10, R18, R25 ;  /* 0x000000120a197210 */ /* 0x000fe40007ffe019 */
[----:B0-----:R-:W-:Y:S02]  /*3e50*/  @!P3 LEA R19, R22, R19, 0x18 ;  /* 0x000000131613b211 */ /* 0x001fe400078ec0ff */
[----:B---3--:R-:W-:-:S03]  /*3e60*/  @!P5 LEA R16, R17, R16, 0x18 ;  /* 0x000000101110d211 */ /* 0x008fc600078ec0ff */
[----:B------:R-:W-:Y:S02]  /*3e70*/  @!P3 IMAD R19, R14, 0x4, R19 ;  /* 0x000000040e13b824 */ /* 0x000fe400078e0213 */
[----:B------:R-:W-:Y:S02]  /*3e80*/  @!P3 IMAD.MOV.U32 R14, RZ, RZ, R12 ;  /* 0x000000ffff0eb224 */ /* 0x000fe400078e000c */
[C---:B------:R-:W-:Y:S01]  /*3e90*/  @!P5 IMAD R17, R15.reuse, 0x4, R16 ;  /* 0x000000040f11d824 */ /* 0x040fe200078e0210 */
[----:B-1----:R0:W1:Y:S01]  /*3ea0*/  @!P3 LDS R23, [R19+0x804] ;  /* 0x000804001317b984 */ /* 0x0020620000000800 */
[----:B------:R-:W-:Y:S01]  /*3eb0*/  @!P5 VIADD R16, R15, 0x1 ;  /* 0x000000010f10d836 */ /* 0x000fe20000000000 */
[----:B------:R-:W-:Y:S02]  /*3ec0*/  ISETP.GE.AND P3, PT, R14, R39, PT ;  /* 0x000000270e00720c */ /* 0x000fe40003f66270 */
[----:B------:R0:W2:Y:S01]  /*3ed0*/  @!P5 LDS R24, [R17+0x804] ;  /* 0x000804001118d984 */ /* 0x0000a20000000800 */
[----:B------:R-:W-:-:S05]  /*3ee0*/  @!P5 IMAD.MOV.U32 R15, RZ, RZ, R16 ;  /* 0x000000ffff0fd224 */ /* 0x000fca00078e0010 */
        /* <DEDUP_REMOVED lines=19> */
.L_x_1207:
[----:B------:R-:W2:Y:S04]  /*4020*/  LDG.E R12, desc[UR8][R12.64+0x4] ;  /* 0x000004080c0c7981 */ /* 0x000ea8000c1e1900 */
[----:B------:R-:W2:Y:S01]  /*4030*/  LDG.E R27, desc[UR8][R26.64+0x4] ;  /* 0x000004081a1b7981 */ /* 0x000ea2000c1e1900 */
[----:B------:R-:W-:Y:S02]  /*4040*/  PLOP3.LUT P4, PT, PT, PT, PT, 0x80, 0x8 ;  /* 0x000000000008781c */ /* 0x000fe40003f8f070 */
[----:B------:R-:W-:Y:S02]  /*4050*/  PLOP3.LUT P5, PT, PT, PT, PT, 0x8, 0x80 ;  /* 0x000000000080781c */ /* 0x000fe40003fae170 */
[----:B--2---:R-:W-:-:S13]  /*4060*/  ISETP.GT.AND P3, PT, R12, R27, PT ;  /* 0x0000001b0c00720c */ /* 0x004fda0003f64270 */
[----:B------:R-:W-:Y:S05]  /*4070*/  @P3 BREAK.RELIABLE B1 ;  /* 0x0000000000013942 */ /* 0x000fea0003800100 */
[----:B------:R-:W-:Y:S05]  /*4080*/  @P3 BRA `(.L_x_1205) ;  /* 0x0000000000343947 */ /* 0x000fea0003800000 */
.L_x_1208:
[----:B------:R-:W-:Y:S05]  /*4090*/  BSYNC.RELIABLE B1 ;  /* 0x0000000000017941 */ /* 0x000fea0003800100 */
.L_x_1206:
        /* <DEDUP_REMOVED lines=12> */
.L_x_1205:
[----:B------:R-:W-:Y:S05]  /*4160*/  BSYNC.RECONVERGENT B0 ;  /* 0x0000000000007941 */ /* 0x000fea0003800200 */
.L_x_1204:
[----:B------:R-:W-:Y:S05]  /*4170*/  WARPSYNC.ALL ;  /* 0x0000000000007948 */ /* 0x000fea0003800000 */
[----:B------:R-:W0:Y:S01]  /*4180*/  @!P4 S2R R17, SR_CgaCtaId ;  /* 0x000000000011c919 */ /* 0x000e220000008800 */
[----:B------:R-:W-:Y:S01]  /*4190*/  @!P4 MOV R16, 0x400 ;  /* 0x000004000010c802 */ /* 0x000fe20000000f00 */
[----:B--2---:R-:W-:Y:S01]  /*41a0*/  IMAD.MOV.U32 R26, RZ, RZ, R24 ;  /* 0x000000ffff1a7224 */ /* 0x004fe200078e0018 */
[----:B------:R-:W-:Y:S01]  /*41b0*/  @!P5 MOV R12, 0x400 ;  /* 0x00000400000cd802 */ /* 0x000fe20000000f00 */
[----:B------:R-:W2:Y:S01]  /*41c0*/  @!P5 S2R R13, SR_CgaCtaId ;  /* 0x00000000000dd919 */ /* 0x000ea20000008800 */
[----:B------:R-:W-:Y:S01]  /*41d0*/  BSSY.RECONVERGENT B0, `(.L_x_1209) ;  /* 0x0000033000007945 */ /* 0x000fe20003800200 */
[----:B0-----:R-:W-:-:S02]  /*41e0*/  @!P4 LEA R17, R17, R16, 0x18 ;  /* 0x000000101111c211 */ /* 0x001fc400078ec0ff */
[----:B--2---:R-:W-:-:S03]  /*41f0*/  @!P5 LEA R12, R13, R12, 0x18 ;  /* 0x0000000c0d0cd211 */ /* 0x004fc600078ec0ff */
[C---:B------:R-:W-:Y:S02]  /*4200*/  @!P4 IMAD R17, R14.reuse, 0x4, R17 ;  /* 0x000000040e11c824 */ /* 0x040fe400078e0211 */
[----:B------:R-:W-:Y:S02]  /*4210*/  IMAD.MOV.U32 R13, RZ, RZ, R15 ;  /* 0x000000ffff0d7224 */ /* 0x000fe400078e000f */
[C---:B------:R-:W-:Y:S01]  /*4220*/  @!P5 IMAD R16, R15.reuse, 0x4, R12 ;  /* 0x000000040f10d824 */ /* 0x040fe200078e020c */
[----:B-1----:R0:W1:Y:S01]  /*4230*/  @!P4 LDS R23, [R17+0x804] ;  /* 0x000804001117c984 */ /* 0x0020620000000800 */
[----:B------:R-:W-:Y:S02]  /*4240*/  IMAD.MOV.U32 R12, RZ, RZ, R14 ;  /* 0x000000ffff0c7224 */ /* 0x000fe400078e000e */
[----:B------:R-:W-:Y:S01]  /*4250*/  @!P4 VIADD R12, R14, 0x1 ;  /* 0x000000010e0cc836 */ /* 0x000fe20000000000 */
[----:B------:R0:W2:Y:S01]  /*4260*/  @!P5 LDS R26, [R16+0x804] ;  /* 0x00080400101ad984 */ /* 0x0000a20000000800 */
[----:B------:R-:W-:-:S03]  /*4270*/  @!P5 VIADD R13, R15, 0x1 ;  /* 0x000000010f0dd836 */ /* 0x000fc60000000000 */
        /* <DEDUP_REMOVED lines=20> */
.L_x_1212:
[----:B------:R-:W2:Y:S04]  /*43c0*/  LDG.E R18, desc[UR8][R18.64+0x4] ;  /* 0x0000040812127981 */ /* 0x000ea8000c1e1900 */
[----:B------:R-:W2:Y:S01]  /*43d0*/  LDG.E R31, desc[UR8][R30.64+0x4] ;  /* 0x000004081e1f7981 */ /* 0x000ea2000c1e1900 */
[----:B------:R-:W-:Y:S02]  /*43e0*/  PLOP3.LUT P3, PT, PT, PT, PT, 0x80, 0x8 ;  /* 0x000000000008781c */ /* 0x000fe40003f6f070 */
[----:B------:R-:W-:Y:S02]  /*43f0*/  PLOP3.LUT P5, PT, PT, PT, PT, 0x8, 0x80 ;  /* 0x000000000080781c */ /* 0x000fe40003fae170 */
[----:B--2---:R-:W-:-:S13]  /*4400*/  ISETP.GT.AND P6, PT, R18, R31, PT ;  /* 0x0000001f1200720c */ /* 0x004fda0003fc4270 */
[----:B------:R-:W-:Y:S05]  /*4410*/  @P6 BREAK.RELIABLE B1 ;  /* 0x0000000000016942 */ /* 0x000fea0003800100 */
[----:B------:R-:W-:Y:S05]  /*4420*/  @P6 BRA `(.L_x_1210) ;  /* 0x0000000000346947 */ /* 0x000fea0003800000 */
.L_x_1213:
[----:B------:R-:W-:Y:S05]  /*4430*/  BSYNC.RELIABLE B1 ;  /* 0x0000000000017941 */ /* 0x000fea0003800100 */
.L_x_1211:
        /* <DEDUP_REMOVED lines=12> */
.L_x_1210:
[----:B------:R-:W-:Y:S05]  /*4500*/  BSYNC.RECONVERGENT B0 ;  /* 0x0000000000007941 */ /* 0x000fea0003800200 */
.L_x_1209:
[----:B------:R-:W-:Y:S05]  /*4510*/  WARPSYNC.ALL ;  /* 0x0000000000007948 */ /* 0x000fea0003800000 */
[----:B------:R-:W0:Y:S01]  /*4520*/  @!P3 S2R R28, SR_CgaCtaId ;  /* 0x00000000001cb919 */ /* 0x000e220000008800 */
[----:B------:R-:W-:Y:S01]  /*4530*/  IMAD.IADD R17, R13, 0x1, R12 ;  /* 0x000000010d117824 */ /* 0x000fe200078e020c */
[----:B------:R-:W-:Y:S01]  /*4540*/  @!P3 MOV R19, 0x400 ;  /* 0x000004000013b802 */ /* 0x000fe20000000f00 */
[----:B------:R-:W-:Y:S01]  /*4550*/  IMAD.IADD R15, R14, 0x1, R15 ;  /* 0x000000010e0f7824 */ /* 0x000fe200078e020f */
[----:B------:R-:W3:Y:S01]  /*4560*/  @!P5 S2R R22, SR_CgaCtaId ;  /* 0x000000000016d919 */ /* 0x000ee20000008800 */
[----:B------:R-:W-:Y:S01]  /*4570*/  SEL R18, RZ, 0x200, !P4 ;  /* 0x00000200ff127807 */ /* 0x000fe20006000000 */
[----:B------:R-:W-:Y:S01]  /*4580*/  @!P3 VIADD R14, R12, 0x1 ;  /* 0x000000010c0eb836 */ /* 0x000fe20000000000 */
[----:B------:R-:W-:Y:S01]  /*4590*/  ISETP.GE.AND P4, PT, R17, R20, PT ;  /* 0x000000141100720c */ /* 0x000fe20003f86270 */
[----:B--2---:R-:W-:Y:S01]  /*45a0*/  IMAD.MOV.U32 R27, RZ, RZ, R26 ;  /* 0x000000ffff1b7224 */ /* 0x004fe200078e001a */
[----:B------:R-:W-:Y:S01]  /*45b0*/  @!P5 MOV R17, 0x400 ;  /* 0x000004000011d802 */ /* 0x000fe20000000f00 */
[----:B------:R-:W-:Y:S01]  /*45c0*/  BSSY.RECONVERGENT B0, `(.L_x_1214) ;  /* 0x0000037000007945 */ /* 0x000fe20003800200 */
[----:B------:R-:W-:-:S04]  /*45d0*/  SEL R16, RZ, 0x400, !P3 ;  /* 0x00000400ff107807 */ /* 0x000fc80005800000 */
[----:B------:R-:W-:Y:S02]  /*45e0*/  SEL R16, R16, RZ, !P4 ;  /* 0x000000ff10107207 */ /* 0x000fe40006000000 */
[----:B------:R-:W-:-:S04]  /*45f0*/  ISETP.GE.AND P4, PT, R15, R20, PT ;  /* 0x000000140f00720c */ /* 0x000fc80003f86270 */
[----:B------:R-:W-:Y:S02]  /*4600*/  SEL R18, R18, RZ, !P4 ;  /* 0x000000ff12127207 */ /* 0x000fe40006000000 */
[----:B0-----:R-:W-:Y:S02]  /*4610*/  @!P3 LEA R19, R28, R19, 0x18 ;  /* 0x000000131c13b211 */ /* 0x001fe400078ec0ff */
[----:B------:R-:W-:Y:S02]  /*4620*/  IADD3 R28, PT, PT, R25, R18, R16 ;  /* 0x00000012191c7210 */ /* 0x000fe40007ffe010 */
[----:B---3--:R-:W-:Y:S01]  /*4630*/  @!P5 LEA R22, R22, R17, 0x18 ;  /* 0x000000111616d211 */ /* 0x008fe200078ec0ff */
[----:B------:R-:W-:Y:S02]  /*4640*/  @!P3 IMAD R21, R12, 0x4, R19 ;  /* 0x000000040c15b824 */ /* 0x000fe400078e0213 */
[C---:B------:R-:W-:Y:S02]  /*4650*/  @!P5 VIADD R17, R13.reuse, 0x1 ;  /* 0x000000010d11d836 */ /* 0x040fe40000000000 */
[----:B------:R-:W-:Y:S01]  /*4660*/  @!P3 IMAD.MOV.U32 R12, RZ, RZ, R14 ;  /* 0x000000ffff0cb224 */ /* 0x000fe200078e000e */
[----:B-1----:R0:W1:Y:S01]  /*4670*/  @!P3 LDS R23, [R21+0x804] ;  /* 0x000804001517b984 */ /* 0x0020620000000800 */
[----:B------:R-:W-:-:S02]  /*4680*/  @!P5 IMAD R19, R13, 0x4, R22 ;  /* 0x000000040d13d824 */ /* 0x000fc400078e0216 */
[----:B------:R-:W-:Y:S01]  /*4690*/  @!P5 IMAD.MOV.U32 R13, RZ, RZ, R17 ;  /* 0x000000ffff0dd224 */ /* 0x000fe200078e0011 */
[----:B------:R-:W-:Y:S02]  /*46a0*/  ISETP.GE.AND P3, PT, R12, R39, PT ;  /* 0x000000270c00720c */ /* 0x000fe40003f66270 */
[----:B------:R0:W2:Y:S02]  /*46b0*/  @!P5 LDS R27, [R19+0x804] ;  /* 0x00080400131bd984 */ /* 0x0000a40000000800 */
        /* <DEDUP_REMOVED lines=19> */
.L_x_1217:
[----:B------:R-:W2:Y:S04]  /*47f0*/  LDG.E R16, desc[UR8][R16.64+0x4] ;  /* 0x0000040810107981 */ /* 0x000ea8000c1e1900 */
[----:B------:R-:W2:Y:S01]  /*4800*/  LDG.E R31, desc[UR8][R30.64+0x4] ;  /* 0x000004081e1f7981 */ /* 0x000ea2000c1e1900 */
[----:B------:R-:W-:Y:S02]  /*4810*/  PLOP3.LUT P4, PT, PT, PT, PT, 0x80, 0x8 ;  /* 0x000000000008781c */ /* 0x000fe40003f8f070 */
[----:B------:R-:W-:Y:S02]  /*4820*/  PLOP3.LUT P5, PT, PT, PT, PT, 0x8, 0x80 ;  /* 0x000000000080781c */ /* 0x000fe40003fae170 */
[----:B--2---:R-:W-:-:S13]  /*4830*/  ISETP.GT.AND P3, PT, R16, R31, PT ;  /* 0x0000001f1000720c */ /* 0x004fda0003f64270 */
[----:B------:R-:W-:Y:S05]  /*4840*/  @P3 BREAK.RELIABLE B1 ;  /* 0x0000000000013942 */ /* 0x000fea0003800100 */
[----:B------:R-:W-:Y:S05]  /*4850*/  @P3 BRA `(.L_x_1215) ;  /* 0x0000000000343947 */ /* 0x000fea0003800000 */
.L_x_1218:
[----:B------:R-:W-:Y:S05]  /*4860*/  BSYNC.RELIABLE B1 ;  /* 0x0000000000017941 */ /* 0x000fea0003800100 */
.L_x_1216:
        /* <DEDUP_REMOVED lines=12> */
.L_x_1215:
[----:B------:R-:W-:Y:S05]  /*4930*/  BSYNC.RECONVERGENT B0 ;  /* 0x0000000000007941 */ /* 0x000fea0003800200 */
.L_x_1214:
        /* <DEDUP_REMOVED lines=10> */
[----:B------:R-:W-:Y:S01]  /*49e0*/  ISETP.GE.AND P6, PT, R22, R39, PT ;  /* 0x000000271600720c */ /* 0x000fe20003fc6270 */
[----:B--2---:R-:W-:-:S03]  /*49f0*/  IMAD.MOV.U32 R29, RZ, RZ, R27 ;  /* 0x000000ffff1d7224 */ /* 0x004fc600078e001b */
[CC--:B------:R-:W-:Y:S02]  /*4a00*/  ISETP.LT.AND P3, PT, R21.reuse, R40.reuse, P6 ;  /* 0x000000281500720c */ /* 0x0c0fe40003761270 */
[----:B------:R-:W-:Y:S02]  /*4a10*/  ISETP.GE.OR P6, PT, R21, R40, P6 ;  /* 0x000000281500720c */ /* 0x000fe400037c6670 */
[----:B0-----:R-:W-:Y:S02]  /*4a20*/  @!P4 LEA R17, R17, R16, 0x18 ;  /* 0x000000101111c211 */ /* 0x001fe400078ec0ff */
[----:B---3--:R-:W-:-:S03]  /*4a30*/  @!P5 LEA R14, R15, R14, 0x18 ;  /* 0x0000000e0f0ed211 */ /* 0x008fc600078ec0ff */
[----:B------:R-:W-:Y:S02]  /*4a40*/  @!P4 IMAD R15, R12, 0x4, R17 ;  /* 0x000000040c0fc824 */ /* 0x000fe400078e0211 */
[----:B------:R-:W-:-:S03]  /*4a50*/  @!P5 IMAD R14, R13, 0x4, R14 ;  /* 0x000000040d0ed824 */ /* 0x000fc600078e020e */
        /* <DEDUP_REMOVED lines=19> */
.L_x_1222:
[----:B------:R-:W2:Y:S04]  /*4b90*/  LDG.E R30, desc[UR8][R30.64+0x4] ;  /* 0x000004081e1e7981 */ /* 0x000ea8000c1e1900 */
[----:B------:R-:W2:Y:S01]  /*4ba0*/  LDG.E R19, desc[UR8][R18.64+0x4] ;  /* 0x0000040812137981 */ /* 0x000ea2000c1e1900 */
[----:B------:R-:W-:Y:S02]  /*4bb0*/  PLOP3.LUT P3, PT, PT, PT, PT, 0x80, 0x8 ;  /* 0x000000000008781c */ /* 0x000fe40003f6f070 */
[----:B------:R-:W-:Y:S02]  /*4bc0*/  PLOP3.LUT P5, PT, PT, PT, PT, 0x8, 0x80 ;  /* 0x000000000080781c */ /* 0x000fe40003fae170 */
[----:B--2---:R-:W-:-:S13]  /*4bd0*/  ISETP.GT.AND P6, PT, R30, R19, PT ;  /* 0x000000131e00720c */ /* 0x004fda0003fc4270 */
[----:B------:R-:W-:Y:S05]  /*4be0*/  @P6 BREAK.RELIABLE B1 ;  /* 0x0000000000016942 */ /* 0x000fea0003800100 */
[----:B------:R-:W-:Y:S05]  /*4bf0*/  @P6 BRA `(.L_x_1220) ;  /* 0x0000000000346947 */ /* 0x000fea0003800000 */
.L_x_1223:
[----:B------:R-:W-:Y:S05]  /*4c00*/  BSYNC.RELIABLE B1 ;  /* 0x0000000000017941 */ /* 0x000fea0003800100 */
.L_x_1221:
        /* <DEDUP_REMOVED lines=12> */
.L_x_1220:
[----:B------:R-:W-:Y:S05]  /*4cd0*/  BSYNC.RECONVERGENT B0 ;  /* 0x0000000000007941 */ /* 0x000fea0003800200 */
.L_x_1219:
[----:B------:R-:W-:Y:S05]  /*4ce0*/  WARPSYNC.ALL ;  /* 0x0000000000007948 */ /* 0x000fea0003800000 */
[----:B0-----:R-:W-:Y:S01]  /*4cf0*/  IMAD.IADD R15, R21, 0x1, R22 ;  /* 0x00000001150f7824 */ /* 0x001fe200078e0216 */
        /* <DEDUP_REMOVED lines=44> */
.L_x_1227:
[----:B------:R-:W2:Y:S04]  /*4fc0*/  LDG.E R18, desc[UR8][R18.64+0x4] ;  /* 0x0000040812127981 */ /* 0x000ea8000c1e1900 */
[----:B------:R-:W2:Y:S01]  /*4fd0*/  LDG.E R15, desc[UR8][R14.64+0x4] ;  /* 0x000004080e0f7981 */ /* 0x000ea2000c1e1900 */
[----:B------:R-:W-:Y:S02]  /*4fe0*/  PLOP3.LUT P4, PT, PT, PT, PT, 0x80, 0x8 ;  /* 0x000000000008781c */ /* 0x000fe40003f8f070 */
[----:B------:R-:W-:Y:S02]  /*4ff0*/  PLOP3.LUT P5, PT, PT, PT, PT, 0x8, 0x80 ;  /* 0x000000000080781c */ /* 0x000fe40003fae170 */
[----:B--2---:R-:W-:-:S13]  /*5000*/  ISETP.GT.AND P3, PT, R18, R15, PT ;  /* 0x0000000f1200720c */ /* 0x004fda0003f64270 */
[----:B------:R-:W-:Y:S05]  /*5010*/  @P3 BREAK.RELIABLE B1 ;  /* 0x0000000000013942 */ /* 0x000fea0003800100 */
[----:B------:R-:W-:Y:S05]  /*5020*/  @P3 BRA `(.L_x_1225) ;  /* 0x0000000000343947 */ /* 0x000fea0003800000 */
.L_x_1228:
[----:B------:R-:W-:Y:S05]  /*5030*/  BSYNC.RELIABLE B1 ;  /* 0x0000000000017941 */ /* 0x000fea0003800100 */
.L_x_1226:
        /* <DEDUP_REMOVED lines=12> */
.L_x_1225:
[----:B------:R-:W-:Y:S05]  /*5100*/  BSYNC.RECONVERGENT B0 ;  /* 0x0000000000007941 */ /* 0x000fea0003800200 */
.L_x_1224:
        /* <DEDUP_REMOVED lines=37> */
.L_x_1232:
[----:B------:R-:W2:Y:S04]  /*5360*/  LDG.E R16, desc[UR8][R16.64+0x4] ;  /* 0x0000040810107981 */ /* 0x000ea8000c1e1900 */
[----:B------:R-:W2:Y:S01]  /*5370*/  LDG.E R19, desc[UR8][R18.64+0x4] ;  /* 0x0000040812137981 */ /* 0x000ea2000c1e1900 */
[----:B------:R-:W-:Y:S02]  /*5380*/  PLOP3.LUT P3, PT, PT, PT, PT, 0x80, 0x8 ;  /* 0x000000000008781c */ /* 0x000fe40003f6f070 */
[----:B------:R-:W-:Y:S02]  /*5390*/  PLOP3.LUT P5, PT, PT, PT, PT, 0x8, 0x80 ;  /* 0x000000000080781c */ /* 0x000fe40003fae170 */
[----:B--2---:R-:W-:-:S13]  /*53a0*/  ISETP.GT.AND P6, PT, R16, R19, PT ;  /* 0x000000131000720c */ /* 0x004fda0003fc4270 */
[----:B------:R-:W-:Y:S05]  /*53b0*/  @P6 BREAK.RELIABLE B1 ;  /* 0x0000000000016942 */ /* 0x000fea0003800100 */
[----:B------:R-:W-:Y:S05]  /*53c0*/  @P6 BRA `(.L_x_1230) ;  /* 0x0000000000346947 */ /* 0x000fea0003800000 */
.L_x_1233:
[----:B------:R-:W-:Y:S05]  /*53d0*/  BSYNC.RELIABLE B1 ;  /* 0x0000000000017941 */ /* 0x000fea0003800100 */
.L_x_1231:
        /* <DEDUP_REMOVED lines=12> */
.L_x_1230:
[----:B------:R-:W-:Y:S05]  /*54a0*/  BSYNC.RECONVERGENT B0 ;  /* 0x0000000000007941 */ /* 0x000fea0003800200 */
.L_x_1229:
        /* <DEDUP_REMOVED lines=46> */
.L_x_1237:
[----:B------:R-:W2:Y:S04]  /*5790*/  LDG.E R16, desc[UR8][R16.64+0x4] ;  /* 0x0000040810107981 */ /* 0x000ea8000c1e1900 */
[----:B------:R-:W2:Y:S01]  /*57a0*/  LDG.E R19, desc[UR8][R18.64+0x4] ;  /* 0x0000040812137981 */ /* 0x000ea2000c1e1900 */
[----:B------:R-:W-:Y:S02]  /*57b0*/  PLOP3.LUT P4, PT, PT, PT, PT, 0x80, 0x8 ;  /* 0x000000000008781c */ /* 0x000fe40003f8f070 */
[----:B------:R-:W-:Y:S02]  /*57c0*/  PLOP3.LUT P5, PT, PT, PT, PT, 0x8, 0x80 ;  /* 0x000000000080781c */ /* 0x000fe40003fae170 */
[----:B--2---:R-:W-:-:S13]  /*57d0*/  ISETP.GT.AND P3, PT, R16, R19, PT ;  /* 0x000000131000720c */ /* 0x004fda0003f64270 */
[----:B------:R-:W-:Y:S05]  /*57e0*/  @P3 BREAK.RELIABLE B1 ;  /* 0x0000000000013942 */ /* 0x000fea0003800100 */
[----:B------:R-:W-:Y:S05]  /*57f0*/  @P3 BRA `(.L_x_1235) ;  /* 0x0000000000343947 */ /* 0x000fea0003800000 */
.L_x_1238:
[----:B------:R-:W-:Y:S05]  /*5800*/  BSYNC.RELIABLE B1 ;  /* 0x0000000000017941 */ /* 0x000fea0003800100 */
.L_x_1236:
        /* <DEDUP_REMOVED lines=12> */
.L_x_1235:
[----:B------:R-:W-:Y:S05]  /*58d0*/  BSYNC.RECONVERGENT B0 ;  /* 0x0000000000007941 */ /* 0x000fea0003800200 */
.L_x_1234:
        /* <DEDUP_REMOVED lines=37> */
.L_x_1242:
[----:B------:R-:W2:Y:S04]  /*5b30*/  LDG.E R16, desc[UR8][R16.64+0x4] ;  /* 0x0000040810107981 */ /* 0x000ea8000c1e1900 */
[----:B------:R-:W2:Y:S01]  /*5b40*/  LDG.E R19, desc[UR8][R18.64+0x4] ;  /* 0x0000040812137981 */ /* 0x000ea2000c1e1900 */
[----:B------:R-:W-:Y:S02]  /*5b50*/  PLOP3.LUT P3, PT, PT, PT, PT, 0x80, 0x8 ;  /* 0x000000000008781c */ /* 0x000fe40003f6f070 */
[----:B------:R-:W-:Y:S02]  /*5b60*/  PLOP3.LUT P5, PT, PT, PT, PT, 0x8, 0x80 ;  /* 0x000000000080781c */ /* 0x000fe40003fae170 */
[----:B--2---:R-:W-:-:S13]  /*5b70*/  ISETP.GT.AND P6, PT, R16, R19, PT ;  /* 0x000000131000720c */ /* 0x004fda0003fc4270 */
[----:B------:R-:W-:Y:S05]  /*5b80*/  @P6 BREAK.RELIABLE B1 ;  /* 0x0000000000016942 */ /* 0x000fea0003800100 */
[----:B------:R-:W-:Y:S05]  /*5b90*/  @P6 BRA `(.L_x_1240) ;  /* 0x0000000000346947 */ /* 0x000fea0003800000 */
.L_x_1243:
[----:B------:R-:W-:Y:S05]  /*5ba0*/  BSYNC.RELIABLE B1 ;  /* 0x0000000000017941 */ /* 0x000fea0003800100 */
.L_x_1241:
        /* <DEDUP_REMOVED lines=12> */
.L_x_1240:
[----:B------:R-:W-:Y:S05]  /*5c70*/  BSYNC.RECONVERGENT B0 ;  /* 0x0000000000007941 */ /* 0x000fea0003800200 */
.L_x_1239:
[----:B------:R-:W-:Y:S05]  /*5c80*/  WARPSYNC.ALL ;  /* 0x0000000000007948 */ /* 0x000fea0003800000 */
[----:B------:R-:W3:Y:S01]  /*5c90*/  @!P3 S2R R17, SR_CgaCtaId ;  /* 0x000000000011b919 */ /* 0x000ee20000008800 */
[----:B0-----:R-:W-:Y:S01]  /*5ca0*/  IMAD.IADD R13, R21, 0x1, R22 ;  /* 0x00000001150d7824 */ /* 0x001fe200078e0216 */
[----:B------:R-:W-:Y:S01]  /*5cb0*/  SEL R14, RZ, 0x8000, !P4 ;  /* 0x00008000ff0e7807 */ /* 0x000fe20006000000 */
[----:B--2---:R-:W-:Y:S01]  /*5cc0*/  IMAD.MOV.U32 R36, RZ, RZ, R35 ;  /* 0x000000ffff247224 */ /* 0x004fe200078e0023 */
        /* <DEDUP_REMOVED lines=8> */
[----:B0-----:R-:W-:-:S03]  /*5d50*/  @!P5 LEA R12, R15, R12, 0x18 ;  /* 0x0000000c0f0cd211 */ /* 0x001fc600078ec0ff */
[----:B------:R-:W-:Y:S02]  /*5d60*/  @!P3 IMAD R18, R22, 0x4, R17 ;  /* 0x000000041612b824 */ /* 0x000fe400078e0211 */
[----:B------:R-:W-:Y:S02]  /*5d70*/  IMAD.IADD R15, R38, 0x1, R37 ;  /* 0x00000001260f7824 */ /* 0x000fe400078e0225 */
[----:B------:R-:W-:Y:S01]  /*5d80*/  @!P3 VIADD R17, R22, 0x1 ;  /* 0x000000011611b836 */ /* 0x000fe20000000000 */
[----:B-1----:R0:W1:Y:S01]  /*5d90*/  @!P3 LDS R23, [R18+0x804] ;  /* 0x000804001217b984 */ /* 0x0020620000000800 */
[----:B------:R-:W-:Y:S01]  /*5da0*/  @!P5 IMAD R16, R21, 0x4, R12 ;  /* 0x000000041510d824 */ /* 0x000fe200078e020c */
[----:B------:R-:W-:Y:S01]  /*5db0*/  ISETP.GE.AND P4, PT, R15, R20, PT ;  /* 0x000000140f00720c */ /* 0x000fe20003f86270 */
[----:B------:R-:W-:Y:S02]  /*5dc0*/  @!P5 VIADD R12, R21, 0x1 ;  /* 0x00000001150cd836 */ /* 0x000fe40000000000 */
[----:B------:R-:W-:Y:S01]  /*5dd0*/  @!P3 IMAD.MOV.U32 R22, RZ, RZ, R17 ;  /* 0x000000ffff16b224 */ /* 0x000fe200078e0011 */
[----:B------:R-:W-:Y:S01]  /*5de0*/  SEL R14, R14, RZ, !P4 ;  /* 0x000000ff0e0e7207 */ /* 0x000fe20006000000 */
[----:B------:R-:W-:Y:S01]  /*5df0*/  @!P5 IMAD.MOV.U32 R21, RZ, RZ, R12 ;  /* 0x000000ffff15d224 */ /* 0x000fe200078e000c */
[----:B------:R0:W2:Y:S02]  /*5e00*/  @!P5 LDS R36, [R16+0x804] ;  /* 0x000804001024d984 */ /* 0x0000a40000000800 */
[----:B------:R-:W-:-:S02]  /*5e10*/  ISETP.GE.AND P4, PT, R22, R39, PT ;  /* 0x000000271600720c */ /* 0x000fc40003f86270 */
[----:B------:R-:W-:Y:S02]  /*5e20*/  IADD3 R37, PT, PT, R34, R14, R13 ;  /* 0x0000000e22257210 */ /* 0x000fe40007ffe00d */
        /* <DEDUP_REMOVED lines=19> */
.L_x_1247:
[----:B------:R-:W2:Y:S04]  /*5f60*/  LDG.E R16, desc[UR8][R16.64+0x4] ;  /* 0x0000040810107981 */ /* 0x000ea8000c1e1900 */
[----:B------:R-:W2:Y:S01]  /*5f70*/  LDG.E R19, desc[UR8][R18.64+0x4] ;  /* 0x0000040812137981 */ /* 0x000ea2000c1e1900 */
[----:B------:R-:W-:Y:S02]  /*5f80*/  PLOP3.LUT P3, PT, PT, PT, PT, 0x80, 0x8 ;  /* 0x000000000008781c */ /* 0x000fe40003f6f070 */
[----:B------:R-:W-:Y:S02]  /*5f90*/  PLOP3.LUT P5, PT, PT, PT, PT, 0x8, 0x80 ;  /* 0x000000000080781c */ /* 0x000fe40003fae170 */
[----:B--2---:R-:W-:-:S13]  /*5fa0*/  ISETP.GT.AND P4, PT, R16, R19, PT ;  /* 0x000000131000720c */ /* 0x004fda0003f84270 */
[----:B------:R-:W-:Y:S05]  /*5fb0*/  @P4 BREAK.RELIABLE B1 ;  /* 0x0000000000014942 */ /* 0x000fea0003800100 */
[----:B------:R-:W-:Y:S05]  /*5fc0*/  @P4 BRA `(.L_x_1245) ;  /* 0x0000000000344947 */ /* 0x000fea0003800000 */
.L_x_1248:
[----:B------:R-:W-:Y:S05]  /*5fd0*/  BSYNC.RELIABLE B1 ;  /* 0x0000000000017941 */ /* 0x000fea0003800100 */
.L_x_1246:
        /* <DEDUP_REMOVED lines=12> */
.L_x_1245:
[----:B------:R-:W-:Y:S05]  /*60a0*/  BSYNC.RECONVERGENT B0 ;  /* 0x0000000000007941 */ /* 0x000fea0003800200 */
.L_x_1244:
[----:B------:R-:W-:Y:S05]  /*60b0*/  WARPSYNC.ALL ;  /* 0x0000000000007948 */ /* 0x000fea0003800000 */
[----:B------:R-:W0:Y:S01]  /*60c0*/  @!P3 S2R R15, SR_CgaCtaId ;  /* 0x00000000000fb919 */ /* 0x000e220000008800 */
[----:B------:R-:W-:Y:S01]  /*60d0*/  @!P3 MOV R14, 0x400 ;  /* 0x00000400000eb802 */ /* 0x000fe20000000f00 */
[----:B--2---:R-:W-:Y:S01]  /*60e0*/  IMAD.MOV.U32 R38, RZ, RZ, R36 ;  /* 0x000000ffff267224 */ /* 0x004fe200078e0024 */
[----:B------:R-:W-:Y:S01]  /*60f0*/  @!P5 MOV R12, 0x400 ;  /* 0x00000400000cd802 */ /* 0x000fe20000000f00 */
[----:B------:R-:W2:Y:S01]  /*6100*/  @!P5 S2R R13, SR_CgaCtaId ;  /* 0x00000000000dd919 */ /* 0x000ea20000008800 */
[----:B------:R-:W-:Y:S01]  /*6110*/  IMAD.MOV.U32 R16, RZ, RZ, R22 ;  /* 0x000000ffff107224 */ /* 0x000fe200078e0016 */
[----:B------:R-:W-:Y:S01]  /*6120*/  BSSY.RECONVERGENT B0, `(.L_x_1249) ;  /* 0x0000020000007945 */ /* 0x000fe20003800200 */
[----:B------:R-:W-:-:S02]  /*6130*/  @!P3 VIADD R16, R22, 0x1 ;  /* 0x000000011610b836 */ /* 0x000fc40000000000 */
[----:B------:R-:W-:Y:S02]  /*6140*/  IMAD.MOV.U32 R17, RZ, RZ, R21 ;  /* 0x000000ffff117224 */ /* 0x000fe400078e0015 */
[----:B------:R-:W-:Y:S01]  /*6150*/  @!P5 VIADD R17, R21, 0x1 ;  /* 0x000000011511d836 */ /* 0x000fe20000000000 */
[----:B0-----:R-:W-:Y:S02]  /*6160*/  @!P3 LEA R15, R15, R14, 0x18 ;  /* 0x0000000e0f0fb211 */ /* 0x001fe400078ec0ff */
[----:B--2---:R-:W-:-:S03]  /*6170*/  @!P5 LEA R12, R13, R12, 0x18 ;  /* 0x0000000c0d0cd211 */ /* 0x004fc600078ec0ff */
[----:B------:R-:W-:Y:S02]  /*6180*/  @!P3 IMAD R13, R22, 0x4, R15 ;  /* 0x00000004160db824 */ /* 0x000fe400078e020f */
[----:B------:R-:W-:-:S03]  /*6190*/  @!P5 IMAD R12, R21, 0x4, R12 ;  /* 0x00000004150cd824 */ /* 0x000fc600078e020c */
[----:B-1----:R0:W1:Y:S04]  /*61a0*/  @!P3 LDS R23, [R13+0x804] ;  /* 0x000804000d17b984 */ /* 0x0020680000000800 */
        /* <DEDUP_REMOVED lines=17> */
.L_x_1251:
[----:B------:R-:W2:Y:S04]  /*62c0*/  LDG.E R14, desc[UR8][R14.64+0x4] ;  /* 0x000004080e0e7981 */ /* 0x000ea8000c1e1900 */
[----:B------:R-:W2:Y:S01]  /*62d0*/  LDG.E R13, desc[UR8][R12.64+0x4] ;  /* 0x000004080c0d7981 */ /* 0x000ea2000c1e1900 */
[----:B------:R-:W-:Y:S02]  /*62e0*/  PLOP3.LUT P4, PT, PT, PT, PT, 0x80, 0x8 ;  /* 0x000000000008781c */ /* 0x000fe40003f8f070 */
[----:B--2---:R-:W-:-:S13]  /*62f0*/  ISETP.GT.AND P5, PT, R14, R13, PT ;  /* 0x0000000d0e00720c */ /* 0x004fda0003fa4270 */
[----:B------:R-:W-:Y:S05]  /*6300*/  @P5 BRA `(.L_x_1250) ;  /* 0x0000000000045947 */ /* 0x000fea0003800000 */
.L_x_1252:
[----:B------:R-:W-:-:S13]  /*6310*/  PLOP3.LUT P4, PT, PT, PT, PT, 0x8, 0x80 ;  /* 0x000000000080781c */ /* 0x000fda0003f8e170 */
.L_x_1250:
[----:B------:R-:W-:Y:S05]  /*6320*/  BSYNC.RECONVERGENT B0 ;  /* 0x0000000000007941 */ /* 0x000fea0003800200 */
.L_x_1249:
[----:B------:R-:W0:Y:S01]  /*6330*/  S2R R43, SR_CTAID.X ;  /* 0x00000000002b7919 */ /* 0x000e220000002500 */
[----:B------:R-:W-:Y:S01]  /*6340*/  IMAD.IADD R13, R16, 0x1, R17 ;  /* 0x00000001100d7824 */ /* 0x000fe200078e0211 */
[----:B------:R-:W-:Y:S01]  /*6350*/  SEL R12, RZ, 0x40000, !P4 ;  /* 0x00040000ff0c7807 */ /* 0x000fe20006000000 */
[----:B------:R-:W-:Y:S01]  /*6360*/  IMAD.IADD R21, R22, 0x1, R21 ;  /* 0x0000000116157824 */ /* 0x000fe200078e0215 */
[----:B------:R-:W3:Y:S01]  /*6370*/  S2R R40, SR_TID.X ;  /* 0x0000000000287919 */ /* 0x000ee20000002100 */
[----:B------:R-:W-:Y:S01]  /*6380*/  BSSY.RECONVERGENT B0, `(.L_x_1253) ;  /* 0x000014d000007945 */ /* 0x000fe20003800200 */
[----:B------:R-:W-:Y:S01]  /*6390*/  BAR.SYNC.DEFER_BLOCKING 0x0 ;  /* 0x0000000000007b1d */ /* 0x000fe20000010000 */
[----:B------:R-:W-:Y:S02]  /*63a0*/  ISETP.GE.AND P4, PT, R13, R20, PT ;  /* 0x000000140d00720c */ /* 0x000fe40003f86270 */
[----:B------:R-:W-:Y:S02]  /*63b0*/  SEL R13, RZ, 0x20000, !P3 ;  /* 0x00020000ff0d7807 */ /* 0x000fe40005800000 */
[----:B------:R-:W-:-:S02]  /*63c0*/  SEL R12, R12, RZ, !P4 ;  /* 0x000000ff0c0c7207 */ /* 0x000fc40006000000 */
[----:B------:R-:W-:-:S04]  /*63d0*/  ISETP.GE.AND P4, PT, R21, R20, PT ;  /* 0x000000141500720c */ /* 0x000fc80003f86270 */
[----:B------:R-:W-:-:S04]  /*63e0*/  SEL R13, R13, RZ, !P4 ;  /* 0x000000ff0d0d7207 */ /* 0x000fc80006000000 */
[----:B------:R-:W-:-:S04]  /*63f0*/  IADD3 R39, PT, PT, R37, R13, R12 ;  /* 0x0000000d25277210 */ /* 0x000fc80007ffe00c */
[----:B------:R4:W1:Y:S01]  /*6400*/  POPC R41, R39 ;  /* 0x0000002700297309 */ /* 0x0008620000000000 */
[----:B0-----:R-:W-:-:S13]  /*6410*/  ISETP.NE.AND P3, PT, R43, RZ, PT ;  /* 0x000000ff2b00720c */ /* 0x001fda0003f65270 */
[----:B-1-34-:R-:W-:Y:S05]  /*6420*/  @P3 BRA `(.L_x_1254) ;  /* 0x00000004003c3947 */ /* 0x01afea0003800000 */
[----:B------:R-:W0:Y:S01]  /*6430*/  SHFL.UP P3, R12, R41, 0x1, RZ ;  /* 0x04200000290c7989 */ /* 0x000e2200000600ff */
[----:B------:R-:W1:Y:S01]  /*6440*/  S2UR UR5, SR_CgaCtaId ;  /* 0x00000000000579c3 */ /* 0x000e620000008800 */
[----:B------:R-:W-:Y:S01]  /*6450*/  UMOV UR4, 0x400 ;  /* 0x0000040000047882 */ /* 0x000fe20000000000 */
[----:B------:R-:W-:Y:S01]  /*6460*/  SHF.R.U32.HI R43, RZ, 0x5, R40 ;  /* 0x00000005ff2b7819 */ /* 0x000fe20000011628 */
[----:B------:R-:W3:Y:S01]  /*6470*/  S2R R42, SR_LANEID ;  /* 0x00000000002a7919 */ /* 0x000ee20000000000 */
[----:B0-----:R-:W-:Y:S01]  /*6480*/  @P3 IMAD.IADD R12, R41, 0x1, R12 ;  /* 0x00000001290c3824 */ /* 0x001fe200078e020c */
[----:B-1----:R-:W-:-:S04]  /*6490*/  ULEA UR6, UR5, UR4, 0x18 ;  /* 0x0000000405067291 */ /* 0x002fc8000f8ec0ff */
[----:B------:R-:W0:Y:S01]  /*64a0*/  SHFL.UP P3, R13, R12, 0x2, RZ ;  /* 0x044000000c0d7989 */ /* 0x000e2200000600ff */
[----:B---3--:R-:W-:-:S13]  /*64b0*/  ISETP.NE.AND P4, PT, R42, 0x1f, PT ;  /* 0x0000001f2a00780c */ /* 0x008fda0003f85270 */
[----:B------:R-:W-:Y:S01]  /*64c0*/  @!P4 LEA R23, R43, UR6, 0x2 ;  /* 0x000000062b17cc11 */ /* 0x000fe2000f8e10ff */
        /* <DEDUP_REMOVED lines=9> */
[----:B------:R-:W-:Y:S01]  /*6560*/  @!P4 STS [R23], R44 ;  /* 0x0000002c1700c388 */ /* 0x000fe20000000800 */
[----:B------:R-:W-:Y:S01]  /*6570*/  BAR.SYNC.DEFER_BLOCKING 0x0 ;  /* 0x0000000000007b1d */ /* 0x000fe20000010000 */
[----:B------:R-:W-:-:S04]  /*6580*/  ISETP.NE.AND P4, PT, R42, RZ, PT ;  /* 0x000000ff2a00720c */ /* 0x000fc80003f85270 */
[----:B------:R-:W-:Y:S02]  /*6590*/  SEL R41, R41, RZ, P4 ;  /* 0x000000ff29297207 */ /* 0x000fe40002000000 */
[----:B------:R-:W-:Y:S01]  /*65a0*/  ISETP.NE.AND P4, PT, R43, 0xe, PT ;  /* 0x0000000e2b00780c */ /* 0x000fe20003f85270 */
[----:B------:R-:W0:Y:S04]  /*65b0*/  LDS.128 R16, [UR6] ;  /* 0x00000006ff107984 */ /* 0x000e280008000c00 */
[----:B------:R-:W1:Y:S01]  /*65c0*/  LDS.128 R12, [UR6+0x10] ;  /* 0x00001006ff0c7984 */ /* 0x000e620008000c00 */
[----:B0-----:R-:W-:-:S04]  /*65d0*/  IMAD.IADD R17, R16, 0x1, R17 ;  /* 0x0000000110117824 */ /* 0x001fc800078e0211 */
[----:B------:R-:W-:Y:S01]  /*65e0*/  IMAD.IADD R18, R18, 0x1, R17 ;  /* 0x0000000112127824 */ /* 0x000fe200078e0211 */
[----:B------:R-:W-:Y:S02]  /*65f0*/  SEL R16, R17, R16, !P3 ;  /* 0x0000001011107207 */ /* 0x000fe40005800000 */
[----:B------:R-:W-:Y:S01]  /*6600*/  ISETP.NE.AND P3, PT, R43, 0x3, PT ;  /* 0x000000032b00780c */ /* 0x000fe20003f65270 */
[----:B------:R-:W-:-:S03]  /*6610*/  IMAD.IADD R21, R19, 0x1, R18 ;  /* 0x0000000113157824 */ /* 0x000fc600078e0212 */
[----:B------:R-:W-:Y:S01]  /*6620*/  SEL R20, R18, R16, !P3 ;  /* 0x0000001012147207 */ /* 0x000fe20005800000 */
[----:B-1----:R-:W-:Y:S01]  /*6630*/  IMAD.IADD R12, R21, 0x1, R12 ;  /* 0x00000001150c7824 */ /* 0x002fe200078e020c */
[----:B------:R-:W0:Y:S01]  /*6640*/  LDS.128 R16, [UR6+0x20] ;  /* 0x00002006ff107984 */ /* 0x000e220008000c00 */
[----:B------:R-:W-:Y:S02]  /*6650*/  ISETP.NE.AND P3, PT, R43, 0x4, PT ;  /* 0x000000042b00780c */ /* 0x000fe40003f65270 */
[----:B------:R-:W-:Y:S02]  /*6660*/  IMAD.IADD R13, R13, 0x1, R12 ;  /* 0x000000010d0d7824 */ /* 0x000fe400078e020c */
[----:B------:R-:W-:Y:S02]  /*6670*/  SEL R20, R21, R20, !P3 ;  /* 0x0000001415147207 */ /* 0x000fe40005800000 */
[----:B------:R-:W-:Y:S01]  /*6680*/  ISETP.NE.AND P3, PT, R43, 0x5, PT ;  /* 0x000000052b00780c */ /* 0x000fe20003f65270 */
[----:B------:R-:W-:-:S03]  /*6690*/  IMAD.IADD R14, R14, 0x1, R13 ;  /* 0x000000010e0e7824 */ /* 0x000fc600078e020d */
[----:B------:R-:W-:Y:S01]  /*66a0*/  SEL R20, R12, R20, !P3 ;  /* 0x000000140c147207 */ /* 0x000fe20005800000 */
[----:B------:R-:W-:Y:S01]  /*66b0*/  IMAD.IADD R15, R15, 0x1, R14 ;  /* 0x000000010f0f7824 */ /* 0x000fe200078e020e */
[----:B------:R-:W-:-:S04]  /*66c0*/  ISETP.NE.AND P3, PT, R43, 0x6, PT ;  /* 0x000000062b00780c */ /* 0x000fc80003f65270 */
[----:B------:R-:W-:Y:S02]  /*66d0*/  SEL R12, R13, R20, !P3 ;  /* 0x000000140d0c7207 */ /* 0x000fe40005800000 */
[----:B------:R-:W1:Y:S01]  /*66e0*/  LDS.128 R20, [UR6+0x30] ;  /* 0x00003006ff147984 */ /* 0x000e620008000c00 */
[----:B------:R-:W-:-:S04]  /*66f0*/  ISETP.NE.AND P3, PT, R43, 0x7, PT ;  /* 0x000000072b00780c */ /* 0x000fc80003f65270 */
[----:B------:R-:W-:Y:S02]  /*6700*/  SEL R12, R14, R12, !P3 ;  /* 0x0000000c0e0c7207 */ /* 0x000fe40005800000 */
[----:B------:R-:W-:-:S04]  /*6710*/  ISETP.NE.AND P3, PT, R43, 0x8, PT ;  /* 0x000000082b00780c */ /* 0x000fc80003f65270 */
[----:B------:R-:W-:Y:S02]  /*6720*/  SEL R12, R15, R12, !P3 ;  /* 0x0000000c0f0c7207 */ /* 0x000fe40005800000 */
[----:B------:R-:W-:Y:S01]  /*6730*/  ISETP.NE.AND P3, PT, R43, 0x9, PT ;  /* 0x000000092b00780c */ /* 0x000fe20003f65270 */
[----:B0-----:R-:W-:Y:S02]  /*6740*/  IMAD.IADD R16, R15, 0x1, R16 ;  /* 0x000000010f107824 */ /* 0x001fe400078e0210 */
[----:B------:R-:W-:Y:S02]  /*6750*/  IMAD.MOV.U32 R15, RZ, RZ, RZ ;  /* 0x000000ffff0f7224 */ /* 0x000fe400078e00ff */
[----:B------:R-:W-:Y:S01]  /*6760*/  IMAD.IADD R17, R17, 0x1, R16 ;  /* 0x0000000111117824 */ /* 0x000fe200078e0210 */
[----:B------:R-:W-:Y:S02]  /*6770*/  SEL R12, R16, R12, !P3 ;  /* 0x0000000c100c7207 */ /* 0x000fe40005800000 */
[----:B------:R-:W-:Y:S01]  /*6780*/  ISETP.NE.AND P3, PT, R43, 0xa, PT ;  /* 0x0000000a2b00780c */ /* 0x000fe20003f65270 */
[----:B------:R-:W-:-:S03]  /*6790*/  IMAD.IADD R18, R18, 0x1, R17 ;  /* 0x0000000112127824 */ /* 0x000fc600078e0211 */
[----:B------:R-:W-:Y:S01]  /*67a0*/  SEL R12, R17, R12, !P3 ;  /* 0x0000000c110c7207 */ /* 0x000fe20005800000 */
[----:B------:R-:W-:Y:S01]  /*67b0*/  IMAD.IADD R19, R19, 0x1, R18 ;  /* 0x0000000113137824 */ /* 0x000fe200078e0212 */
[----:B------:R-:W-:-:S04]  /*67c0*/  ISETP.NE.AND P3, PT, R43, 0xb, PT ;  /* 0x0000000b2b00780c */ /* 0x000fc80003f65270 */
[----:B------:R-:W-:Y:S02]  /*67d0*/  SEL R12, R18, R12, !P3 ;  /* 0x0000000c120c7207 */ /* 0x000fe40005800000 */
[----:B------:R-:W-:Y:S01]  /*67e0*/  ISETP.NE.AND P3, PT, R43, 0xc, PT ;  /* 0x0000000c2b00780c */ /* 0x000fe20003f65270 */
[----:B-1----:R-:W-:-:S03]  /*67f0*/  IMAD.IADD R20, R19, 0x1, R20 ;  /* 0x0000000113147824 */ /* 0x002fc600078e0214 */
[----:B------:R-:W-:Y:S01]  /*6800*/  SEL R12, R19, R12, !P3 ;  /* 0x0000000c130c7207 */ /* 0x000fe20005800000 */
[----:B------:R-:W-:Y:S01]  /*6810*/  IMAD.IADD R21, R21, 0x1, R20 ;  /* 0x0000000115157824 */ /* 0x000fe200078e0214 */
[----:B------:R-:W-:-:S03]  /*6820*/  ISETP.NE.AND P3, PT, R43, 0xd, PT ;  /* 0x0000000d2b00780c */ /* 0x000fc60003f65270 */
[----:B------:R-:W-:Y:S01]  /*6830*/  IMAD.IADD R22, R22, 0x1, R21 ;  /* 0x0000000116167824 */ /* 0x000fe200078e0215 */
[----:B------:R-:W-:Y:S02]  /*6840*/  SEL R12, R20, R12, !P3 ;  /* 0x0000000c140c7207 */ /* 0x000fe40005800000 */
[----:B------:R-:W-:Y:S01]  /*6850*/  ISETP.NE.AND P3, PT, R43, 0xf, PT ;  /* 0x0000000f2b00780c */ /* 0x000fe20003f65270 */
[----:B------:R-:W-:Y:S01]  /*6860*/  IMAD.IADD R23, R23, 0x1, R22 ;  /* 0x0000000117177824 */ /* 0x000fe200078e0216 */
[----:B------:R-:W-:Y:S02]  /*6870*/  SEL R12, R21, R12, !P4 ;  /* 0x0000000c150c7207 */ /* 0x000fe40006000000 */
[----:B------:R-:W-:Y:S02]  /*6880*/  ISETP.GE.U32.AND P4, PT, R40, 0x20, PT ;  /* 0x000000202800780c */ /* 0x000fe40003f86070 */
[----:B------:R-:W-:Y:S02]  /*6890*/  SEL R12, R22, R12, !P3 ;  /* 0x0000000c160c7207 */ /* 0x000fe40005800000 */
[----:B------:R-:W-:-:S02]  /*68a0*/  ISETP.NE.AND P3, PT, R40, RZ, PT ;  /* 0x000000ff2800720c */ /* 0x000fc40003f65270 */
[----:B------:R-:W-:-:S05]  /*68b0*/  SEL R12, R12, RZ, P4 ;  /* 0x000000ff0c0c7207 */ /* 0x000fca0002000000 */
[----:B------:R-:W-:-:S06]  /*68c0*/  IMAD.IADD R16, R12, 0x1, R41 ;  /* 0x000000010c107824 */ /* 0x000fcc00078e0229 */
[----:B------:R-:W-:Y:S05]  /*68d0*/  @P3 BRA `(.L_x_1255) ;  /* 0x0000000c00dc3947 */ /* 0x000fea0003800000 */
[----:B------:R-:W0:Y:S01]  /*68e0*/  LDC.64 R12, c[0x0][0x3e0] ;  /* 0x0000f800ff0c7b82 */ /* 0x000e220000000a00 */
[----:B------:R-:W-:-:S05]  /*68f0*/  IMAD.MOV.U32 R22, RZ, RZ, 0x65 ;  /* 0x00000065ff167424 */ /* 0x000fca00078e00ff */
[----:B0-----:R0:W-:Y:S01]  /*6900*/  ST.E.64.STRONG.GPU desc[UR8][R12.64+0x100], R22 ;  /* 0x000100160c007985 */ /* 0x0011e2000c10fb08 */
[----:B------:R-:W-:Y:S05]  /*6910*/  BRA `(.L_x_1255) ;  /* 0x0000000c00cc7947 */ /* 0x000fea0003800000 */
.L_x_1254:
[----:B------:R-:W0:Y:S01]  /*6920*/  SHFL.UP P3, R12, R41, 0x1, RZ ;  /* 0x04200000290c7989 */ /* 0x000e2200000600ff */
[----:B------:R-:W1:Y:S01]  /*6930*/  S2UR UR5, SR_CgaCtaId ;  /* 0x00000000000579c3 */ /* 0x000e620000008800 */
[----:B------:R-:W-:Y:S01]  /*6940*/  UMOV UR4, 0x400 ;  /* 0x0000040000047882 */ /* 0x000fe20000000000 */
[----:B------:R-:W3:Y:S01]  /*6950*/  S2R R20, SR_LANEID ;  /* 0x0000000000147919 */ /* 0x000ee20000000000 */
[----:B0-----:R-:W-:Y:S01]  /*6960*/  @P3 IMAD.IADD R12, R41, 0x1, R12 ;  /* 0x00000001290c3824 */ /* 0x001fe200078e020c */
[----:B-1----:R-:W-:-:S04]  /*6970*/  ULEA UR4, UR5, UR4, 0x18 ;  /* 0x0000000405047291 */ /* 0x002fc8000f8ec0ff */
[----:B------:R-:W0:Y:S01]  /*6980*/  SHFL.UP P3, R13, R12, 0x2, RZ ;  /* 0x044000000c0d7989 */ /* 0x000e2200000600ff */
[----:B---3--:R-:W-:Y:S01]  /*6990*/  ISETP.NE.AND P4, PT, R20, 0x1f, PT ;  /* 0x0000001f1400780c */ /* 0x008fe20003f85270 */
[----:B0-----:R-:W-:-:S12]  /*69a0*/  @P3 IMAD.IADD R13, R12, 0x1, R13 ;  /* 0x000000010c0d3824 */ /* 0x001fd800078e020d */
[----:B------:R-:W-:Y:S01]  /*69b0*/  @!P4 SHF.R.U32.HI R12, RZ, 0x3, R40 ;  /* 0x00000003ff0cc819 */ /* 0x000fe20000011628 */
[----:B------:R-:W0:Y:S03]  /*69c0*/  SHFL.UP P3, R14, R13, 0x4, RZ ;  /* 0x048000000d0e7989 */ /* 0x000e2600000600ff */
[----:B------:R-:W-:Y:S01]  /*69d0*/  @!P4 LOP3.LUT R23, R12, 0x7c, RZ, 0xc0, !PT ;  /* 0x0000007c0c17c812 */ /* 0x000fe200078ec0ff */
[----:B0-----:R-:W-:-:S05]  /*69e0*/  @P3 IMAD.IADD R14, R13, 0x1, R14 ;  /* 0x000000010d0e3824 */ /* 0x001fca00078e020e */
[----:B------:R-:W0:Y:S02]  /*69f0*/  SHFL.UP P3, R21, R14, 0x8, RZ ;  /* 0x050000000e157989 */ /* 0x000e2400000600ff */
[----:B0-----:R-:W-:-:S05]  /*6a00*/  @P3 IMAD.IADD R21, R14, 0x1, R21 ;  /* 0x000000010e153824 */ /* 0x001fca00078e0215 */
[----:B------:R-:W0:Y:S02]  /*6a10*/  SHFL.UP P3, R22, R21, 0x10, RZ ;  /* 0x0600000015167989 */ /* 0x000e2400000600ff */
[----:B0-----:R-:W-:Y:S01]  /*6a20*/  @P3 IMAD.IADD R22, R21, 0x1, R22 ;  /* 0x0000000115163824 */ /* 0x001fe200078e0216 */
[----:B------:R-:W-:-:S04]  /*6a30*/  SHF.R.U32.HI R21, RZ, 0x5, R40 ;  /* 0x00000005ff157819 */ /* 0x000fc80000011628 */
[----:B------:R-:W-:Y:S01]  /*6a40*/  @!P4 STS [R23+UR4], R22 ;  /* 0x000000161700c988 */ /* 0x000fe20008000804 */
[----:B------:R-:W-:Y:S01]  /*6a50*/  BAR.SYNC.DEFER_BLOCKING 0x0 ;  /* 0x0000000000007b1d */ /* 0x000fe20000010000 */
[C---:B------:R-:W-:Y:S02]  /*6a60*/  ISETP.NE.AND P3, PT, R21.reuse, 0x2, PT ;  /* 0x000000021500780c */ /* 0x040fe40003f65270 */
[----:B------:R-:W-:-:S03]  /*6a70*/  ISETP.NE.AND P4, PT, R21, 0xd, PT ;  /* 0x0000000d1500780c */ /* 0x000fc60003f85270 */
        /* <DEDUP_REMOVED lines=12> */
[----:B------:R-:W0:Y:S01]  /*6b40*/  LDS.128 R16, [UR4+0x20] ;  /* 0x00002004ff107984 */ /* 0x000e220008000c00 */
[----:B------:R-:W-:Y:S01]  /*6b50*/  ISETP.NE.AND P3, PT, R21, 0x5, PT ;  /* 0x000000051500780c */ /* 0x000fe20003f65270 */
[----:B------:R-:W-:-:S03]  /*6b60*/  IMAD.IADD R14, R14, 0x1, R13 ;  /* 0x000000010e0e7824 */ /* 0x000fc600078e020d */
[----:B------:R-:W-:Y:S01]  /*6b70*/  SEL R42, R12, R42, !P3 ;  /* 0x0000002a0c2a7207 */ /* 0x000fe20005800000 */
[----:B------:R-:W-:Y:S01]  /*6b80*/  IMAD.IADD R23, R15, 0x1, R14 ;  /* 0x000000010f177824 */ /* 0x000fe200078e020e */
[----:B------:R-:W-:-:S04]  /*6b90*/  ISETP.NE.AND P3, PT, R21, 0x6, PT ;  /* 0x000000061500780c */ /* 0x000fc80003f65270 */
[----:B------:R-:W-:Y:S02]  /*6ba0*/  SEL R42, R13, R42, !P3 ;  /* 0x0000002a0d2a7207 */ /* 0x000fe40005800000 */
[----:B------:R-:W-:-:S04]  /*6bb0*/  ISETP.NE.AND P3, PT, R21, 0x7, PT ;  /* 0x000000071500780c */ /* 0x000fc80003f65270 */
[----:B------:R-:W-:Y:S02]  /*6bc0*/  SEL R42, R14, R42, !P3 ;  /* 0x0000002a0e2a7207 */ /* 0x000fe40005800000 */
[----:B------:R-:W1:Y:S01]  /*6bd0*/  LDS.128 R12, [UR4+0x30] ;  /* 0x00003004ff0c7984 */ /* 0x000e620008000c00 */
[----:B------:R-:W-:-:S04]  /*6be0*/  ISETP.NE.AND P3, PT, R21, 0x8, PT ;  /* 0x000000081500780c */ /* 0x000fc80003f65270 */
[----:B------:R-:W-:Y:S02]  /*6bf0*/  SEL R42, R23, R42, !P3 ;  /* 0x0000002a172a7207 */ /* 0x000fe40005800000 */
[----:B------:R-:W-:Y:S01]  /*6c00*/  ISETP.NE.AND P3, PT, R21, 0x9, PT ;  /* 0x000000091500780c */ /* 0x000fe20003f65270 */
[----:B0-----:R-:W-:-:S04]  /*6c10*/  IMAD.IADD R16, R23, 0x1, R16 ;  /* 0x0000000117107824 */ /* 0x001fc800078e0210 */
        /* <DEDUP_REMOVED lines=12> */
[C---:B------:R-:W-:Y:S02]  /*6ce0*/  ISETP.NE.AND P3, PT, R21.reuse, 0xe, PT ;  /* 0x0000000e1500780c */ /* 0x040fe40003f65270 */
[----:B------:R-:W-:Y:S01]  /*6cf0*/  SEL R42, R12, R42, !P4 ;  /* 0x0000002a0c2a7207 */ /* 0x000fe20006000000 */
[----:B------:R-:W-:Y:S01]  /*6d00*/  IMAD.IADD R14, R14, 0x1, R13 ;  /* 0x000000010e0e7824 */ /* 0x000fe200078e020d */
[----:B------:R-:W-:Y:S01]  /*6d10*/  ISETP.NE.AND P4, PT, R21, 0xf, PT ;  /* 0x0000000f1500780c */ /* 0x000fe20003f85270 */
[----:B------:R-:W-:Y:S01]  /*6d20*/  IMAD.IADD R21, R22, 0x1, -R41 ;  /* 0x0000000116157824 */ /* 0x000fe200078e0a29 */
[----:B------:R-:W-:Y:S01]  /*6d30*/  SEL R42, R13, R42, !P3 ;  /* 0x0000002a0d2a7207 */ /* 0x000fe20005800000 */
[----:B------:R-:W-:Y:S01]  /*6d40*/  IMAD.IADD R15, R15, 0x1, R14 ;  /* 0x000000010f0f7824 */ /* 0x000fe200078e020e */
[----:B------:R-:W-:-:S02]  /*6d50*/  ISETP.NE.AND P3, PT, R20, RZ, PT ;  /* 0x000000ff1400720c */ /* 0x000fc40003f65270 */
[----:B------:R-:W-:Y:S02]  /*6d60*/  SEL R42, R14, R42, !P4 ;  /* 0x0000002a0e2a7207 */ /* 0x000fe40006000000 */
[----:B------:R-:W-:Y:S02]  /*6d70*/  SEL R13, R21, RZ, P3 ;  /* 0x000000ff150d7207 */ /* 0x000fe40001800000 */
[C---:B------:R-:W-:Y:S02]  /*6d80*/  ISETP.GT.U32.AND P3, PT, R40.reuse, 0x1f, PT ;  /* 0x0000001f2800780c */ /* 0x040fe40003f64070 */
[----:B------:R-:W-:Y:S01]  /*6d90*/  ISETP.GE.U32.AND P4, PT, R40, 0x20, PT ;  /* 0x000000202800780c */ /* 0x000fe20003f86070 */
[----:B------:R-:W-:-:S05]  /*6da0*/  IMAD.IADD R16, R42, 0x1, R13 ;  /* 0x000000012a107824 */ /* 0x000fca00078e020d */
[----:B------:R-:W-:-:S05]  /*6db0*/  SEL R21, R21, R16, !P4 ;  /* 0x0000001015157207 */ /* 0x000fca0006000000 */
[----:B------:R-:W-:Y:S05]  /*6dc0*/  @P3 BRA `(.L_x_1256) ;  /* 0x0000000800783947 */ /* 0x000fea0003800000 */
[----:B------:R-:W0:Y:S01]  /*6dd0*/  LDC.64 R22, c[0x0][0x3e0] ;  /* 0x0000f800ff167b82 */ /* 0x000e220000000a00 */
[----:B------:R-:W-:Y:S01]  /*6de0*/  ISETP.NE.AND P3, PT, R40, RZ, PT ;  /* 0x000000ff2800720c */ /* 0x000fe20003f65270 */
[----:B------:R-:W1:-:S12]  /*6df0*/  LDCU UR5, c[0x0][0x370] ;  /* 0x00006e00ff0577ac */ /* 0x000e580008000800 */
[----:B------:R-:W-:Y:S01]  /*6e00*/  @!P3 IMAD.MOV.U32 R14, RZ, RZ, 0x64 ;  /* 0x00000064ff0eb424 */ /* 0x000fe200078e00ff */
[----:B------:R3:W-:Y:S01]  /*6e10*/  @!P3 STS [UR4+0x6c], R15 ;  /* 0x00006c0fff00b988 */ /* 0x0007e20008000804 */
[----:B-1----:R-:W-:Y:S01]  /*6e20*/  UISETP.GT.U32.AND UP0, UPT, UR5, 0x1f3, UPT ;  /* 0x000001f30500788c */ /* 0x002fe2000bf04070 */
[----:B0-----:R-:W-:-:S05]  /*6e30*/  IMAD.WIDE.U32 R22, R43, 0x8, R22 ;  /* 0x000000082b167825 */ /* 0x001fca00078e0016 */
[----:B------:R3:W-:Y:S03]  /*6e40*/  @!P3 ST.E.64.STRONG.GPU desc[UR8][R22.64+0x100], R14 ;  /* 0x0001000e1600b985 */ /* 0x0007e6000c10fb08 */
[----:B------:R-:W-:Y:S05]  /*6e50*/  BRA.U UP0, `(.L_x_1257) ;  /* 0x0000000100087547 */ /* 0x000fea000b800000 */
[----:B------:R0:W-:Y:S06]  /*6e60*/  MEMBAR.SC.CTA ;  /* 0x0000000000007992 */ /* 0x0001ec0000000000 */
[----:B0-----:R-:W-:Y:S05]  /*6e70*/  BRA `(.L_x_1258) ;  /* 0x0000000000087947 */ /* 0x001fea0003800000 */
.L_x_1257:
[----:B------:R-:W-:Y:S05]  /*6e80*/  NANOSLEEP 0x1c2 ;  /* 0x000001c20000795d */ /* 0x000fea0003800000 */
[----:B------:R-:W-:Y:S01]  /*6e90*/  NOP ;  /* 0x0000000000007918 */ /* 0x000fe20000000000 */
.L_x_1258:
[----:B------:R-:W-:-:S03]  /*6ea0*/  IMAD.WIDE.U32 R40, R40, 0x8, RZ ;  /* 0x0000000828287825 */ /* 0x000fc600078e00ff */
[----:B------:R-:W-:Y:S02]  /*6eb0*/  LOP3.LUT R19, R40, 0xfffffff8, RZ, 0x3c, !PT ;  /* 0xfffffff828137812 */ /* 0x000fe400078e3cff */
[----:B------:R-:W-:Y:S02]  /*6ec0*/  LOP3.LUT R41, RZ, R41, RZ, 0x33, !PT ;  /* 0x00000029ff297212 */ /* 0x000fe400078e33ff */
[----:B------:R-:W-:-:S05]  /*6ed0*/  IADD3 R18, P3, PT, R22, R19, RZ ;  /* 0x0000001316127210 */ /* 0x000fca0007f7e0ff */
[----:B------:R-:W-:-:S05]  /*6ee0*/  IMAD.X R19, R23, 0x1, R41, P3 ;  /* 0x0000000117137824 */ /* 0x000fca00018e0629 */
[----:B------:R-:W4:Y:S01]  /*6ef0*/  LD.E.64.STRONG.GPU R16, desc[UR8][R18.64+0x100] ;  /* 0x0001000812107980 */ /* 0x000f22000c10fb00 */
[----:B------:R-:W0:Y:S01]  /*6f00*/  LDC R13, c[0x0][0x370] ;  /* 0x0000dc00ff0d7b82 */ /* 0x000e220000000800 */
[----:B------:R-:W-:Y:S01]  /*6f10*/  UMOV UR5, 0xffffffff ;  /* 0xffffffff00057882 */ /* 0x000fe20000000000 */
[----:B----4-:R-:W-:Y:S02]  /*6f20*/  ISETP.NE.AND P5, PT, R16, 0x63, PT ;  /* 0x000000631000780c */ /* 0x010fe40003fa5270 */
[----:B0-----:R-:W-:Y:S11]  /*6f30*/  BRA.DIV UR5, `(.L_x_1259) ;  /* 0x000000a205607947 */ /* 0x001ff6000b800000 */
[----:B------:R-:W-:-:S13]  /*6f40*/  VOTE.ANY P5, !P5 ;  /* 0x0000000000ff7806 */ /* 0x000fda00068a0100 */
.L_x_1491:
[----:B------:R-:W-:Y:S05]  /*6f50*/  @!P5 BRA `(.L_x_1260) ;  /* 0x000000000034d947 */ /* 0x000fea0003800000 */
[----:B------:R-:W-:-:S13]  /*6f60*/  ISETP.GT.U32.AND P3, PT, R13, 0x1f3, PT ;  /* 0x000001f30d00780c */ /* 0x000fda0003f64070 */
.L_x_1264:
[----:B------:R-:W-:Y:S05]  /*6f70*/  YIELD ;  /* 0x0000000000007946 */ /* 0x000fea0003800000 */
[----:B------:R-:W-:Y:S05]  /*6f80*/  @P3 BRA `(.L_x_1261) ;  /* 0x0000000000083947 */ /* 0x000fea0003800000 */
[----:B------:R0:W-:Y:S06]  /*6f90*/  MEMBAR.SC.CTA ;  /* 0x0000000000007992 */ /* 0x0001ec0000000000 */
[----:B0-----:R-:W-:Y:S05]  /*6fa0*/  BRA `(.L_x_1262) ;  /* 0x0000000000087947 */ /* 0x001fea0003800000 */
.L_x_1261:
[----:B------:R-:W-:Y:S05]  /*6fb0*/  NANOSLEEP 0x15e ;  /* 0x0000015e0000795d */ /* 0x000fea0003800000 */
[----:B------:R-:W-:Y:S01]  /*6fc0*/  NOP ;  /* 0x0000000000007918 */ /* 0x000fe20000000000 */
.L_x_1262:
[----:B------:R-:W4:Y:S01]  /*6fd0*/  LD.E.64.STRONG.GPU R16, desc[UR8][R18.64+0x100] ;  /* 0x0001000812107980 */ /* 0x000f22000c10fb00 */
[----:B------:R-:W-:Y:S01]  /*6fe0*/  UMOV UR5, 0xffffffff ;  /* 0xffffffff00057882 */ /* 0x000fe20000000000 */
[----:B----4-:R-:W-:Y:S02]  /*6ff0*/  ISETP.NE.AND P5, PT, R16, 0x63, PT ;  /* 0x000000631000780c */ /* 0x010fe40003fa5270 */
[----:B------:R-:W-:Y:S11]  /*7000*/  BRA.DIV UR5, `(.L_x_1263) ;  /* 0x000000a2054c7947 */ /* 0x000ff6000b800000 */
[----:B------:R-:W-:-:S13]  /*7010*/  VOTE.ANY P5, !P5 ;  /* 0x0000000000ff7806 */ /* 0x000fda00068a0100 */
.L_x_1494:
[----:B------:R-:W-:Y:S05]  /*7020*/  @P5 BRA `(.L_x_1264) ;  /* 0xfffffffc00d05947 */ /* 0x000fea000383ffff */
.L_x_1260:
[----:B------:R-:W-:Y:S01]  /*7030*/  UMOV UR5, 0xffffffff ;  /* 0xffffffff00057882 */ /* 0x000fe20000000000 */
[----:B------:R-:W-:Y:S02]  /*7040*/  ISETP.NE.AND P5, PT, R16, 0x65, PT ;  /* 0x000000651000780c */ /* 0x000fe40003fa5270 */
[----:B------:R-:W-:Y:S11]  /*7050*/  BRA.DIV UR5, `(.L_x_1265) ;  /* 0x000000a205587947 */ /* 0x000ff6000b800000 */
[----:B------:R-:W0:Y:S01]  /*7060*/  S2R R40, SR_GEMASK ;  /* 0x0000000000287919 */ /* 0x000e220000003c00 */
[----:B------:R-:W-:Y:S01]  /*7070*/  VOTE.ANY R12, PT, !P5 ;  /* 0x00000000000c7806 */ /* 0x000fe200068e0100 */
[----:B------:R-:W1:Y:S01]  /*7080*/  S2UR UR5, SR_CTAID.X ;  /* 0x00000000000579c3 */ /* 0x000e620000002500 */
[----:B---3--:R-:W-:Y:S02]  /*7090*/  VIADD R14, R20, 0x10 ;  /* 0x00000010140e7836 */ /* 0x008fe40000000000 */
        /* <DEDUP_REMOVED lines=16> */
[----:B------:R-:W-:Y:S02]  /*71a0*/  IMAD.IADD R44, R42, 0x1, R41 ;  /* 0x000000012a2c7824 */ /* 0x000fe400078e0229 */
[----:B------:R-:W0:Y:S03]  /*71b0*/  S2R R42, SR_TID.X ;  /* 0x00000000002a7919 */ /* 0x000e260000002100 */
[----:B------:R-:W3:Y:S02]  /*71c0*/  SHFL.DOWN PT, R18, R44, 0x4, R19 ;  /* 0x088000002c127989 */ /* 0x000ee400000e0013 */
[----:B---3--:R-:W-:-:S02]  /*71d0*/  SEL R13, R18, RZ, !P3 ;  /* 0x000000ff120d7207 */ /* 0x008fc40005800000 */
[----:B------:R-:W-:-:S03]  /*71e0*/  ISETP.GT.AND P3, PT, R12, R19, PT ;  /* 0x000000130c00720c */ /* 0x000fc60003f64270 */
[----:B------:R-:W-:-:S05]  /*71f0*/  IMAD.IADD R46, R44, 0x1, R13 ;  /* 0x000000012c2e7824 */ /* 0x000fca00078e020d */
[----:B------:R-:W3:Y:S02]  /*7200*/  SHFL.DOWN PT, R18, R46, 0x8, R19 ;  /* 0x090000002e127989 */ /* 0x000ee400000e0013 */
[----:B---3--:R-:W-:Y:S02]  /*7210*/  SEL R13, R18, RZ, !P3 ;  /* 0x000000ff120d7207 */ /* 0x008fe40005800000 */
[----:B------:R-:W-:-:S03]  /*7220*/  ISETP.NE.AND P3, PT, R16, 0x65, PT ;  /* 0x000000651000780c */ /* 0x000fc60003f65270 */
[----:B------:R-:W-:Y:S02]  /*7230*/  IMAD.IADD R48, R46, 0x1, R13 ;  /* 0x000000012e307824 */ /* 0x000fe400078e020d */
[----:B------:R-:W3:Y:S03]  /*7240*/  LDC.64 R12, c[0x0][0x3e0] ;  /* 0x0000f800ff0c7b82 */ /* 0x000ee60000000a00 */
[----:B------:R-:W4:Y:S05]  /*7250*/  SHFL.DOWN PT, R18, R48, 0x10, R19 ;  /* 0x0a00000030127989 */ /* 0x000f2a00000e0013 */
[----:B------:R-:W-:-:S02]  /*7260*/  VOTE.ALL P3, P3 ;  /* 0x0000000000ff7806 */ /* 0x000fc40001860000 */
[----:B----4-:R-:W-:Y:S02]  /*7270*/  SEL R17, R18, RZ, !P4 ;  /* 0x000000ff12117207 */ /* 0x010fe40006000000 */
[----:B---3--:R-:W-:Y:S02]  /*7280*/  IADD3 R41, P4, PT, R12, 0x100, RZ ;  /* 0x000001000c297810 */ /* 0x008fe40007f9e0ff */
[----:B0-----:R-:W-:Y:S01]  /*7290*/  LOP3.LUT R12, RZ, R42, RZ, 0x33, !PT ;  /* 0x0000002aff0c7212 */ /* 0x001fe200078e33ff */
[----:B------:R-:W-:Y:S02]  /*72a0*/  IMAD.IADD R42, R48, 0x1, R17 ;  /* 0x00000001302a7824 */ /* 0x000fe400078e0211 */
[----:B------:R-:W-:Y:S02]  /*72b0*/  IMAD.X R44, RZ, RZ, R13, P4 ;  /* 0x000000ffff2c7224 */ /* 0x000fe400020e060d */
[----:B-1----:R-:W-:-:S07]  /*72c0*/  VIADD R43, R12, UR5 ;  /* 0x000000050c2b7c36 */ /* 0x002fce0008000000 */
.L_x_1503:
[----:B------:R-:W-:Y:S05]  /*72d0*/  @!P3 BRA `(.L_x_1266) ;  /* 0x0000000000f0b947 */ /* 0x000fea0003800000 */
.L_x_1274:
[----:B------:R-:W-:Y:S02]  /*72e0*/  IMAD.MOV.U32 R12, RZ, RZ, R41 ;  /* 0x000000ffff0c7224 */ /* 0x000fe400078e0029 */
[----:B------:R-:W-:Y:S02]  /*72f0*/  IMAD.MOV.U32 R13, RZ, RZ, R44 ;  /* 0x000000ffff0d7224 */ /* 0x000fe400078e002c */
[----:B------:R-:W-:-:S05]  /*7300*/  IMAD.WIDE R18, R43, 0x8, R12 ;  /* 0x000000082b127825 */ /* 0x000fca00078e020c */
[----:B------:R-:W3:Y:S01]  /*7310*/  LD.E.64.STRONG.GPU R16, desc[UR8][R18.64+-0x100] ;  /* 0xffff000812107980 */ /* 0x000ee2000c10fb00 */
[----:B------:R-:W-:Y:S05]  /*7320*/  YIELD ;  /* 0x0000000000007946 */ /* 0x000fea0003800000 */
[----:B------:R-:W-:Y:S01]  /*7330*/  UMOV UR5, 0xffffffff ;  /* 0xffffffff00057882 */ /* 0x000fe20000000000 */
[----:B---3--:R-:W-:Y:S02]  /*7340*/  ISETP.NE.AND P5, PT, R16, 0x63, PT ;  /* 0x000000631000780c */ /* 0x008fe40003fa5270 */
[----:B------:R-:W-:Y:S11]  /*7350*/  BRA.DIV UR5, `(.L_x_1267) ;  /* 0x000000a205b47947 */ /* 0x000ff6000b800000 */
[----:B------:R-:W-:-:S13]  /*7360*/  VOTE.ANY P5, !P5 ;  /* 0x0000000000ff7806 */ /* 0x000fda00068a0100 */
.L_x_1506:
[----:B------:R-:W-:Y:S05]  /*7370*/  @!P5 BRA `(.L_x_1268) ;  /* 0x000000000038d947 */ /* 0x000fea0003800000 */
.L_x_1272:
[----:B------:R-:W-:Y:S05]  /*7380*/  YIELD ;  /* 0x0000000000007946 */ /* 0x000fea0003800000 */
[----:B------:R-:W0:Y:S02]  /*7390*/  LDCU UR5, c[0x0][0x370] ;  /* 0x00006e00ff0577ac */ /* 0x000e240008000800 */
[----:B0-----:R-:W-:-:S09]  /*73a0*/  UISETP.GT.U32.AND UP0, UPT, UR5, 0x1f3, UPT ;  /* 0x000001f30500788c */ /* 0x001fd2000bf04070 */
[----:B------:R-:W-:Y:S05]  /*73b0*/  BRA.U UP0, `(.L_x_1269) ;  /* 0x0000000100087547 */ /* 0x000fea000b800000 */
[----:B------:R0:W-:Y:S06]  /*73c0*/  MEMBAR.SC.CTA ;  /* 0x0000000000007992 */ /* 0x0001ec0000000000 */
[----:B0-----:R-:W-:Y:S05]  /*73d0*/  BRA `(.L_x_1270) ;  /* 0x0000000000087947 */ /* 0x001fea0003800000 */
.L_x_1269:
[----:B------:R-:W-:Y:S05]  /*73e0*/  NANOSLEEP 0x15e ;  /* 0x0000015e0000795d */ /* 0x000fea0003800000 */
[----:B------:R-:W-:Y:S01]  /*73f0*/  NOP ;  /* 0x0000000000007918 */ /* 0x000fe20000000000 */
.L_x_1270:
[----:B------:R-:W3:Y:S01]  /*7400*/  LD.E.64.STRONG.GPU R16, desc[UR8][R18.64+-0x100] ;  /* 0xffff000812107980 */ /* 0x000ee2000c10fb00 */
[----:B------:R-:W-:Y:S01]  /*7410*/  UMOV UR5, 0xffffffff ;  /* 0xffffffff00057882 */ /* 0x000fe20000000000 */
[----:B---3--:R-:W-:Y:S02]  /*7420*/  ISETP.NE.AND P5, PT, R16, 0x63, PT ;  /* 0x000000631000780c */ /* 0x008fe40003fa5270 */
[----:B------:R-:W-:Y:S11]  /*7430*/  BRA.DIV UR5, `(.L_x_1271) ;  /* 0x000000a2059c7947 */ /* 0x000ff6000b800000 */
[----:B------:R-:W-:-:S13]  /*7440*/  VOTE.ANY P5, !P5 ;  /* 0x0000000000ff7806 */ /* 0x000fda00068a0100 */
.L_x_1509:
[----:B------:R-:W-:Y:S05]  /*7450*/  @P5 BRA `(.L_x_1272) ;  /* 0xfffffffc00c85947 */ /* 0x000fea000383ffff */
.L_x_1268:
[----:B------:R-:W-:Y:S01]  /*7460*/  UMOV UR5, 0xffffffff ;  /* 0xffffffff00057882 */ /* 0x000fe20000000000 */
[----:B------:R-:W-:Y:S02]  /*7470*/  ISETP.NE.AND P5, PT, R16, 0x65, PT ;  /* 0x000000651000780c */ /* 0x000fe40003fa5270 */
[----:B------:R-:W-:Y:S11]  /*7480*/  BRA.DIV UR5, `(.L_x_1273) ;  /* 0x000000a205a87947 */ /* 0x000ff6000b800000 */
[----:B------:R-:W-:Y:S01]  /*7490*/  VOTE.ANY R12, PT, !P5 ;  /* 0x00000000000c7806 */ /* 0x000fe200068e0100 */
[----:B------:R-:W-:Y:S01]  /*74a0*/  VIADD R43, R43, 0xffffffe0 ;  /* 0xffffffe02b2b7836 */ /* 0x000fe20000000000 */
[----:B------:R-:W-:Y:S02]  /*74b0*/  ISETP.NE.AND P5, PT, R16, 0x65, PT ;  /* 0x000000651000780c */ /* 0x000fe40003fa5270 */
[----:B------:R-:W-:-:S05]  /*74c0*/  LOP3.LUT R12, R12, 0x80000000, R40, 0xec, !PT ;  /* 0x800000000c0c7812 */ /* 0x000fca00078eec28 */
[----:B------:R-:W-:-:S05]  /*74d0*/  VIADD R13, R12, 0xffffffff ;  /* 0xffffffff0c0d7836 */ /* 0x000fca0000000000 */
[----:B------:R-:W-:Y:S01]  /*74e0*/  LOP3.LUT R13, R12, R13, RZ, 0xc, !PT ;  /* 0x0000000d0c0d7212 */ /* 0x000fe200078e0cff */
[----:B------:R-:W-:Y:S01]  /*74f0*/  VIADD R12, R20, 0x2 ;  /* 0x00000002140c7836 */ /* 0x000fe20000000000 */
[----:B------:R-:W-:-:S04]  /*7500*/  VOTE.ALL P5, P5 ;  /* 0x0000000000ff7806 */ /* 0x000fc800028a0000 */
        /* <DEDUP_REMOVED lines=22> */
[----:B0-----:R-:W-:-:S04]  /*7670*/  SEL R18, R18, RZ, !P3 ;  /* 0x000000ff12127207 */ /* 0x001fc80005800000 */
[----:B------:R-:W-:-:S07]  /*7680*/  IADD3 R42, PT, PT, R19, R18, R42 ;  /* 0x00000012132a7210 */ /* 0x000fce0007ffe02a */
.L_x_1518:
[----:B------:R-:W-:Y:S05]  /*7690*/  @P5 BRA `(.L_x_1274) ;  /* 0xfffffffc00105947 */ /* 0x000fea000383ffff */
.L_x_1266:
[----:B------:R-:W0:Y:S01]  /*76a0*/  S2R R40, SR_TID.X ;  /* 0x0000000000287919 */ /* 0x000e220000002100 */
[----:B------:R-:W-:-:S13]  /*76b0*/  ISETP.NE.AND P3, PT, R20, RZ, PT ;  /* 0x000000ff1400720c */ /* 0x000fda0003f65270 */
[----:B------:R-:W1:Y:S01]  /*76c0*/  @!P3 S2R R17, SR_CgaCtaId ;  /* 0x000000000011b919 */ /* 0x000e620000008800 */
[----:B------:R-:W-:Y:S02]  /*76d0*/  @!P3 MOV R16, 0x400 ;  /* 0x000004000010b802 */ /* 0x000fe40000000f00 */
[----:B0-----:R-:W-:-:S13]  /*76e0*/  ISETP.NE.AND P4, PT, R40, RZ, PT ;  /* 0x000000ff2800720c */ /* 0x001fda0003f85270 */
[----:B------:R-:W0:Y:S01]  /*76f0*/  @!P4 S2R R13, SR_CgaCtaId ;  /* 0x00000000000dc919 */ /* 0x000e220000008800 */
[----:B------:R-:W-:Y:S01]  /*7700*/  @!P4 MOV R12, 0x400 ;  /* 0x00000400000cc802 */ /* 0x000fe20000000f00 */
[--C-:B------:R-:W-:Y:S01]  /*7710*/  @!P4 IMAD.IADD R15, R15, 0x1, R42.reuse ;  /* 0x000000010f0fc824 */ /* 0x100fe200078e022a */
[----:B-1----:R-:W-:Y:S01]  /*7720*/  @!P3 LEA R17, R17, R16, 0x18 ;  /* 0x000000101111b211 */ /* 0x002fe200078ec0ff */
[----:B------:R-:W-:Y:S02]  /*7730*/  @!P4 IMAD.MOV.U32 R14, RZ, RZ, 0x65 ;  /* 0x00000065ff0ec424 */ /* 0x000fe400078e00ff */
[----:B------:R-:W-:Y:S02]  /*7740*/  IMAD.MOV.U32 R16, RZ, RZ, R21 ;  /* 0x000000ffff107224 */ /* 0x000fe400078e0015 */
[----:B------:R-:W-:Y:S01]  /*7750*/  @!P3 IMAD.MOV.U32 R16, RZ, RZ, R42 ;  /* 0x000000ffff10b224 */ /* 0x000fe200078e002a */
[----:B------:R1:W-:Y:S01]  /*7760*/  @!P4 ST.E.64.STRONG.GPU desc[UR8][R22.64+0x100], R14 ;  /* 0x0001000e1600c985 */ /* 0x0003e2000c10fb08 */
[----:B0-----:R-:W-:-:S05]  /*7770*/  @!P4 LEA R12, R13, R12, 0x18 ;  /* 0x0000000c0d0cc211 */ /* 0x001fca00078ec0ff */
[----:B------:R1:W-:Y:S04]  /*7780*/  @!P4 STS [R12+0x64], R42 ;  /* 0x0000642a0c00c388 */ /* 0x0003e80000000800 */
[----:B------:R1:W-:Y:S04]  /*7790*/  @!P4 STS [R12+0x68], R15 ;  /* 0x0000680f0c00c388 */ /* 0x0003e80000000800 */
[----:B------:R1:W-:Y:S02]  /*77a0*/  @!P3 STS [R17+0x50], R42 ;  /* 0x0000502a1100b388 */ /* 0x0003e40000000800 */
.L_x_1256:
[----:B------:R-:W-:Y:S05]  /*77b0*/  WARPSYNC.ALL ;  /* 0x0000000000007948 */ /* 0x000fea0003800000 */
[----:B------:R-:W-:Y:S01]  /*77c0*/  ISETP.NE.AND P3, PT, R40, RZ, PT ;  /* 0x000000ff2800720c */ /* 0x000fe20003f65270 */
[----:B------:R-:W0:Y:S08]  /*77d0*/  S2UR UR4, SR_CgaCtaId ;  /* 0x00000000000479c3 */ /* 0x000e300000008800 */
[----:B------:R-:W-:Y:S06]  /*77e0*/  BAR.SYNC.DEFER_BLOCKING 0x0 ;  /* 0x0000000000007b1d */ /* 0x000fec0000010000 */
[----:B------:R-:W-:-:S02]  /*77f0*/  UMOV UR6, 0x400 ;  /* 0x0000040000067882 */ /* 0x000fc40000000000 */
[----:B0-----:R-:W-:-:S09]  /*7800*/  ULEA UR6, UR4, UR6, 0x18 ;  /* 0x0000000604067291 */ /* 0x001fd2000f8ec0ff */
[----:B------:R-:W0:Y:S04]  /*7810*/  @P3 LDS R13, [UR6+0x50] ;  /* 0x00005006ff0d3984 */ /* 0x000e280008000800 */
[----:B-1----:R-:W1:Y:S04]  /*7820*/  LDS R15, [UR6+0x64] ;  /* 0x00006406ff0f7984 */ /* 0x002e680008000800 */
[----:B------:R-:W3:Y:S01]  /*7830*/  LDS R23, [UR6+0x6c] ;  /* 0x00006c06ff177984 */ /* 0x000ee20008000800 */
[----:B0-----:R-:W-:-:S07]  /*7840*/  @P3 IMAD.IADD R16, R16, 0x1, R13 ;  /* 0x0000000110103824 */ /* 0x001fce00078e020d */
.L_x_1255:
[----:B------:R-:W-:Y:S05]  /*7850*/  BSYNC.RECONVERGENT B0 ;  /* 0x0000000000007941 */ /* 0x000fea0003800200 */
.L_x_1253:
[----:B01----:R-:W-:Y:S01]  /*7860*/  IMAD.IADD R12, R16, 0x1, -R15 ;  /* 0x00000001100c7824 */ /* 0x003fe200078e0a0f */
[----:B------:R-:W-:Y:S01]  /*7870*/  BAR.SYNC.DEFER_BLOCKING 0x0 ;  /* 0x0000000000007b1d */ /* 0x000fe20000010000 */
[----:B------:R-:W-:Y:S02]  /*7880*/  LOP3.LUT P4, RZ, R0, 0x2, RZ, 0xc0, !PT ;  /* 0x0000000200ff7812 */ /* 0x000fe4000788c0ff */
        /* <DEDUP_REMOVED lines=15> */
[----:B------:R1:W-:Y:S01]  /*7980*/  @P0 STS [R14+0x800], R3 ;  /* 0x000800030e000388 */ /* 0x0003e20000000800 */
[C---:B------:R-:W-:Y:S01]  /*7990*/  LOP3.LUT P4, RZ, R25.reuse, 0x80, RZ, 0xc0, !PT ;  /* 0x0000008019ff7812 */ /* 0x040fe2000788c0ff */
[----:B------:R-:W-:Y:S01]  /*79a0*/  @P1 IMAD.MOV.U32 R12, RZ, RZ, R16 ;  /* 0x000000ffff0c1224 */ /* 0x000fe200078e0010 */
[----:B------:R-:W-:-:S03]  /*79b0*/  LOP3.LUT P0, RZ, R25, 0x100, RZ, 0xc0, !PT ;  /* 0x0000010019ff7812 */ /* 0x000fc6000780c0ff */
[C---:B------:R-:W-:Y:S01]  /*79c0*/  @P3 VIADD R16, R12.reuse, 0x1 ;  /* 0x000000010c103836 */ /* 0x040fe20000000000 */
[----:B------:R-:W-:Y:S02]  /*79d0*/  @P3 LEA R19, R12, UR6, 0x2 ;  /* 0x000000060c133c11 */ /* 0x000fe4000f8e10ff */
[----:B------:R-:W-:Y:S01]  /*79e0*/  @P2 STS [R17+0x800], R4 ;  /* 0x0008000411002388 */ /* 0x000fe20000000800 */
[----:B------:R-:W-:-:S03]  /*79f0*/  @P3 IMAD.MOV.U32 R12, RZ, RZ, R16 ;  /* 0x000000ffff0c3224 */ /* 0x000fc600078e0010 */
[----:B------:R4:W-:Y:S01]  /*7a00*/  @P1 STS [R10+0x800], R5 ;  /* 0x000800050a001388 */ /* 0x0009e20000000800 */
[C---:B------:R-:W-:Y:S01]  /*7a10*/  @P5 VIADD R16, R12.reuse, 0x1 ;  /* 0x000000010c105836 */ /* 0x040fe20000000000 */
[----:B------:R-:W-:Y:S02]  /*7a20*/  @P5 LEA R0, R12, UR6, 0x2 ;  /* 0x000000060c005c11 */ /* 0x000fe4000f8e10ff */
[----:B------:R-:W-:Y:S01]  /*7a30*/  R2P PR, R28.B1, 0x6 ;  /* 0x000000061c007804 */ /* 0x000fe20000001000 */
[----:B------:R-:W-:Y:S01]  /*7a40*/  @P5 IMAD.MOV.U32 R12, RZ, RZ, R16 ;  /* 0x000000ffff0c5224 */ /* 0x000fe200078e0010 */
[----:B------:R-:W-:Y:S03]  /*7a50*/  @P3 STS [R19+0x800], R6 ;  /* 0x0008000613003388 */ /* 0x000fe60000000800 */
[C---:B------:R-:W-:Y:S01]  /*7a60*/  @P6 VIADD R16, R12.reuse, 0x1 ;  /* 0x000000010c106836 */ /* 0x040fe20000000000 */
[----:B------:R-:W-:Y:S01]  /*7a70*/  @P6 LEA R21, R12, UR6, 0x2 ;  /* 0x000000060c156c11 */ /* 0x000fe2000f8e10ff */
[----:B------:R5:W-:Y:S02]  /*7a80*/  @P5 STS [R0+0x800], R7 ;  /* 0x0008000700005388 */ /* 0x000be40000000800 */
        /* <DEDUP_REMOVED lines=8> */
[----:B-1----:R-:W-:-:S03]  /*7b10*/  @P0 LEA R14, R12, UR6, 0x2 ;  /* 0x000000060c0e0c11 */ /* 0x002fc6000f8e10ff */
[----:B------:R-:W-:-:S04]  /*7b20*/  @P0 IMAD.MOV.U32 R12, RZ, RZ, R13 ;  /* 0x000000ffff0c0224 */ /* 0x000fc800078e000d */
[C---:B------:R-:W-:Y:S01]  /*7b30*/  @P1 VIADD R3, R12.reuse, 0x1 ;  /* 0x000000010c031836 */ /* 0x040fe20000000000 */
[----:B----4-:R-:W-:-:S03]  /*7b40*/  @P1 LEA R5, R12, UR6, 0x2 ;  /* 0x000000060c051c11 */ /* 0x010fc6000f8e10ff */
[----:B------:R-:W-:Y:S01]  /*7b50*/  @P1 IMAD.MOV.U32 R12, RZ, RZ, R3 ;  /* 0x000000ffff0c1224 */ /* 0x000fe200078e0003 */
[----:B------:R0:W-:Y:S01]  /*7b60*/  @P5 STS [R2+0x800], R9 ;  /* 0x0008000902005388 */ /* 0x0001e20000000800 */
[----:B------:R-:W-:Y:S02]  /*7b70*/  R2P PR, R34.B1, 0x60 ;  /* 0x0000006022007804 */ /* 0x000fe40000001000 */
[C---:B------:R-:W-:Y:S01]  /*7b80*/  @P2 VIADD R3, R12.reuse, 0x1 ;  /* 0x000000010c032836 */ /* 0x040fe20000000000 */
[----:B------:R-:W-:Y:S01]  /*7b90*/  @P2 LEA R13, R12, UR6, 0x2 ;  /* 0x000000060c0d2c11 */ /* 0x000fe2000f8e10ff */
[----:B------:R-:W-:Y:S01]  /*7ba0*/  @P0 STS [R14+0x800], R11 ;  /* 0x0008000b0e000388 */ /* 0x000fe20000000800 */
[C---:B------:R-:W-:Y:S01]  /*7bb0*/  LOP3.LUT P0, RZ, R37.reuse, 0x10000, RZ, 0xc0, !PT ;  /* 0x0001000025ff7812 */ /* 0x040fe2000780c0ff */
[----:B------:R-:W-:Y:S02]  /*7bc0*/  @P2 IMAD.MOV.U32 R12, RZ, RZ, R3 ;  /* 0x000000ffff0c2224 */ /* 0x000fe400078e0003 */
[----:B------:R1:W-:Y:S01]  /*7bd0*/  @P1 STS [R5+0x800], R24 ;  /* 0x0008001805001388 */ /* 0x0003e20000000800 */
[----:B------:R-:W-:Y:S01]  /*7be0*/  LOP3.LUT P1, RZ, R37, 0x8000, RZ, 0xc0, !PT ;  /* 0x0000800025ff7812 */ /* 0x000fe2000782c0ff */
[C---:B------:R-:W-:Y:S01]  /*7bf0*/  @P3 VIADD R3, R12.reuse, 0x1 ;  /* 0x000000010c033836 */ /* 0x040fe20000000000 */
[----:B-----5:R-:W-:Y:S01]  /*7c00*/  @P3 LEA R0, R12, UR6, 0x2 ;  /* 0x000000060c003c11 */ /* 0x020fe2000f8e10ff */
[----:B------:R4:W-:Y:S02]  /*7c10*/  @P2 STS [R13+0x800], R26 ;  /* 0x0008001a0d002388 */ /* 0x0009e40000000800 */
[----:B------:R-:W-:-:S02]  /*7c20*/  @P3 IMAD.MOV.U32 R12, RZ, RZ, R3 ;  /* 0x000000ffff0c3224 */ /* 0x000fc400078e0003 */
[----:B------:R4:W-:Y:S01]  /*7c30*/  @P3 STS [R0+0x800], R27 ;  /* 0x0008001b00003388 */ /* 0x0009e20000000800 */
[----:B------:R-:W-:Y:S01]  /*7c40*/  LOP3.LUT P3, RZ, R37, 0x8000, RZ, 0xc0, !PT ;  /* 0x0000800025ff7812 */ /* 0x000fe2000786c0ff */
        /* <DEDUP_REMOVED lines=8> */
[C---:B0-----:R-:W-:Y:S01]  /*7cd0*/  @P6 VIADD R2, R12.reuse, 0x1 ;  /* 0x000000010c026836 */ /* 0x041fe20000000000 */
[----:B------:R-:W-:-:S03]  /*7ce0*/  @P6 LEA R9, R12, UR6, 0x2 ;  /* 0x000000060c096c11 */ /* 0x000fc6000f8e10ff */
[----:B------:R-:W-:Y:S02]  /*7cf0*/  @P6 IMAD.MOV.U32 R12, RZ, RZ, R2 ;  /* 0x000000ffff0c6224 */ /* 0x000fe400078e0002 */
[----:B------:R4:W-:Y:S02]  /*7d00*/  @P6 STS [R9+0x800], R32 ;  /* 0x0008002009006388 */ /* 0x0009e40000000800 */
[C---:B------:R-:W-:Y:S01]  /*7d10*/  @P1 VIADD R2, R12.reuse, 0x1 ;  /* 0x000000010c021836 */ /* 0x040fe20000000000 */
[----:B------:R-:W-:Y:S02]  /*7d20*/  R2P PR, R39.B2, 0x6 ;  /* 0x0000000627007804 */ /* 0x000fe40000002000 */
[----:B------:R-:W-:Y:S01]  /*7d30*/  @P3 LEA R6, R12, UR6, 0x2 ;  /* 0x000000060c063c11 */ /* 0x000fe2000f8e10ff */
[----:B------:R-:W-:Y:S01]  /*7d40*/  @P3 IMAD.MOV.U32 R12, RZ, RZ, R2 ;  /* 0x000000ffff0c3224 */ /* 0x000fe200078e0002 */
[----:B------:R-:W-:Y:S02]  /*7d50*/  LOP3.LUT P4, RZ, R37, 0x8000, RZ, 0xc0, !PT ;  /* 0x0000800025ff7812 */ /* 0x000fe4000788c0ff */
[----:B---3--:R-:W-:Y:S01]  /*7d60*/  ISETP.GE.AND P3, PT, R40, R23, PT ;  /* 0x000000172800720c */ /* 0x008fe20003f66270 */
[C---:B------:R-:W-:Y:S01]  /*7d70*/  @P0 VIADD R2, R12.reuse, 0x1 ;  /* 0x000000010c020836 */ /* 0x040fe20000000000 */
[----:B------:R-:W-:-:S03]  /*7d80*/  @P0 LEA R8, R12, UR6, 0x2 ;  /* 0x000000060c080c11 */ /* 0x000fc6000f8e10ff */
[----:B------:R-:W-:-:S04]  /*7d90*/  @P0 IMAD.MOV.U32 R12, RZ, RZ, R2 ;  /* 0x000000ffff0c0224 */ /* 0x000fc800078e0002 */
[C---:B------:R-:W-:Y:S01]  /*7da0*/  @P1 VIADD R2, R12.reuse, 0x1 ;  /* 0x000000010c021836 */ /* 0x040fe20000000000 */
[----:B-1----:R-:W-:Y:S01]  /*7db0*/  @P1 LEA R5, R12, UR6, 0x2 ;  /* 0x000000060c051c11 */ /* 0x002fe2000f8e10ff */
        /* <DEDUP_REMOVED lines=8> */
[----:B----4-:R-:W-:Y:S01]  /*7e40*/  LOP3.LUT R0, RZ, R40, RZ, 0x33, !PT ;  /* 0x00000028ff007212 */ /* 0x010fe200078e33ff */
[----:B------:R-:W-:Y:S04]  /*7e50*/  BSSY.RECONVERGENT B0, `(.L_x_1275) ;  /* 0x0000018000007945 */ /* 0x000fe80003800200 */
[----:B------:R-:W-:-:S05]  /*7e60*/  IMAD.IADD R0, R0, 0x1, R23 ;  /* 0x0000000100007824 */ /* 0x000fca00078e0217 */
[C---:B------:R-:W-:Y:S02]  /*7e70*/  LOP3.LUT R2, R0.reuse, 0x600, RZ, 0xc0, !PT ;  /* 0x0000060000027812 */ /* 0x040fe400078ec0ff */
[----:B------:R-:W-:Y:S02]  /*7e80*/  ISETP.GE.U32.AND P1, PT, R0, 0x600, PT ;  /* 0x000006000000780c */ /* 0x000fe40003f26070 */
[----:B------:R-:W-:-:S13]  /*7e90*/  ISETP.NE.AND P0, PT, R2, 0x600, PT ;  /* 0x000006000200780c */ /* 0x000fda0003f05270 */
[----:B------:R-:W-:Y:S05]  /*7ea0*/  @!P0 BRA `(.L_x_1276) ;  /* 0x0000000000488947 */ /* 0x000fea0003800000 */
[----:B------:R-:W0:Y:S01]  /*7eb0*/  LDC.64 R4, c[0x0][0x3a8] ;  /* 0x0000ea00ff047b82 */ /* 0x000e220000000a00 */
[----:B------:R-:W-:Y:S01]  /*7ec0*/  LEA.HI R0, R0, 0x1, RZ, 0x17 ;  /* 0x0000000100007811 */ /* 0x000fe200078fb8ff */
[----:B------:R-:W-:-:S04]  /*7ed0*/  IMAD.IADD R7, R40, 0x1, R15 ;  /* 0x0000000128077824 */ /* 0x000fc800078e020f */
[C---:B------:R-:W-:Y:S01]  /*7ee0*/  IMAD.SHL.U32 R2, R0.reuse, 0x200, RZ ;  /* 0x0000020000027824 */ /* 0x040fe200078e00ff */
[----:B------:R-:W-:-:S04]  /*7ef0*/  LOP3.LUT R0, R0, 0x3, RZ, 0xc0, !PT ;  /* 0x0000000300007812 */ /* 0x000fc800078ec0ff */
[----:B------:R-:W-:Y:S01]  /*7f00*/  LOP3.LUT R3, R2, 0x600, RZ, 0xc0, !PT ;  /* 0x0000060002037812 */ /* 0x000fe200078ec0ff */
[----:B------:R-:W-:Y:S01]  /*7f10*/  IMAD.MOV R0, RZ, RZ, -R0 ;  /* 0x000000ffff007224 */ /* 0x000fe200078e0a00 */
[----:B------:R-:W-:-:S03]  /*7f20*/  LEA R2, R40, UR6, 0x2 ;  /* 0x0000000628027c11 */ /* 0x000fc6000f8e10ff */
[----:B------:R-:W-:Y:S02]  /*7f30*/  IMAD.IADD R40, R40, 0x1, R3 ;  /* 0x0000000128287824 */ /* 0x000fe400078e0203 */
[----:B------:R-:W-:-:S07]  /*7f40*/  VIADD R6, R2, 0x800 ;  /* 0x0000080002067836 */ /* 0x000fce0000000000 */
.L_x_1277:
[----:B-1----:R1:W2:Y:S01]  /*7f50*/  LDS R9, [R6] ;  /* 0x0000000006097984 */ /* 0x0022a20000000800 */
[----:B0-----:R-:W-:-:S04]  /*7f60*/  IMAD.WIDE R2, R7, 0x4, R4 ;  /* 0x0000000407027825 */ /* 0x001fc800078e0204 */
[----:B------:R-:W-:Y:S02]  /*7f70*/  VIADD R0, R0, 0x1 ;  /* 0x0000000100007836 */ /* 0x000fe40000000000 */
[----:B------:R-:W-:Y:S02]  /*7f80*/  VIADD R7, R7, 0x200 ;  /* 0x0000020007077836 */ /* 0x000fe40000000000 */
[----:B-1----:R-:W-:Y:S01]  /*7f90*/  VIADD R6, R6, 0x800 ;  /* 0x0000080006067836 */ /* 0x002fe20000000000 */
[----:B------:R-:W-:Y:S01]  /*7fa0*/  ISETP.NE.AND P0, PT, R0, RZ, PT ;  /* 0x000000ff0000720c */ /* 0x000fe20003f05270 */
[----:B--2---:R1:W-:-:S12]  /*7fb0*/  STG.E desc[UR8][R2.64], R9 ;  /* 0x0000000902007986 */ /* 0x0043d8000c101908 */
[----:B------:R-:W-:Y:S05]  /*7fc0*/  @P0 BRA `(.L_x_1277) ;  /* 0xfffffffc00e00947 */ /* 0x000fea000383ffff */
.L_x_1276:
[----:B------:R-:W-:Y:S05]  /*7fd0*/  BSYNC.RECONVERGENT B0 ;  /* 0x0000000000007941 */ /* 0x000fea0003800200 */
.L_x_1275:
[----:B------:R-:W-:Y:S05]  /*7fe0*/  @!P1 EXIT ;  /* 0x000000000000994d */ /* 0x000fea0003800000 */
[----:B------:R-:W0:Y:S01]  /*7ff0*/  LDCU.64 UR4, c[0x0][0x3a8] ;  /* 0x00007500ff0477ac */ /* 0x000e220008000a00 */
[----:B------:R-:W-:Y:S01]  /*8000*/  IMAD.IADD R0, R23, 0x1, -R40 ;  /* 0x0000000117007824 */ /* 0x000fe200078e0a28 */
[----:B------:R-:W-:Y:S01]  /*8010*/  BSSY.RECONVERGENT B0, `(.L_x_1278) ;  /* 0x0000039000007945 */ /* 0x000fe20003800200 */
[----:B------:R-:W-:Y:S01]  /*8020*/  IMAD.IADD R15, R40, 0x1, R15 ;  /* 0x00000001280f7824 */ /* 0x000fe200078e020f */
[----:B------:R-:W-:Y:S02]  /*8030*/  PLOP3.LUT P0, PT, PT, PT, PT, 0x80, 0x8 ;  /* 0x000000000008781c */ /* 0x000fe40003f0f070 */
[----:B------:R-:W-:Y:S02]  /*8040*/  ISETP.GT.AND P1, PT, R0, 0x1800, PT ;  /* 0x000018000000780c */ /* 0x000fe40003f24270 */
[----:B------:R-:W-:-:S05]  /*8050*/  LEA R0, R40, UR6, 0x2 ;  /* 0x0000000628007c11 */ /* 0x000fca000f8e10ff */
[----:B------:R-:W-:Y:S01]  /*8060*/  VIADD R0, R0, 0x2000 ;  /* 0x0000200000007836 */ /* 0x000fe20000000000 */
[----:B0-----:R-:W-:-:S04]  /*8070*/  UIADD3 UR4, UP0, UPT, UR4, 0x1000, URZ ;  /* 0x0000100004047890 */ /* 0x001fc8000ff1e0ff */
[----:B------:R-:W-:Y:S02]  /*8080*/  UIADD3.X UR5, UPT, UPT, URZ, UR5, URZ, UP0, !UPT ;  /* 0x00000005ff057290 */ /* 0x000fe400087fe4ff */
[----:B-1----:R-:W-:-:S04]  /*8090*/  IMAD.U32 R2, RZ, RZ, UR4 ;  /* 0x00000004ff027e24 */ /* 0x002fc8000f8e00ff */
[----:B------:R-:W-:Y:S01]  /*80a0*/  IMAD.U32 R3, RZ, RZ, UR5 ;  /* 0x00000005ff037e24 */ /* 0x000fe2000f8e00ff */
[----:B------:R-:W-:Y:S06]  /*80b0*/  @!P1 BRA `(.L_x_1279) ;  /* 0x0000000000b89947 */ /* 0x000fec0003800000 */
[----:B------:R-:W-:Y:S01]  /*80c0*/  PLOP3.LUT P0, PT, PT, PT, PT, 0x8, 0x80 ;  /* 0x000000000080781c */ /* 0x000fe20003f0e170 */
[----:B------:R-:W-:-:S12]  /*80d0*/  VIADD R49, R23, 0xffffe800 ;  /* 0xffffe80017317836 */ /* 0x000fd80000000000 */
.L_x_1280:
[----:B-1----:R-:W0:Y:S01]  /*80e0*/  LDS R11, [R0+-0x1800] ;  /* 0xffe80000000b7984 */ /* 0x002e220000000800 */
[----:B------:R-:W-:-:S03]  /*80f0*/  IMAD.WIDE R4, R15, 0x4, R2 ;  /* 0x000000040f047825 */ /* 0x000fc600078e0202 */
[----:B------:R-:W1:Y:S01]  /*8100*/  LDS R13, [R0+-0x1000] ;  /* 0xfff00000000d7984 */ /* 0x000e620000000800 */
[C---:B------:R-:W-:Y:S02]  /*8110*/  VIADD R7, R15.reuse, 0x800 ;  /* 0x000008000f077836 */ /* 0x040fe40000000000 */
[C---:B------:R-:W-:Y:S01]  /*8120*/  VIADD R9, R15.reuse, 0x1000 ;  /* 0x000010000f097836 */ /* 0x040fe20000000000 */
[----:B------:R-:W2:Y:S01]  /*8130*/  LDS R17, [R0+-0x800] ;  /* 0xfff8000000117984 */ /* 0x000ea20000000800 */
[----:B------:R-:W-:Y:S02]  /*8140*/  VIADD R39, R15, 0x1800 ;  /* 0x000018000f277836 */ /* 0x000fe40000000000 */
[--C-:B------:R-:W-:Y:S01]  /*8150*/  IMAD.WIDE R6, R7, 0x4, R2.reuse ;  /* 0x0000000407067825 */ /* 0x100fe200078e0202 */
[----:B------:R-:W3:Y:S03]  /*8160*/  LDS R19, [R0] ;  /* 0x0000000000137984 */ /* 0x000ee60000000800 */
[----:B------:R-:W-:Y:S01]  /*8170*/  IMAD.WIDE R8, R9, 0x4, R2 ;  /* 0x0000000409087825 */ /* 0x000fe200078e0202 */
[----:B------:R-:W4:Y:S03]  /*8180*/  LDS R21, [R0+0x800] ;  /* 0x0008000000157984 */ /* 0x000f260000000800 */
[----:B------:R-:W-:Y:S01]  /*8190*/  VIADD R40, R40, 0x2000 ;  /* 0x0000200028287836 */ /* 0x000fe20000000000 */
[----:B------:R-:W5:Y:S01]  /*81a0*/  LDS R25, [R0+0x1000] ;  /* 0x0010000000197984 */ /* 0x000f620000000800 */
[----:B------:R-:W-:-:S03]  /*81b0*/  VIADD R15, R15, 0x2000 ;  /* 0x000020000f0f7836 */ /* 0x000fc60000000000 */
[----:B------:R-:W5:Y:S01]  /*81c0*/  LDS R27, [R0+0x1800] ;  /* 0x00180000001b7984 */ /* 0x000f620000000800 */
[----:B------:R-:W-:-:S03]  /*81d0*/  ISETP.GE.AND P1, PT, R40, R49, PT ;  /* 0x000000312800720c */ /* 0x000fc60003f26270 */
        /* <DEDUP_REMOVED lines=10> */
[----:B-1----:R1:W-:Y:S01]  /*8280*/  STG.E desc[UR8][R4.64+-0x800], R13 ;  /* 0xfff8000d04007986 */ /* 0x0023e2000c101908 */
[----:B--2---:R-:W-:-:S03]  /*8290*/  VIADD R0, R0, 0x8000 ;  /* 0x0000800000007836 */ /* 0x004fc60000000000 */
[----:B------:R1:W-:Y:S01]  /*82a0*/  STG.E desc[UR8][R4.64], R17 ;  /* 0x0000001104007986 */ /* 0x0003e2000c101908 */
[----:B0-----:R-:W-:-:S03]  /*82b0*/  IMAD.WIDE R10, R39, 0x4, R2 ;  /* 0x00000004270a7825 */ /* 0x001fc600078e0202 */
[----:B---3--:R1:W-:Y:S04]  /*82c0*/  STG.E desc[UR8][R4.64+0x800], R19 ;  /* 0x0008001304007986 */ /* 0x0083e8000c101908 */
[----:B----4-:R1:W-:Y:S04]  /*82d0*/  STG.E desc[UR8][R6.64+-0x1000], R21 ;  /* 0xfff0001506007986 */ /* 0x0103e8000c101908 */
[----:B-----5:R1:W-:Y:S04]  /*82e0*/  STG.E desc[UR8][R6.64+-0x800], R25 ;  /* 0xfff8001906007986 */ /* 0x0203e8000c101908 */
[----:B------:R1:W-:Y:S04]  /*82f0*/  STG.E desc[UR8][R6.64], R27 ;  /* 0x0000001b06007986 */ /* 0x0003e8000c101908 */
        /* <DEDUP_REMOVED lines=8> */
[----:B------:R1:W-:Y:S01]  /*8380*/  STG.E desc[UR8][R10.64+0x800], R47 ;  /* 0x0008002f0a007986 */ /* 0x0003e2000c101908 */
[----:B------:R-:W-:Y:S05]  /*8390*/  @!P1 BRA `(.L_x_1280) ;  /* 0xfffffffc00509947 */ /* 0x000fea000383ffff */
.L_x_1279:
[----:B------:R-:W-:Y:S05]  /*83a0*/  BSYNC.RECONVERGENT B0 ;  /* 0x0000000000007941 */ /* 0x000fea0003800200 */
.L_x_1278:
[----:B-1----:R-:W-:Y:S01]  /*83b0*/  IMAD.IADD R4, R23, 0x1, -R40 ;  /* 0x0000000117047824 */ /* 0x002fe200078e0a28 */
[----:B------:R-:W-:Y:S04]  /*83c0*/  BSSY.RECONVERGENT B0, `(.L_x_1281) ;  /* 0x000001a000007945 */ /* 0x000fe80003800200 */
[----:B------:R-:W-:-:S13]  /*83d0*/  ISETP.GT.AND P1, PT, R4, 0x800, PT ;  /* 0x000008000400780c */ /* 0x000fda0003f24270 */
[----:B------:R-:W-:Y:S05]  /*83e0*/  @!P1 BRA `(.L_x_1282) ;  /* 0x00000000005c9947 */ /* 0x000fea0003800000 */
[----:B------:R-:W0:Y:S01]  /*83f0*/  LDS R9, [R0+-0x1800] ;  /* 0xffe8000000097984 */ /* 0x000e220000000800 */
[C---:B------:R-:W-:Y:S01]  /*8400*/  VIADD R7, R15.reuse, 0x800 ;  /* 0x000008000f077836 */ /* 0x040fe20000000000 */
[----:B------:R-:W-:Y:S01]  /*8410*/  PLOP3.LUT P0, PT, PT, PT, PT, 0x8, 0x80 ;  /* 0x000000000080781c */ /* 0x000fe20003f0e170 */
[--C-:B------:R-:W-:Y:S01]  /*8420*/  IMAD.WIDE R4, R15, 0x4, R2.reuse ;  /* 0x000000040f047825 */ /* 0x100fe200078e0202 */
[----:B------:R-:W1:Y:S03]  /*8430*/  LDS R11, [R0+-0x1000] ;  /* 0xfff00000000b7984 */ /* 0x000e660000000800 */
[----:B------:R-:W-:Y:S01]  /*8440*/  IMAD.WIDE R6, R7, 0x4, R2 ;  /* 0x0000000407067825 */ /* 0x000fe200078e0202 */
[----:B------:R-:W2:Y:S03]  /*8450*/  LDS R13, [R0+-0x800] ;  /* 0xfff80000000d7984 */ /* 0x000ea60000000800 */
[----:B------:R-:W-:Y:S01]  /*8460*/  VIADD R40, R40, 0x1000 ;  /* 0x0000100028287836 */ /* 0x000fe20000000000 */
[----:B------:R-:W3:Y:S01]  /*8470*/  LDS R17, [R0] ;  /* 0x0000000000117984 */ /* 0x000ee20000000800 */
[----:B------:R-:W-:-:S03]  /*8480*/  VIADD R15, R15, 0x1000 ;  /* 0x000010000f0f7836 */ /* 0x000fc60000000000 */
[----:B------:R-:W4:Y:S04]  /*8490*/  LDS R19, [R0+0x800] ;  /* 0x0008000000137984 */ /* 0x000f280000000800 */
[----:B------:R-:W5:Y:S04]  /*84a0*/  LDS R21, [R0+0x1000] ;  /* 0x0010000000157984 */ /* 0x000f680000000800 */
[----:B------:R-:W5:Y:S04]  /*84b0*/  LDS R25, [R0+0x1800] ;  /* 0x0018000000197984 */ /* 0x000f680000000800 */
[----:B------:R0:W5:Y:S02]  /*84c0*/  LDS R27, [R0+0x2000] ;  /* 0x00200000001b7984 */ /* 0x0001640000000800 */
[----:B0-----:R-:W-:-:S02]  /*84d0*/  VIADD R0, R0, 0x4000 ;  /* 0x0000400000007836 */ /* 0x001fc40000000000 */
[----:B------:R0:W-:Y:S04]  /*84e0*/  STG.E desc[UR8][R4.64+-0x1000], R9 ;  /* 0xfff0000904007986 */ /* 0x0001e8000c101908 */
[----:B-1----:R0:W-:Y:S04]  /*84f0*/  STG.E desc[UR8][R4.64+-0x800], R11 ;  /* 0xfff8000b04007986 */ /* 0x0021e8000c101908 */
[----:B--2---:R0:W-:Y:S04]  /*8500*/  STG.E desc[UR8][R4.64], R13 ;  /* 0x0000000d04007986 */ /* 0x0041e8000c101908 */
[----:B---3--:R0:W-:Y:S04]  /*8510*/  STG.E desc[UR8][R4.64+0x800], R17 ;  /* 0x0008001104007986 */ /* 0x0081e8000c101908 */
[----:B----4-:R0:W-:Y:S04]  /*8520*/  STG.E desc[UR8][R6.64+-0x1000], R19 ;  /* 0xfff0001306007986 */ /* 0x0101e8000c101908 */
[----:B-----5:R0:W-:Y:S04]  /*8530*/  STG.E desc[UR8][R6.64+-0x800], R21 ;  /* 0xfff8001506007986 */ /* 0x0201e8000c101908 */
[----:B------:R0:W-:Y:S04]  /*8540*/  STG.E desc[UR8][R6.64], R25 ;  /* 0x0000001906007986 */ /* 0x0001e8000c101908 */
[----:B------:R0:W-:Y:S02]  /*8550*/  STG.E desc[UR8][R6.64+0x800], R27 ;  /* 0x0008001b06007986 */ /* 0x0001e4000c101908 */
.L_x_1282:
[----:B------:R-:W-:Y:S05]  /*8560*/  BSYNC.RECONVERGENT B0 ;  /* 0x0000000000007941 */ /* 0x000fea0003800200 */
.L_x_1281:
[----:B------:R-:W-:-:S13]  /*8570*/  ISETP.LT.OR P0, PT, R40, R23, P0 ;  /* 0x000000172800720c */ /* 0x000fda0000701670 */
[----:B------:R-:W-:Y:S05]  /*8580*/  @!P0 EXIT ;  /* 0x000000000000894d */ /* 0x000fea0003800000 */
[----:B0-----:R-:W0:Y:S01]  /*8590*/  LDS R5, [R0+-0x1800] ;  /* 0xffe8000000057984 */ /* 0x001e220000000800 */
[----:B------:R-:W-:-:S03]  /*85a0*/  IMAD.WIDE R2, R15, 0x4, R2 ;  /* 0x000000040f027825 */ /* 0x000fc600078e0202 */
        /* <DEDUP_REMOVED lines=8> */
.L_x_1113:
[----:B------:R-:W0:Y:S01]  /*8630*/  LDC.64 R2, c[0x0][0x3d0] ;  /* 0x0000f400ff027b82 */ /* 0x000e220000000a00 */
[----:B------:R-:W1:Y:S01]  /*8640*/  S2R R4, SR_TID.X ;  /* 0x0000000000047919 */ /* 0x000e620000002100 */
[----:B------:R-:W2:Y:S01]  /*8650*/  LDCU.64 UR4, c[0x0][0x380] ;  /* 0x00007000ff0477ac */ /* 0x000ea20008000a00 */
[----:B0-----:R-:W-:-:S05]  /*8660*/  IMAD.WIDE.U32 R6, R5, 0x8, R2 ;  /* 0x0000000805067825 */ /* 0x001fca00078e0002 */
[----:B------:R-:W3:Y:S04]  /*8670*/  LDG.E R3, desc[UR8][R6.64] ;  /* 0x0000000806037981 */ /* 0x000ee8000c1e1900 */
[----:B------:R-:W3:Y:S04]  /*8680*/  LDG.E R0, desc[UR8][R6.64+0x8] ;  /* 0x0000080806007981 */ /* 0x000ee8000c1e1900 */
[----:B------:R-:W4:Y:S04]  /*8690*/  LDG.E R8, desc[UR8][R6.64+0x4] ;  /* 0x0000040806087981 */ /* 0x000f28000c1e1900 */
[----:B------:R-:W4:Y:S01]  /*86a0*/  LDG.E R5, desc[UR8][R6.64+0xc] ;  /* 0x00000c0806057981 */ /* 0x000f22000c1e1900 */
[----:B------:R-:W-:Y:S01]  /*86b0*/  BSSY.RECONVERGENT B0, `(.L_x_1283) ;  /* 0x0000014000007945 */ /* 0x000fe20003800200 */
[----:B---3--:R-:W-:Y:S01]  /*86c0*/  IMAD.IADD R39, R0, 0x1, -R3 ;  /* 0x0000000100277824 */ /* 0x008fe200078e0a03 */
[----:B-1----:R-:W-:Y:S01]  /*86d0*/  IADD3 R9, P0, PT, R3, R4, RZ ;  /* 0x0000000403097210 */ /* 0x002fe20007f1e0ff */
[----:B----4-:R-:W-:-:S04]  /*86e0*/  IMAD.IADD R0, R5, 0x1, -R8 ;  /* 0x0000000105007824 */ /* 0x010fc800078e0a08 */
[----:B------:R-:W-:Y:S01]  /*86f0*/  IMAD.IADD R5, R39, 0x1, R0 ;  /* 0x0000000127057824 */ /* 0x000fe200078e0200 */
[----:B------:R-:W-:-:S04]  /*8700*/  LEA.HI.X.SX32 R10, R3, RZ, 0x1, P0 ;  /* 0x000000ff030a7211 */ /* 0x000fc800000f0eff */
[----:B------:R-:W-:Y:S02]  /*8710*/  ISETP.GE.AND P0, PT, R4, R5, PT ;  /* 0x000000050400720c */ /* 0x000fe40003f06270 */
[----:B--2---:R-:W-:-:S04]  /*8720*/  LEA R2, P1, R9, UR4, 0x2 ;  /* 0x0000000409027c11 */ /* 0x004fc8000f8210ff */
[----:B------:R-:W-:Y:S02]  /*8730*/  LEA.HI.X R3, R9, UR5, R10, 0x2, P1 ;  /* 0x0000000509037c11 */ /* 0x000fe400088f140a */
[----:B------:R-:W-:-:S05]  /*8740*/  SHF.R.S32.HI R12, RZ, 0x1f, R8 ;  /* 0x0000001fff0c7819 */ /* 0x000fca0000011408 */
[----:B------:R-:W-:Y:S05]  /*8750*/  @P0 BRA `(.L_x_1284) ;  /* 0x0000000000240947 */ /* 0x000fea0003800000 */
[----:B------:R-:W-:-:S13]  /*8760*/  ISETP.GE.AND P0, PT, R4, R39, PT ;  /* 0x000000270400720c */ /* 0x000fda0003f06270 */
[----:B------:R0:W5:Y:S01]  /*8770*/  @!P0 LDG.E R10, desc[UR8][R2.64] ;  /* 0x00000008020a8981 */ /* 0x000162000c1e1900 */
[----:B------:R-:W1:Y:S01]  /*8780*/  @P0 LDC.64 R16, c[0x0][0x388] ;  /* 0x0000e200ff100b82 */ /* 0x000e620000000a00 */
[----:B------:R-:W-:-:S05]  /*8790*/  @P0 IMAD.IADD R7, R4, 0x1, -R39 ;  /* 0x0000000104070824 */ /* 0x000fca00078e0a27 */
[----:B------:R-:W-:-:S04]  /*87a0*/  @P0 IADD3 R9, P1, PT, R8, R7, RZ ;  /* 0x0000000708090210 */ /* 0x000fc80007f3e0ff */
[----:B------:R-:W-:Y:S02]  /*87b0*/  @P0 LEA.HI.X.SX32 R14, R7, R12, 0x1, P1 ;  /* 0x0000000c070e0211 */ /* 0x000fe400008f0eff */
[----:B-1----:R-:W-:-:S04]  /*87c0*/  @P0 LEA R6, P1, R9, R16, 0x2 ;  /* 0x0000001009060211 */ /* 0x002fc800078210ff */
[----:B------:R-:W-:-:S05]  /*87d0*/  @P0 LEA.HI.X R7, R9, R17, R14, 0x2, P1 ;  /* 0x0000001109070211 */ /* 0x000fca00008f140e */
[----:B------:R0:W5:Y:S04]  /*87e0*/  @P0 LDG.E R10, desc[UR8][R6.64] ;  /* 0x00000008060a0981 */ /* 0x000168000c1e1900 */
.L_x_1284:
[----:B------:R-:W-:Y:S05]  /*87f0*/  BSYNC.RECONVERGENT B0 ;  /* 0x0000000000007941 */ /* 0x000fea0003800200 */
.L_x_1283:
[----:B------:R-:W1:Y:S01]  /*8800*/  LDCU.64 UR4, c[0x0][0x388] ;  /* 0x00007100ff0477ac */ /* 0x000e620008000a00 */
[--C-:B0-----:R-:W-:Y:S01]  /*8810*/  IADD3 R6, P0, P1, R8, R4, -R39.reuse ;  /* 0x0000000408067210 */ /* 0x101fe2000791e827 */
[----:B------:R-:W0:Y:S01]  /*8820*/  S2R R36, SR_CgaCtaId ;  /* 0x0000000000247919 */ /* 0x000e220000008800 */
[----:B------:R-:W-:Y:S01]  /*8830*/  SHF.R.S32.HI R7, RZ, 0x1f, R39 ;  /* 0x0000001fff077819 */ /* 0x000fe20000011427 */
[C---:B------:R-:W-:Y:S01]  /*8840*/  VIADD R16, R4.reuse, 0x600 ;  /* 0x0000060004107836 */ /* 0x040fe20000000000 */
[----:B------:R-:W-:Y:S01]  /*8850*/  LOP3.LUT R14, R4, 0x400, RZ, 0xfc, !PT ;  /* 0x00000400040e7812 */ /* 0x000fe200078efcff */
[----:B------:R-:W-:Y:S01]  /*8860*/  BSSY.RECONVERGENT B0, `(.L_x_1285) ;  /* 0x000000f000007945 */ /* 0x000fe20003800200 */
[----:B------:R-:W-:Y:S01]  /*8870*/  IADD3.X R7, PT, PT, R12, RZ, ~R7, P0, P1 ;  /* 0x000000ff0c077210 */ /* 0x000fe200007e2c07 */
[C---:B------:R-:W-:Y:S01]  /*8880*/  VIADD R12, R4.reuse, 0x200 ;  /* 0x00000200040c7836 */ /* 0x040fe20000000000 */
[----:B------:R-:W-:Y:S02]  /*8890*/  LOP3.LUT R18, R4, 0x800, RZ, 0xfc, !PT ;  /* 0x0000080004127812 */ /* 0x000fe400078efcff */
[----:B------:R-:W-:-:S02]  /*88a0*/  ISETP.GE.AND P2, PT, R14, R5, PT ;  /* 0x000000050e00720c */ /* 0x000fc40003f46270 */
[-C--:B------:R-:W-:Y:S02]  /*88b0*/  ISETP.GE.AND P1, PT, R12, R5.reuse, PT ;  /* 0x000000050c00720c */ /* 0x080fe40003f26270 */
[-C--:B------:R-:W-:Y:S02]  /*88c0*/  ISETP.GE.AND P3, PT, R16, R5.reuse, PT ;  /* 0x000000051000720c */ /* 0x080fe40003f66270 */
[----:B------:R-:W-:Y:S02]  /*88d0*/  ISETP.GE.AND P0, PT, R18, R5, PT ;  /* 0x000000051200720c */ /* 0x000fe40003f06270 */
[----:B-1----:R-:W-:-:S04]  /*88e0*/  LEA R8, P4, R6, UR4, 0x2 ;  /* 0x0000000406087c11 */ /* 0x002fc8000f8810ff */
[----:B------:R-:W-:Y:S01]  /*88f0*/  LEA.HI.X R9, R6, UR5, R7, 0x2, P4 ;  /* 0x0000000506097c11 */ /* 0x000fe2000a0f1407 */
[----:B------:R-:W-:Y:S02]  /*8900*/  VIADD R6, R4, 0xa00 ;  /* 0x00000a0004067836 */ /* 0x000fe40000000000 */
[----:B------:R-:W-:Y:S06]  /*8910*/  @P1 BRA `(.L_x_1286) ;  /* 0x00000000000c1947 */ /* 0x000fec0003800000 */
[----:B------:R-:W-:-:S13]  /*8920*/  ISETP.GE.AND P1, PT, R12, R39, PT ;  /* 0x000000270c00720c */ /* 0x000fda0003f26270 */
[----:B------:R1:W5:Y:S04]  /*8930*/  @P1 LDG.E R7, desc[UR8][R8.64+0x800] ;  /* 0x0008000808071981 */ /* 0x000368000c1e1900 */
[----:B------:R1:W5:Y:S02]  /*8940*/  @!P1 LDG.E R7, desc[UR8][R2.64+0x800] ;  /* 0x0008000802079981 */ /* 0x000364000c1e1900 */
.L_x_1286:
[----:B------:R-:W-:Y:S05]  /*8950*/  BSYNC.RECONVERGENT B0 ;  /* 0x0000000000007941 */ /* 0x000fea0003800200 */
.L_x_1285:
[----:B------:R-:W-:Y:S04]  /*8960*/  BSSY.RECONVERGENT B0, `(.L_x_1287) ;  /* 0x0000005000007945 */ /* 0x000fe80003800200 */
[----:B------:R-:W-:Y:S05]  /*8970*/  @P2 BRA `(.L_x_1288) ;  /* 0x00000000000c2947 */ /* 0x000fea0003800000 */
[----:B------:R-:W-:-:S13]  /*8980*/  ISETP.GE.AND P1, PT, R14, R39, PT ;  /* 0x000000270e00720c */ /* 0x000fda0003f26270 */
[----:B------:R2:W5:Y:S04]  /*8990*/  @P1 LDG.E R11, desc[UR8][R8.64+0x1000] ;  /* 0x00100008080b1981 */ /* 0x000568000c1e1900 */
[----:B------:R2:W5:Y:S02]  /*89a0*/  @!P1 LDG.E R11, desc[UR8][R2.64+0x1000] ;  /* 0x00100008020b9981 */ /* 0x000564000c1e1900 */
.L_x_1288:
[----:B------:R-:W-:Y:S05]  /*89b0*/  BSYNC.RECONVERGENT B0 ;  /* 0x0000000000007941 */ /* 0x000fea0003800200 */
.L_x_1287:
[----:B------:R-:W-:Y:S04]  /*89c0*/  BSSY.RECONVERGENT B0, `(.L_x_1289) ;  /* 0x0000005000007945 */ /* 0x000fe80003800200 */
[----:B------:R-:W-:Y:S05]  /*89d0*/  @P3 BRA `(.L_x_1290) ;  /* 0x00000000000c3947 */ /* 0x000fea0003800000 */
[----:B------:R-:W-:-:S13]  /*89e0*/  ISETP.GE.AND P1, PT, R16, R39, PT ;  /* 0x000000271000720c */ /* 0x000fda0003f26270 */
[----:B------:R3:W5:Y:S04]  /*89f0*/  @P1 LDG.E R12, desc[UR8][R8.64+0x1800] ;  /* 0x00180008080c1981 */ /* 0x000768000c1e1900 */
[----:B------:R3:W5:Y:S02]  /*8a00*/  @!P1 LDG.E R12, desc[UR8][R2.64+0x1800] ;  /* 0x00180008020c9981 */ /* 0x000764000c1e1900 */
.L_x_1290:
[----:B------:R-:W-:Y:S05]  /*8a10*/  BSYNC.RECONVERGENT B0 ;  /* 0x0000000000007941 */ /* 0x000fea0003800200 */
.L_x_1289:
[----:B------:R-:W-:Y:S04]  /*8a20*/  BSSY.RECONVERGENT B0, `(.L_x_1291) ;  /* 0x0000005000007945 */ /* 0x000fe80003800200 */
[----:B------:R-:W-:Y:S05]  /*8a30*/  @P0 BRA `(.L_x_1292) ;  /* 0x00000000000c0947 */ /* 0x000fea0003800000 */
[----:B------:R-:W-:-:S13]  /*8a40*/  ISETP.GE.AND P0, PT, R18, R39, PT ;  /* 0x000000271200720c */ /* 0x000fda0003f06270 */
[----:B------:R4:W5:Y:S04]  /*8a50*/  @P0 LDG.E R13, desc[UR8][R8.64+0x2000] ;  /* 0x00200008080d0981 */ /* 0x000968000c1e1900 */
[----:B------:R4:W5:Y:S02]  /*8a60*/  @!P0 LDG.E R13, desc[UR8][R2.64+0x2000] ;  /* 0x00200008020d8981 */ /* 0x000964000c1e1900 */
.L_x_1292:
[----:B------:R-:W-:Y:S05]  /*8a70*/  BSYNC.RECONVERGENT B0 ;  /* 0x0000000000007941 */ /* 0x000fea0003800200 */
.L_x_1291:
        /* <DEDUP_REMOVED lines=19> */
.L_x_1294:
[----:B------:R-:W-:Y:S05]  /*8bb0*/  BSYNC.RECONVERGENT B0 ;  /* 0x0000000000007941 */ /* 0x000fea0003800200 */
.L_x_1293:
[----:B------:R-:W-:Y:S04]  /*8bc0*/  BSSY.RECONVERGENT B0, `(.L_x_1295) ;  /* 0x0000005000007945 */ /* 0x000fe80003800200 */
[----:B------:R-:W-:Y:S05]  /*8bd0*/  @P0 BRA `(.L_x_1296) ;  /* 0x00000000000c0947 */ /* 0x000fea0003800000 */
[----:B------:R-:W-:-:S13]  /*8be0*/  ISETP.GE.AND P0, PT, R16, R39, PT ;  /* 0x000000271000720c */ /* 0x000fda0003f06270 */
[----:B------:R0:W5:Y:S04]  /*8bf0*/  @P0 LDG.E R15, desc[UR8][R8.64+0x3000] ;  /* 0x00300008080f0981 */ /* 0x000168000c1e1900 */
[----:B------:R0:W5:Y:S02]  /*8c00*/  @!P0 LDG.E R15, desc[UR8][R2.64+0x3000] ;  /* 0x00300008020f8981 */ /* 0x000164000c1e1900 */
.L_x_1296:
[----:B------:R-:W-:Y:S05]  /*8c10*/  BSYNC.RECONVERGENT B0 ;  /* 0x0000000000007941 */ /* 0x000fea0003800200 */
.L_x_1295:
[----:B------:R-:W-:Y:S04]  /*8c20*/  BSSY.RECONVERGENT B0, `(.L_x_1297) ;  /* 0x0000005000007945 */ /* 0x000fe80003800200 */
[----:B------:R-:W-:Y:S05]  /*8c30*/  @P1 BRA `(.L_x_1298) ;  /* 0x00000000000c1947 */ /* 0x000fea0003800000 */
[----:B------:R-:W-:-:S13]  /*8c40*/  ISETP.GE.AND P0, PT, R18, R39, PT ;  /* 0x000000271200720c */ /* 0x000fda0003f06270 */
[----:B------:R0:W5:Y:S04]  /*8c50*/  @P0 LDG.E R16, desc[UR8][R8.64+0x3800] ;  /* 0x0038000808100981 */ /* 0x000168000c1e1900 */
[----:B------:R0:W5:Y:S02]  /*8c60*/  @!P0 LDG.E R16, desc[UR8][R2.64+0x3800] ;  /* 0x0038000802108981 */ /* 0x000164000c1e1900 */
.L_x_1298:
[----:B------:R-:W-:Y:S05]  /*8c70*/  BSYNC.RECONVERGENT B0 ;  /* 0x0000000000007941 */ /* 0x000fea0003800200 */
.L_x_1297:
[----:B------:R-:W-:Y:S04]  /*8c80*/  BSSY.RECONVERGENT B0, `(.L_x_1299) ;  /* 0x0000005000007945 */ /* 0x000fe80003800200 */
[----:B------:R-:W-:Y:S05]  /*8c90*/  @P2 BRA `(.L_x_1300) ;  /* 0x00000000000c2947 */ /* 0x000fea0003800000 */
[----:B------:R-:W-:-:S13]  /*8ca0*/  ISETP.GE.AND P0, PT, R20, R39, PT ;  /* 0x000000271400720c */ /* 0x000fda0003f06270 */
[----:B------:R0:W5:Y:S04]  /*8cb0*/  @P0 LDG.E R17, desc[UR8][R8.64+0x4000] ;  /* 0x0040000808110981 */ /* 0x000168000c1e1900 */
[----:B------:R0:W5:Y:S02]  /*8cc0*/  @!P0 LDG.E R17, desc[UR8][R2.64+0x4000] ;  /* 0x0040000802118981 */ /* 0x000164000c1e1900 */
.L_x_1300:
[----:B------:R-:W-:Y:S05]  /*8cd0*/  BSYNC.RECONVERGENT B0 ;  /* 0x0000000000007941 */ /* 0x000fea0003800200 */
.L_x_1299:
[----:B------:R-:W-:Y:S04]  /*8ce0*/  BSSY.RECONVERGENT B0, `(.L_x_1301) ;  /* 0x0000005000007945 */ /* 0x000fe80003800200 */
[----:B------:R-:W-:Y:S05]  /*8cf0*/  @P3 BRA `(.L_x_1302) ;  /* 0x00000000000c3947 */ /* 0x000fea0003800000 */
[----:B------:R-:W-:-:S13]  /*8d00*/  ISETP.GE.AND P0, PT, R22, R39, PT ;  /* 0x000000271600720c */ /* 0x000fda0003f06270 */
[----:B------:R0:W5:Y:S04]  /*8d10*/  @P0 LDG.E R18, desc[UR8][R8.64+0x4800] ;  /* 0x0048000808120981 */ /* 0x000168000c1e1900 */
[----:B------:R0:W5:Y:S02]  /*8d20*/  @!P0 LDG.E R18, desc[UR8][R2.64+0x4800] ;  /* 0x0048000802128981 */ /* 0x000164000c1e1900 */
.L_x_1302:
[----:B------:R-:W-:Y:S05]  /*8d30*/  BSYNC.RECONVERGENT B0 ;  /* 0x0000000000007941 */ /* 0x000fea0003800200 */
.L_x_1301:
[----:B------:R-:W-:Y:S04]  /*8d40*/  BSSY.RECONVERGENT B0, `(.L_x_1303) ;  /* 0x0000005000007945 */ /* 0x000fe80003800200 */
[----:B------:R-:W-:Y:S05]  /*8d50*/  @P4 BRA `(.L_x_1304) ;  /* 0x00000000000c4947 */ /* 0x000fea0003800000 */
[----:B------:R-:W-:-:S13]  /*8d60*/  ISETP.GE.AND P0, PT, R24, R39, PT ;  /* 0x000000271800720c */ /* 0x000fda0003f06270 */
[----:B------:R0:W5:Y:S04]  /*8d70*/  @P0 LDG.E R19, desc[UR8][R8.64+0x5000] ;  /* 0x0050000808130981 */ /* 0x000168000c1e1900 */
[----:B------:R0:W5:Y:S02]  /*8d80*/  @!P0 LDG.E R19, desc[UR8][R2.64+0x5000] ;  /* 0x0050000802138981 */ /* 0x000164000c1e1900 */
.L_x_1304:
[----:B------:R-:W-:Y:S05]  /*8d90*/  BSYNC.RECONVERGENT B0 ;  /* 0x0000000000007941 */ /* 0x000fea0003800200 */
.L_x_1303:
[----:B------:R-:W-:Y:S04]  /*8da0*/  BSSY.RECONVERGENT B0, `(.L_x_1305) ;  /* 0x0000005000007945 */ /* 0x000fe80003800200 */
[----:B------:R-:W-:Y:S05]  /*8db0*/  @P5 BRA `(.L_x_1306) ;  /* 0x00000000000c5947 */ /* 0x000fea0003800000 */
[----:B------:R-:W-:-:S13]  /*8dc0*/  ISETP.GE.AND P0, PT, R26, R39, PT ;  /* 0x000000271a00720c */ /* 0x000fda0003f06270 */
[----:B------:R0:W5:Y:S04]  /*8dd0*/  @P0 LDG.E R20, desc[UR8][R8.64+0x5800] ;  /* 0x0058000808140981 */ /* 0x000168000c1e1900 */
[----:B------:R0:W5:Y:S02]  /*8de0*/  @!P0 LDG.E R20, desc[UR8][R2.64+0x5800] ;  /* 0x0058000802148981 */ /* 0x000164000c1e1900 */
.L_x_1306:
[----:B------:R-:W-:Y:S05]  /*8df0*/  BSYNC.RECONVERGENT B0 ;  /* 0x0000000000007941 */ /* 0x000fea0003800200 */
.L_x_1305:
[C---:B------:R-:W-:Y:S01]  /*8e00*/  LOP3.LUT R22, R4.reuse, 0x1800, RZ, 0xfc, !PT ;  /* 0x0000180004167812 */ /* 0x040fe200078efcff */
[----:B------:R-:W-:Y:S01]  /*8e10*/  VIADD R24, R4, 0x1a00 ;  /* 0x00001a0004187836 */ /* 0x000fe20000000000 */
[----:B0-----:R-:W-:Y:S01]  /*8e20*/  LEA R6, R36, R21, 0x18 ;  /* 0x0000001524067211 */ /* 0x001fe200078ec0ff */
        /* <DEDUP_REMOVED lines=18> */
.L_x_1308:
[----:B------:R-:W-:Y:S05]  /*8f50*/  BSYNC.RECONVERGENT B0 ;  /* 0x0000000000007941 */ /* 0x000fea0003800200 */
.L_x_1307:
[----:B------:R-:W-:Y:S04]  /*8f60*/  BSSY.RECONVERGENT B0, `(.L_x_1309) ;  /* 0x0000005000007945 */ /* 0x000fe80003800200 */
[----:B------:R-:W-:Y:S05]  /*8f70*/  @P0 BRA `(.L_x_1310) ;  /* 0x00000000000c0947 */ /* 0x000fea0003800000 */
[----:B------:R-:W-:-:S13]  /*8f80*/  ISETP.GE.AND P0, PT, R24, R39, PT ;  /* 0x000000271800720c */ /* 0x000fda0003f06270 */
[----:B------:R0:W5:Y:S04]  /*8f90*/  @P0 LDG.E R22, desc[UR8][R8.64+0x6800] ;  /* 0x0068000808160981 */ /* 0x000168000c1e1900 */
[----:B------:R0:W5:Y:S02]  /*8fa0*/  @!P0 LDG.E R22, desc[UR8][R2.64+0x6800] ;  /* 0x0068000802168981 */ /* 0x000164000c1e1900 */
.L_x_1310:
[----:B------:R-:W-:Y:S05]  /*8fb0*/  BSYNC.RECONVERGENT B0 ;  /* 0x0000000000007941 */ /* 0x000fea0003800200 */
.L_x_1309:
[----:B------:R-:W-:Y:S04]  /*8fc0*/  BSSY.RECONVERGENT B0, `(.L_x_1311) ;  /* 0x0000005000007945 */ /* 0x000fe80003800200 */
[----:B------:R-:W-:Y:S05]  /*8fd0*/  @P1 BRA `(.L_x_1312) ;  /* 0x00000000000c1947 */ /* 0x000fea0003800000 */
[----:B------:R-:W-:-:S13]  /*8fe0*/  ISETP.GE.AND P0, PT, R26, R39, PT ;  /* 0x000000271a00720c */ /* 0x000fda0003f06270 */
[----:B------:R0:W5:Y:S04]  /*8ff0*/  @P0 LDG.E R23, desc[UR8][R8.64+0x7000] ;  /* 0x0070000808170981 */ /* 0x000168000c1e1900 */
[----:B------:R0:W5:Y:S02]  /*9000*/  @!P0 LDG.E R23, desc[UR8][R2.64+0x7000] ;  /* 0x0070000802178981 */ /* 0x000164000c1e1900 */
.L_x_1312:
[----:B------:R-:W-:Y:S05]  /*9010*/  BSYNC.RECONVERGENT B0 ;  /* 0x0000000000007941 */ /* 0x000fea0003800200 */
.L_x_1311:
[----:B------:R-:W-:Y:S04]  /*9020*/  BSSY.RECONVERGENT B0, `(.L_x_1313) ;  /* 0x0000005000007945 */ /* 0x000fe80003800200 */
[----:B------:R-:W-:Y:S05]  /*9030*/  @P2 BRA `(.L_x_1314) ;  /* 0x00000000000c2947 */ /* 0x000fea0003800000 */
[----:B------:R-:W-:-:S13]  /*9040*/  ISETP.GE.AND P0, PT, R28, R39, PT ;  /* 0x000000271c00720c */ /* 0x000fda0003f06270 */
[----:B------:R0:W5:Y:S04]  /*9050*/  @P0 LDG.E R24, desc[UR8][R8.64+0x7800] ;  /* 0x0078000808180981 */ /* 0x000168000c1e1900 */
[----:B------:R0:W5:Y:S02]  /*9060*/  @!P0 LDG.E R24, desc[UR8][R2.64+0x7800] ;  /* 0x0078000802188981 */ /* 0x000164000c1e1900 */
.L_x_1314:
[----:B------:R-:W-:Y:S05]  /*9070*/  BSYNC.RECONVERGENT B0 ;  /* 0x0000000000007941 */ /* 0x000fea0003800200 */
.L_x_1313:
[----:B------:R-:W-:Y:S04]  /*9080*/  BSSY.RECONVERGENT B0, `(.L_x_1315) ;  /* 0x0000005000007945 */ /* 0x000fe80003800200 */
[----:B------:R-:W-:Y:S05]  /*9090*/  @P3 BRA `(.L_x_1316) ;  /* 0x00000000000c3947 */ /* 0x000fea0003800000 */
[----:B------:R-:W-:-:S13]  /*90a0*/  ISETP.GE.AND P0, PT, R30, R39, PT ;  /* 0x000000271e00720c */ /* 0x000fda0003f06270 */
[----:B------:R0:W5:Y:S04]  /*90b0*/  @P0 LDG.E R25, desc[UR8][R8.64+0x8000] ;  /* 0x0080000808190981 */ /* 0x000168000c1e1900 */
[----:B------:R0:W5:Y:S02]  /*90c0*/  @!P0 LDG.E R25, desc[UR8][R2.64+0x8000] ;  /* 0x0080000802198981 */ /* 0x000164000c1e1900 */
.L_x_1316:
[----:B------:R-:W-:Y:S05]  /*90d0*/  BSYNC.RECONVERGENT B0 ;  /* 0x0000000000007941 */ /* 0x000fea0003800200 */
.L_x_1315:
[----:B------:R-:W-:Y:S04]  /*90e0*/  BSSY.RECONVERGENT B0, `(.L_x_1317) ;  /* 0x0000005000007945 */ /* 0x000fe80003800200 */
[----:B------:R-:W-:Y:S05]  /*90f0*/  @P4 BRA `(.L_x_1318) ;  /* 0x00000000000c4947 */ /* 0x000fea0003800000 */
[----:B------:R-:W-:-:S13]  /*9100*/  ISETP.GE.AND P0, PT, R32, R39, PT ;  /* 0x000000272000720c */ /* 0x000fda0003f06270 */
[----:B------:R0:W5:Y:S04]  /*9110*/  @P0 LDG.E R26, desc[UR8][R8.64+0x8800] ;  /* 0x00880008081a0981 */ /* 0x000168000c1e1900 */
[----:B------:R0:W5:Y:S02]  /*9120*/  @!P0 LDG.E R26, desc[UR8][R2.64+0x8800] ;  /* 0x00880008021a8981 */ /* 0x000164000c1e1900 */
.L_x_1318:
[----:B------:R-:W-:Y:S05]  /*9130*/  BSYNC.RECONVERGENT B0 ;  /* 0x0000000000007941 */ /* 0x000fea0003800200 */
.L_x_1317:
[----:B------:R-:W-:Y:S04]  /*9140*/  BSSY.RECONVERGENT B0, `(.L_x_1319) ;  /* 0x0000005000007945 */ /* 0x000fe80003800200 */
[----:B------:R-:W-:Y:S05]  /*9150*/  @P5 BRA `(.L_x_1320) ;  /* 0x00000000000c5947 */ /* 0x000fea0003800000 */
[----:B------:R-:W-:-:S13]  /*9160*/  ISETP.GE.AND P0, PT, R34, R39, PT ;  /* 0x000000272200720c */ /* 0x000fda0003f06270 */
[----:B------:R0:W5:Y:S04]  /*9170*/  @P0 LDG.E R27, desc[UR8][R8.64+0x9000] ;  /* 0x00900008081b0981 */ /* 0x000168000c1e1900 */
[----:B------:R0:W5:Y:S02]  /*9180*/  @!P0 LDG.E R27, desc[UR8][R2.64+0x9000] ;  /* 0x00900008021b8981 */ /* 0x000164000c1e1900 */
.L_x_1320:
[----:B------:R-:W-:Y:S05]  /*9190*/  BSYNC.RECONVERGENT B0 ;  /* 0x0000000000007941 */ /* 0x000fea0003800200 */
.L_x_1319:
[----:B-----5:R1:W-:Y:S01]  /*91a0*/  STS [R36+0x800], R10 ;  /* 0x0008000a24007388 */ /* 0x0203e20000000800 */
[----:B------:R-:W-:Y:S03]  /*91b0*/  BSSY.RECONVERGENT B0, `(.L_x_1321) ;  /* 0x0000039000007945 */ /* 0x000fe60003800200 */
[----:B------:R2:W-:Y:S04]  /*91c0*/  STS [R36+0x1800], R11 ;  /* 0x0018000b24007388 */ /* 0x0005e80000000800 */
[----:B------:R3:W-:Y:S01]  /*91d0*/  STS [R36+0x1000], R7 ;  /* 0x0010000724007388 */ /* 0x0007e20000000800 */
[----:B-1----:R-:W-:-:S03]  /*91e0*/  IMAD R10, R4, 0x13, RZ ;  /* 0x00000013040a7824 */ /* 0x002fc600078e02ff */
[----:B------:R1:W-:Y:S02]  /*91f0*/  STS [R36+0x2000], R12 ;  /* 0x0020000c24007388 */ /* 0x0003e40000000800 */
[----:B------:R-:W-:Y:S01]  /*9200*/  VIMNMX R10, PT, PT, R10, R5, PT ;  /* 0x000000050a0a7248 */ /* 0x000fe20003fe0100 */
[----:B------:R-:W-:Y:S01]  /*9210*/  VIADD R5, R6, 0x800 ;  /* 0x0000080006057836 */ /* 0x000fe20000000000 */
[----:B------:R1:W-:Y:S02]  /*9220*/  STS [R36+0x2800], R13 ;  /* 0x0028000d24007388 */ /* 0x0003e40000000800 */
[----:B--2---:R-:W-:Y:S01]  /*9230*/  VIADDMNMX R11, R10, -R0, RZ, !PT ;  /* 0x800000000a0b7246 */ /* 0x004fe200078001ff */
[--C-:B---3--:R-:W-:Y:S01]  /*9240*/  IMAD R7, R4, 0x4, R5.reuse ;  /* 0x0000000404077824 */ /* 0x108fe200078e0205 */
[C---:B0---4-:R-:W-:Y:S01]  /*9250*/  VIMNMX R2, PT, PT, R39.reuse, R10, PT ;  /* 0x0000000a27027248 */ /* 0x051fe20003fe0100 */
[----:B------:R1:W-:Y:S01]  /*9260*/  STS [R36+0x3000], R14 ;  /* 0x0030000e24007388 */ /* 0x0003e20000000800 */
[----:B------:R-:W-:-:S02]  /*9270*/  IMAD R5, R39, 0x4, R5 ;  /* 0x0000000427057824 */ /* 0x000fc400078e0205 */
        /* <DEDUP_REMOVED lines=16> */
[----:B-1----:R-:W0:Y:S01]  /*9380*/  LDC.64 R12, c[0x0][0x3b8] ;  /* 0x0000ee00ff0c7b82 */ /* 0x002e220000000a00 */
[----:B------:R-:W-:-:S07]  /*9390*/  IMAD.MOV.U32 R16, RZ, RZ, R2 ;  /* 0x000000ffff107224 */ /* 0x000fce00078e0002 */
[----:B------:R-:W1:Y:S02]  /*93a0*/  LDC.64 R14, c[0x0][0x3c0] ;  /* 0x0000f000ff0e7b82 */ /* 0x000e640000000a00 */
.L_x_1325:
[----:B------:R-:W-:-:S04]  /*93b0*/  IMAD.MOV.U32 R21, RZ, RZ, R11 ;  /* 0x000000ffff157224 */ /* 0x000fc800078e000b */
[----:B0-----:R-:W-:-:S05]  /*93c0*/  IMAD.IADD R2, R16, 0x1, R21 ;  /* 0x0000000110027824 */ /* 0x001fca00078e0215 */
[----:B------:R-:W-:-:S04]  /*93d0*/  SHF.R.S32.HI R23, RZ, 0x1, R2 ;  /* 0x00000001ff177819 */ /* 0x000fc80000011402 */
[----:B------:R-:W-:Y:S01]  /*93e0*/  LOP3.LUT R3, RZ, R23, RZ, 0x33, !PT ;  /* 0x00000017ff037212 */ /* 0x000fe200078e33ff */
[----:B------:R-:W-:-:S04]  /*93f0*/  IMAD R11, R23, 0x4, R6 ;  /* 0x00000004170b7824 */ /* 0x000fc800078e0206 */
[----:B------:R-:W-:Y:S01]  /*9400*/  IMAD.IADD R2, R10, 0x1, R3 ;  /* 0x000000010a027824 */ /* 0x000fe200078e0203 */
[----:B------:R-:W1:Y:S03]  /*9410*/  LDS R9, [R11+0x800] ;  /* 0x000800000b097984 */ /* 0x000e660000000800 */
[----:B------:R-:W-:-:S05]  /*9420*/  IMAD R17, R2, 0x4, R5 ;  /* 0x0000000402117824 */ /* 0x000fca00078e0205 */
[----:B------:R-:W0:Y:S01]  /*9430*/  LDS R3, [R17] ;  /* 0x0000000011037984 */ /* 0x000e220000000800 */
[----:B-1----:R-:W-:-:S05]  /*9440*/  IMAD.WIDE R8, R9, 0x4, R14 ;  /* 0x0000000409087825 */ /* 0x002fca00078e020e */
[----:B------:R-:W2:Y:S01]  /*9450*/  LDG.E R19, desc[UR8][R8.64] ;  /* 0x0000000808137981 */ /* 0x000ea2000c1e1900 */
[----:B0-----:R-:W-:-:S05]  /*9460*/  IMAD.WIDE R2, R3, 0x4, R12 ;  /* 0x0000000403027825 */ /* 0x001fca00078e020c */
[----:B------:R-:W2:Y:S01]  /*9470*/  LDG.E R18, desc[UR8][R2.64] ;  /* 0x0000000802127981 */ /* 0x000ea2000c1e1900 */
[----:B------:R-:W-:Y:S01]  /*9480*/  BSSY.RECONVERGENT B1, `(.L_x_1323) ;  /* 0x0000005000017945 */ /* 0x000fe20003800200 */
[----:B--2---:R-:W-:-:S13]  /*9490*/  ISETP.NE.AND P0, PT, R18, R19, PT ;  /* 0x000000131200720c */ /* 0x004fda0003f05270 */
[----:B------:R-:W-:Y:S05]  /*94a0*/  @P0 BRA `(.L_x_1324) ;  /* 0x0000000000080947 */ /* 0x000fea0003800000 */
[----:B------:R0:W5:Y:S04]  /*94b0*/  LDG.E R18, desc[UR8][R2.64+0x4] ;  /* 0x0000040802127981 */ /* 0x000168000c1e1900 */
[----:B------:R0:W5:Y:S02]  /*94c0*/  LDG.E R19, desc[UR8][R8.64+0x4] ;  /* 0x0000040808137981 */ /* 0x000164000c1e1900 */
.L_x_1324:
[----:B------:R-:W-:Y:S05]  /*94d0*/  BSYNC.RECONVERGENT B1 ;  /* 0x0000000000017941 */ /* 0x000fea0003800200 */
.L_x_1323:
[----:B-----5:R-:W-:-:S04]  /*94e0*/  ISETP.GT.AND P0, PT, R18, R19, PT ;  /* 0x000000131200720c */ /* 0x020fc80003f04270 */
[----:B------:R-:W-:-:S09]  /*94f0*/  SEL R16, R23, R16, P0 ;  /* 0x0000001017107207 */ /* 0x000fd20000000000 */
[----:B------:R-:W-:-:S04]  /*9500*/  @!P0 VIADD R21, R23, 0x1 ;  /* 0x0000000117158836 */ /* 0x000fc80000000000 */
[----:B------:R-:W-:Y:S01]  /*9510*/  IMAD.MOV.U32 R11, RZ, RZ, R21 ;  /* 0x000000ffff0b7224 */ /* 0x000fe200078e0015 */
[----:B------:R-:W-:-:S13]  /*9520*/  ISETP.GE.AND P0, PT, R21, R16, PT ;  /* 0x000000101500720c */ /* 0x000fda0003f06270 */
[----:B------:R-:W-:Y:S05]  /*9530*/  @!P0 BRA `(.L_x_1325) ;  /* 0xfffffffc009c8947 */ /* 0x000fea000383ffff */
.L_x_1322:
[----:B------:R-:W-:Y:S05]  /*9540*/  BSYNC.RECONVERGENT B0 ;  /* 0x0000000000007941 */ /* 0x000fea0003800200 */
.L_x_1321:
[----:B-1----:R-:W-:Y:S01]  /*9550*/  IMAD.IADD R13, R10, 0x1, -R11 ;  /* 0x000000010a0d7824 */ /* 0x002fe200078e0a0b */
        /* <DEDUP_REMOVED lines=26> */
.L_x_1331:
[----:B------:R-:W-:Y:S05]  /*9700*/  BSYNC.RECONVERGENT B2 ;  /* 0x0000000000027941 */ /* 0x000fea0003800200 */
.L_x_1330:
[----:B------:R-:W-:Y:S01]  /*9710*/  VIADD R14, R20, 0x1 ;  /* 0x00000001140e7836 */ /* 0x000fe20000000000 */
[----:B-----5:R-:W-:-:S04]  /*9720*/  ISETP.GT.AND P0, PT, R18, R19, PT ;  /* 0x000000131200720c */ /* 0x020fc80003f04270 */
[----:B0-----:R-:W-:Y:S02]  /*9730*/  SEL R17, R11, R20, P0 ;  /* 0x000000140b117207 */ /* 0x001fe40000000000 */
[----:B------:R-:W-:-:S07]  /*9740*/  SEL R14, R14, RZ, P0 ;  /* 0x000000ff0e0e7207 */ /* 0x000fce0000000000 */
.L_x_1329:
[----:B------:R-:W-:Y:S05]  /*9750*/  BSYNC.RECONVERGENT B1 ;  /* 0x0000000000017941 */ /* 0x000fea0003800200 */
.L_x_1328:
        /* <DEDUP_REMOVED lines=17> */
.L_x_1336:
[----:B------:R-:W-:Y:S05]  /*9870*/  BSYNC.RECONVERGENT B3 ;  /* 0x0000000000037941 */ /* 0x000fea0003800200 */
.L_x_1335:
        /* <DEDUP_REMOVED lines=18> */
.L_x_1339:
[----:B------:R-:W-:Y:S05]  /*99a0*/  BSYNC.RECONVERGENT B3 ;  /* 0x0000000000037941 */ /* 0x000fea0003800200 */
.L_x_1338:
[----:B-----5:R-:W-:-:S04]  /*99b0*/  ISETP.GT.AND P0, PT, R20, R21, PT ;  /* 0x000000151400720c */ /* 0x020fc80003f04270 */
[----:B------:R-:W-:-:S09]  /*99c0*/  SEL R17, R17, R22, P0 ;  /* 0x0000001611117207 */ /* 0x000fd20000000000 */
[----:B------:R-:W-:-:S07]  /*99d0*/  @P0 VIADD R14, R22, 0x1 ;  /* 0x00000001160e0836 */ /* 0x000fce0000000000 */
.L_x_1334:
        /* <DEDUP_REMOVED lines=16> */
.L_x_1342:
[----:B------:R-:W-:Y:S05]  /*9ae0*/  BSYNC.RECONVERGENT B3 ;  /* 0x0000000000037941 */ /* 0x000fea0003800200 */
.L_x_1341:
[----:B-----5:R-:W-:-:S04]  /*9af0*/  ISETP.GT.AND P0, PT, R20, R21, PT ;  /* 0x000000151400720c */ /* 0x020fc80003f04270 */
[----:B------:R-:W-:-:S09]  /*9b00*/  SEL R17, R17, R22, P0 ;  /* 0x0000001611117207 */ /* 0x000fd20000000000 */
[----:B------:R-:W-:-:S07]  /*9b10*/  @P0 VIADD R14, R22, 0x1 ;  /* 0x00000001160e0836 */ /* 0x000fce0000000000 */
.L_x_1337:
[----:B------:R-:W-:-:S13]  /*9b20*/  ISETP.GE.AND P0, PT, R14, R17, PT ;  /* 0x000000110e00720c */ /* 0x000fda0003f06270 */
[----:B------:R-:W-:Y:S05]  /*9b30*/  @P0 BREAK.RELIABLE B1 ;  /* 0x0000000000010942 */ /* 0x000fea0003800100 */
[----:B------:R-:W-:Y:S05]  /*9b40*/  @P0 BRA `(.L_x_1340) ;  /* 0x0000000000580947 */ /* 0x000fea0003800000 */
[----:B------:R-:W-:Y:S05]  /*9b50*/  BSYNC.RELIABLE B1 ;  /* 0x0000000000017941 */ /* 0x000fea0003800100 */
.L_x_1333:
[----:B------:R1:W5:Y:S02]  /*9b60*/  LDG.E R25, desc[UR8][R8.64] ;  /* 0x0000000808197981 */ /* 0x000364000c1e1900 */
.L_x_1343:
        /* <DEDUP_REMOVED lines=20> */
.L_x_1340:
[----:B------:R-:W-:Y:S05]  /*9cb0*/  BSYNC.RECONVERGENT B2 ;  /* 0x0000000000027941 */ /* 0x000fea0003800200 */
.L_x_1332:
        /* <DEDUP_REMOVED lines=18> */
.L_x_1347:
[----:B------:R-:W-:Y:S05]  /*9de0*/  BSYNC.RECONVERGENT B2 ;  /* 0x0000000000027941 */ /* 0x000fea0003800200 */
.L_x_1346:
[----:B0-----:R-:W-:Y:S01]  /*9df0*/  VIADD R16, R22, 0x1 ;  /* 0x0000000116107836 */ /* 0x001fe20000000000 */
[----:B-----5:R-:W-:-:S04]  /*9e00*/  ISETP.GT.AND P0, PT, R19, R20, PT ;  /* 0x000000141300720c */ /* 0x020fc80003f04270 */
[----:B------:R-:W-:Y:S02]  /*9e10*/  SEL R17, R13, R22, P0 ;  /* 0x000000160d117207 */ /* 0x000fe40000000000 */
[----:B------:R-:W-:-:S07]  /*9e20*/  SEL R16, R16, RZ, P0 ;  /* 0x000000ff10107207 */ /* 0x000fce0000000000 */
.L_x_1345:
[----:B------:R-:W-:Y:S05]  /*9e30*/  BSYNC.RECONVERGENT B1 ;  /* 0x0000000000017941 */ /* 0x000fea0003800200 */
.L_x_1344:
        /* <DEDUP_REMOVED lines=17> */
.L_x_1352:
[----:B------:R-:W-:Y:S05]  /*9f50*/  BSYNC.RECONVERGENT B3 ;  /* 0x0000000000037941 */ /* 0x000fea0003800200 */
.L_x_1351:
        /* <DEDUP_REMOVED lines=18> */
.L_x_1355:
[----:B------:R-:W-:Y:S05]  /*a080*/  BSYNC.RECONVERGENT B3 ;  /* 0x0000000000037941 */ /* 0x000fea0003800200 */
.L_x_1354:
[----:B-----5:R-:W-:-:S04]  /*a090*/  ISETP.GT.AND P0, PT, R21, R22, PT ;  /* 0x000000161500720c */ /* 0x020fc80003f04270 */
[----:B------:R-:W-:-:S09]  /*a0a0*/  SEL R17, R17, R24, P0 ;  /* 0x0000001811117207 */ /* 0x000fd20000000000 */
[----:B------:R-:W-:-:S07]  /*a0b0*/  @P0 VIADD R16, R24, 0x1 ;  /* 0x0000000118100836 */ /* 0x000fce0000000000 */
.L_x_1350:
        /* <DEDUP_REMOVED lines=16> */
.L_x_1358:
[----:B------:R-:W-:Y:S05]  /*a1c0*/  BSYNC.RECONVERGENT B3 ;  /* 0x0000000000037941 */ /* 0x000fea0003800200 */
.L_x_1357:
[----:B-----5:R-:W-:-:S04]  /*a1d0*/  ISETP.GT.AND P0, PT, R21, R22, PT ;  /* 0x000000161500720c */ /* 0x020fc80003f04270 */
[----:B------:R-:W-:-:S09]  /*a1e0*/  SEL R17, R17, R24, P0 ;  /* 0x0000001811117207 */ /* 0x000fd20000000000 */
[----:B------:R-:W-:-:S07]  /*a1f0*/  @P0 VIADD R16, R24, 0x1 ;  /* 0x0000000118100836 */ /* 0x000fce0000000000 */
.L_x_1353:
[----:B------:R-:W-:-:S13]  /*a200*/  ISETP.GE.AND P0, PT, R16, R17, PT ;  /* 0x000000111000720c */ /* 0x000fda0003f06270 */
[----:B------:R-:W-:Y:S05]  /*a210*/  @P0 BREAK.RELIABLE B1 ;  /* 0x0000000000010942 */ /* 0x000fea0003800100 */
[----:B------:R-:W-:Y:S05]  /*a220*/  @P0 BRA `(.L_x_1356) ;  /* 0x0000000000580947 */ /* 0x000fea0003800000 */
[----:B------:R-:W-:Y:S05]  /*a230*/  BSYNC.RELIABLE B1 ;  /* 0x0000000000017941 */ /* 0x000fea0003800100 */
.L_x_1349:
[----:B------:R2:W5:Y:S02]  /*a240*/  LDG.E R27, desc[UR8][R8.64] ;  /* 0x00000008081b7981 */ /* 0x000564000c1e1900 */
.L_x_1359:
        /* <DEDUP_REMOVED lines=20> */
.L_x_1356:
[----:B------:R-:W-:Y:S05]  /*a390*/  BSYNC.RECONVERGENT B2 ;  /* 0x0000000000027941 */ /* 0x000fea0003800200 */
.L_x_1348:
        /* <DEDUP_REMOVED lines=16> */
.L_x_1362:
        /* <DEDUP_REMOVED lines=19> */
.L_x_1361:
[----:B------:R-:W-:Y:S05]  /*a5d0*/  BSYNC.RECONVERGENT B1 ;  /* 0x0000000000017941 */ /* 0x000fea0003800200 */
.L_x_1360:
        /* <DEDUP_REMOVED lines=8> */
.L_x_1327:
[----:B------:R-:W-:Y:S05]  /*a660*/  BSYNC.RECONVERGENT B0 ;  /* 0x0000000000007941 */ /* 0x000fea0003800200 */
.L_x_1326:
        /* <DEDUP_REMOVED lines=45> */
.L_x_1366:
[----:B------:R-:W-:Y:S02]  /*a940*/  ISETP.GT.AND P0, PT, R0, R3, PT ;  /* 0x000000030000720c */ /* 0x000fe40003f04270 */
[----:B------:R-:W-:Y:S02]  /*a950*/  PLOP3.LUT P4, PT, PT, PT, PT, 0x80, 0x8 ;  /* 0x000000000008781c */ /* 0x000fe40003f8f070 */
[----:B------:R-:W-:-:S09]  /*a960*/  PLOP3.LUT P1, PT, PT, PT, PT, 0x8, 0x80 ;  /* 0x000000000080781c */ /* 0x000fd20003f2e170 */
[----:B------:R-:W-:Y:S05]  /*a970*/  @P0 BREAK.RELIABLE B1 ;  /* 0x0000000000010942 */ /* 0x000fea0003800100 */
[----:B------:R-:W-:Y:S05]  /*a980*/  @P0 BRA `(.L_x_1364) ;  /* 0x0000000000380947 */ /* 0x000fea0003800000 */
.L_x_1367:
[----:B------:R-:W-:Y:S05]  /*a990*/  BSYNC.RELIABLE B1 ;  /* 0x0000000000017941 */ /* 0x000fea0003800100 */
.L_x_1365:
        /* <DEDUP_REMOVED lines=11> */
.L_x_1368:
[----:B------:R-:W-:Y:S02]  /*aa50*/  ISETP.GT.AND P1, PT, R0, R3, PT ;  /* 0x000000030000720c */ /* 0x000fe40003f24270 */
[----:B------:R-:W-:-:S13]  /*aa60*/  PLOP3.LUT P4, PT, PT, PT, PT, 0x8, 0x80 ;  /* 0x000000000080781c */ /* 0x000fda0003f8e170 */
.L_x_1364:
[----:B------:R-:W-:Y:S05]  /*aa70*/  BSYNC.RECONVERGENT B0 ;  /* 0x0000000000007941 */ /* 0x000fea0003800200 */
.L_x_1363:
[----:B------:R-:W-:Y:S05]  /*aa80*/  WARPSYNC.ALL ;  /* 0x0000000000007948 */ /* 0x000fea0003800000 */
[C---:B------:R-:W-:Y:S01]  /*aa90*/  IMAD.IADD R5, R11.reuse, 0x1, R10 ;  /* 0x000000010b057824 */ /* 0x040fe200078e020a */
[----:B------:R-:W-:Y:S01]  /*aaa0*/  BSSY.RECONVERGENT B0, `(.L_x_1369) ;  /* 0x000002f000007945 */ /* 0x000fe20003800200 */
[----:B------:R-:W-:Y:S01]  /*aab0*/  @!P4 VIADD R10, R10, 0x1 ;  /* 0x000000010a0ac836 */ /* 0x000fe20000000000 */
[----:B------:R0:W1:Y:S01]  /*aac0*/  @!P4 LDS R23, [R16+0x4] ;  /* 0x000004001017c984 */ /* 0x0000620000000800 */
[----:B------:R-:W-:Y:S01]  /*aad0*/  @!P1 VIADD R11, R11, 0x1 ;  /* 0x000000010b0b9836 */ /* 0x000fe20000000000 */
[----:B------:R-:W-:Y:S01]  /*aae0*/  ISETP.LT.AND P4, PT, R5, R20, P4 ;  /* 0x000000140500720c */ /* 0x000fe20002781270 */
[----:B------:R-:W-:Y:S01]  /*aaf0*/  IMAD.MOV.U32 R3, RZ, RZ, R2 ;  /* 0x000000ffff037224 */ /* 0x000fe200078e0002 */
[----:B------:R-:W-:-:S04]  /*ab00*/  ISETP.GE.AND P0, PT, R10, R39, PT ;  /* 0x000000270a00720c */ /* 0x000fc80003f06270 */
        /* <DEDUP_REMOVED lines=20> */
.L_x_1372:
[----:B------:R-:W2:Y:S04]  /*ac50*/  LDG.E R4, desc[UR8][R4.64+0x4] ;  /* 0x0000040804047981 */ /* 0x000ea8000c1e1900 */
[----:B------:R-:W2:Y:S01]  /*ac60*/  LDG.E R15, desc[UR8][R14.64+0x4] ;  /* 0x000004080e0f7981 */ /* 0x000ea2000c1e1900 */
[----:B------:R-:W-:Y:S02]  /*ac70*/  PLOP3.LUT P3, PT, PT, PT, PT, 0x80, 0x8 ;  /* 0x000000000008781c */ /* 0x000fe40003f6f070 */
[----:B------:R-:W-:Y:S02]  /*ac80*/  PLOP3.LUT P1, PT, PT, PT, PT, 0x8, 0x80 ;  /* 0x000000000080781c */ /* 0x000fe40003f2e170 */
[----:B--2---:R-:W-:-:S13]  /*ac90*/  ISETP.GT.AND P0, PT, R4, R15, PT ;  /* 0x0000000f0400720c */ /* 0x004fda0003f04270 */
[----:B------:R-:W-:Y:S05]  /*aca0*/  @P0 BREAK.RELIABLE B1 ;  /* 0x0000000000010942 */ /* 0x000fea0003800100 */
[----:B------:R-:W-:Y:S05]  /*acb0*/  @P0 BRA `(.L_x_1370) ;  /* 0x0000000000340947 */ /* 0x000fea0003800000 */
.L_x_1373:
[----:B------:R-:W-:Y:S05]  /*acc0*/  BSYNC.RELIABLE B1 ;  /* 0x0000000000017941 */ /* 0x000fea0003800100 */
.L_x_1371:
        /* <DEDUP_REMOVED lines=12> */
.L_x_1370:
[----:B------:R-:W-:Y:S05]  /*ad90*/  BSYNC.RECONVERGENT B0 ;  /* 0x0000000000007941 */ /* 0x000fea0003800200 */
.L_x_1369:
        /* <DEDUP_REMOVED lines=33> */
.L_x_1377:
[----:B------:R-:W2:Y:S04]  /*afb0*/  LDG.E R8, desc[UR8][R8.64+0x4] ;  /* 0x0000040808087981 */ /* 0x000ea8000c1e1900 */
[----:B------:R-:W2:Y:S01]  /*afc0*/  LDG.E R17, desc[UR8][R16.64+0x4] ;  /* 0x0000040810117981 */ /* 0x000ea2000c1e1900 */
[----:B------:R-:W-:Y:S02]  /*afd0*/  PLOP3.LUT P0, PT, PT, PT, PT, 0x80, 0x8 ;  /* 0x000000000008781c */ /* 0x000fe40003f0f070 */
[----:B------:R-:W-:Y:S02]  /*afe0*/  PLOP3.LUT P2, PT, PT, PT, PT, 0x8, 0x80 ;  /* 0x000000000080781c */ /* 0x000fe40003f4e170 */
[----:B--2---:R-:W-:-:S13]  /*aff0*/  ISETP.GT.AND P1, PT, R8, R17, PT ;  /* 0x000000110800720c */ /* 0x004fda0003f24270 */
[----:B------:R-:W-:Y:S05]  /*b000*/  @P1 BREAK.RELIABLE B1 ;  /* 0x0000000000011942 */ /* 0x000fea0003800100 */
[----:B------:R-:W-:Y:S05]  /*b010*/  @P1 BRA `(.L_x_1375) ;  /* 0x0000000000341947 */ /* 0x000fea0003800000 */
.L_x_1378:
[----:B------:R-:W-:Y:S05]  /*b020*/  BSYNC.RELIABLE B1 ;  /* 0x0000000000017941 */ /* 0x000fea0003800100 */
.L_x_1376:
        /* <DEDUP_REMOVED lines=12> */
.L_x_1375:
[----:B------:R-:W-:Y:S05]  /*b0f0*/  BSYNC.RECONVERGENT B0 ;  /* 0x0000000000007941 */ /* 0x000fea0003800200 */
.L_x_1374:
        /* <DEDUP_REMOVED lines=10> */
[----:B--2---:R-:W-:-:S02]  /*b1a0*/  IMAD.MOV.U32 R5, RZ, RZ, R4 ;  /* 0x000000ffff057224 */ /* 0x004fc400078e0004 */
[----:B------:R-:W-:Y:S01]  /*b1b0*/  @!P2 IMAD R9, R11, 0x4, R6 ;  /* 0x000000040b09a824 */ /* 0x000fe200078e0206 */
[----:B------:R-:W-:Y:S01]  /*b1c0*/  ISETP.GE.AND P1, PT, R10, R39, PT ;  /* 0x000000270a00720c */ /* 0x000fe20003f26270 */
[----:B------:R-:W-:-:S03]  /*b1d0*/  @!P2 IMAD.MOV.U32 R11, RZ, RZ, R8 ;  /* 0x000000ffff0ba224 */ /* 0x000fc600078e0008 */
[----:B------:R0:W2:Y:S02]  /*b1e0*/  @!P2 LDS R5, [R9+0x804] ;  /* 0x000804000905a984 */ /* 0x0000a40000000800 */
[CC--:B------:R-:W-:Y:S02]  /*b1f0*/  ISETP.LT.AND P2, PT, R11.reuse, R40.reuse, P1 ;  /* 0x000000280b00720c */ /* 0x0c0fe40000f41270 */
[CC--:B------:R-:W-:Y:S02]  /*b200*/  ISETP.GE.OR P1, PT, R11.reuse, R40.reuse, P1 ;  /* 0x000000280b00720c */ /* 0x0c0fe40000f26670 */
        /* <DEDUP_REMOVED lines=18> */
.L_x_1382:
[----:B------:R-:W2:Y:S04]  /*b330*/  LDG.E R8, desc[UR8][R8.64+0x4] ;  /* 0x0000040808087981 */ /* 0x000ea8000c1e1900 */
[----:B------:R-:W2:Y:S01]  /*b340*/  LDG.E R17, desc[UR8][R16.64+0x4] ;  /* 0x0000040810117981 */ /* 0x000ea2000c1e1900 */
[----:B------:R-:W-:Y:S02]  /*b350*/  PLOP3.LUT P2, PT, PT, PT, PT, 0x80, 0x8 ;  /* 0x000000000008781c */ /* 0x000fe40003f4f070 */
[----:B------:R-:W-:Y:S02]  /*b360*/  PLOP3.LUT P0, PT, PT, PT, PT, 0x8, 0x80 ;  /* 0x000000000080781c */ /* 0x000fe40003f0e170 */
[----:B--2---:R-:W-:-:S13]  /*b370*/  ISETP.GT.AND P1, PT, R8, R17, PT ;  /* 0x000000110800720c */ /* 0x004fda0003f24270 */
[----:B------:R-:W-:Y:S05]  /*b380*/  @P1 BREAK.RELIABLE B1 ;  /* 0x0000000000011942 */ /* 0x000fea0003800100 */
[----:B------:R-:W-:Y:S05]  /*b390*/  @P1 BRA `(.L_x_1380) ;  /* 0x0000000000341947 */ /* 0x000fea0003800000 */
.L_x_1383:
[----:B------:R-:W-:Y:S05]  /*b3a0*/  BSYNC.RELIABLE B1 ;  /* 0x0000000000017941 */ /* 0x000fea0003800100 */
.L_x_1381:
        /* <DEDUP_REMOVED lines=12> */
.L_x_1380:
[----:B------:R-:W-:Y:S05]  /*b470*/  BSYNC.RECONVERGENT B0 ;  /* 0x0000000000007941 */ /* 0x000fea0003800200 */
.L_x_1379:
        /* <DEDUP_REMOVED lines=33> */
.L_x_1387:
[----:B------:R-:W2:Y:S04]  /*b690*/  LDG.E R8, desc[UR8][R8.64+0x4] ;  /* 0x0000040808087981 */ /* 0x000ea8000c1e1900 */
[----:B------:R-:W2:Y:S01]  /*b6a0*/  LDG.E R17, desc[UR8][R16.64+0x4] ;  /* 0x0000040810117981 */ /* 0x000ea2000c1e1900 */
[----:B------:R-:W-:Y:S02]  /*b6b0*/  PLOP3.LUT P0, PT, PT, PT, PT, 0x80, 0x8 ;  /* 0x000000000008781c */ /* 0x000fe40003f0f070 */
[----:B------:R-:W-:Y:S02]  /*b6c0*/  PLOP3.LUT P5, PT, PT, PT, PT, 0x8, 0x80 ;  /* 0x000000000080781c */ /* 0x000fe40003fae170 */
[----:B--2---:R-:W-:-:S13]  /*b6d0*/  ISETP.GT.AND P1, PT, R8, R17, PT ;  /* 0x000000110800720c */ /* 0x004fda0003f24270 */
[----:B------:R-:W-:Y:S05]  /*b6e0*/  @P1 BREAK.RELIABLE B1 ;  /* 0x0000000000011942 */ /* 0x000fea0003800100 */
[----:B------:R-:W-:Y:S05]  /*b6f0*/  @P1 BRA `(.L_x_1385) ;  /* 0x0000000000341947 */ /* 0x000fea0003800000 */
.L_x_1388:
[----:B------:R-:W-:Y:S05]  /*b700*/  BSYNC.RELIABLE B1 ;  /* 0x0000000000017941 */ /* 0x000fea0003800100 */
.L_x_1386:
        /* <DEDUP_REMOVED lines=12> */
.L_x_1385:
[----:B------:R-:W-:Y:S05]  /*b7d0*/  BSYNC.RECONVERGENT B0 ;  /* 0x0000000000007941 */ /* 0x000fea0003800200 */
.L_x_1384:
        /* <DEDUP_REMOVED lines=9> */
[----:B---3--:R-:W-:Y:S01]  /*b870*/  @!P5 LEA R8, R8, R7, 0x18 ;  /* 0x000000070808d211 */ /* 0x008fe200078ec0ff */
[----:B--2---:R-:W-:Y:S02]  /*b880*/  IMAD.MOV.U32 R7, RZ, RZ, R6 ;  /* 0x000000ffff077224 */ /* 0x004fe400078e0006 */
[----:B------:R-:W-:Y:S02]  /*b890*/  @!P0 IMAD R14, R10, 0x4, R9 ;  /* 0x000000040a0e8824 */ /* 0x000fe400078e0209 */
[C---:B------:R-:W-:Y:S02]  /*b8a0*/  @!P5 IMAD R12, R11.reuse, 0x4, R8 ;  /* 0x000000040b0cd824 */ /* 0x040fe400078e0208 */
[C---:B------:R-:W-:Y:S01]  /*b8b0*/  IMAD.IADD R9, R11.reuse, 0x1, R10 ;  /* 0x000000010b097824 */ /* 0x040fe200078e020a */
[----:B-1----:R0:W1:Y:S01]  /*b8c0*/  @!P0 LDS R23, [R14+0x804] ;  /* 0x000804000e178984 */ /* 0x0020620000000800 */
[----:B------:R-:W-:Y:S02]  /*b8d0*/  @!P5 VIADD R8, R11, 0x1 ;  /* 0x000000010b08d836 */ /* 0x000fe40000000000 */
[----:B------:R-:W-:Y:S01]  /*b8e0*/  @!P0 IMAD.MOV.U32 R10, RZ, RZ, R13 ;  /* 0x000000ffff0a8224 */ /* 0x000fe200078e000d */
[----:B------:R0:W2:Y:S01]  /*b8f0*/  @!P5 LDS R7, [R12+0x804] ;  /* 0x000804000c07d984 */ /* 0x0000a20000000800 */
[----:B------:R-:W-:Y:S01]  /*b900*/  @!P5 IMAD.MOV.U32 R11, RZ, RZ, R8 ;  /* 0x000000ffff0bd224 */ /* 0x000fe200078e0008 */
[----:B------:R-:W-:-:S02]  /*b910*/  ISETP.LT.AND P0, PT, R9, R20, P0 ;  /* 0x000000140900720c */ /* 0x000fc40000701270 */
[----:B------:R-:W-:-:S04]  /*b920*/  ISETP.GE.AND P5, PT, R10, R39, PT ;  /* 0x000000270a00720c */ /* 0x000fc80003fa6270 */
[CC--:B------:R-:W-:Y:S02]  /*b930*/  ISETP.LT.AND P1, PT, R11.reuse, R40.reuse, P5 ;  /* 0x000000280b00720c */ /* 0x0c0fe40002f21270 */
[----:B------:R-:W-:-:S05]  /*b940*/  ISETP.GE.OR P5, PT, R11, R40, P5 ;  /* 0x000000280b00720c */ /* 0x000fca0002fa6670 */
[----:B------:R-:W-:Y:S02]  /*b950*/  @P0 LOP3.LUT R0, R0, 0x4, RZ, 0xfc, !PT ;  /* 0x0000000400000812 */ /* 0x000fe400078efcff */
[----:B------:R-:W-:-:S06]  /*b960*/  ISETP.GE.AND P0, PT, R11, R40, PT ;  /* 0x000000280b00720c */ /* 0x000fcc0003f06270 */
[----:B0-----:R-:W-:Y:S07]  /*b970*/  @P5 BRA `(.L_x_1390) ;  /* 0x00000000008c5947 */ /* 0x001fee0003800000 */
        /* <DEDUP_REMOVED lines=15> */
.L_x_1392:
[----:B------:R-:W2:Y:S04]  /*ba70*/  LDG.E R8, desc[UR8][R8.64+0x4] ;  /* 0x0000040808087981 */ /* 0x000ea8000c1e1900 */
[----:B------:R-:W2:Y:S01]  /*ba80*/  LDG.E R17, desc[UR8][R16.64+0x4] ;  /* 0x0000040810117981 */ /* 0x000ea2000c1e1900 */
[----:B------:R-:W-:Y:S02]  /*ba90*/  PLOP3.LUT P1, PT, PT, PT, PT, 0x80, 0x8 ;  /* 0x000000000008781c */ /* 0x000fe40003f2f070 */
[----:B------:R-:W-:Y:S02]  /*baa0*/  PLOP3.LUT P0, PT, PT, PT, PT, 0x8, 0x80 ;  /* 0x000000000080781c */ /* 0x000fe40003f0e170 */
[----:B--2---:R-:W-:-:S13]  /*bab0*/  ISETP.GT.AND P5, PT, R8, R17, PT ;  /* 0x000000110800720c */ /* 0x004fda0003fa4270 */
[----:B------:R-:W-:Y:S05]  /*bac0*/  @P5 BREAK.RELIABLE B1 ;  /* 0x0000000000015942 */ /* 0x000fea0003800100 */
[----:B------:R-:W-:Y:S05]  /*bad0*/  @P5 BRA `(.L_x_1390) ;  /* 0x0000000000345947 */ /* 0x000fea0003800000 */
.L_x_1393:
[----:B------:R-:W-:Y:S05]  /*bae0*/  BSYNC.RELIABLE B1 ;  /* 0x0000000000017941 */ /* 0x000fea0003800100 */
.L_x_1391:
        /* <DEDUP_REMOVED lines=12> */
.L_x_1390:
[----:B------:R-:W-:Y:S05]  /*bbb0*/  BSYNC.RECONVERGENT B0 ;  /* 0x0000000000007941 */ /* 0x000fea0003800200 */
.L_x_1389:
        /* <DEDUP_REMOVED lines=11> */
[----:B--2---:R-:W-:Y:S01]  /*bc70*/  IMAD.MOV.U32 R8, RZ, RZ, R7 ;  /* 0x000000ffff087224 */ /* 0x004fe200078e0007 */
[----:B------:R-:W-:Y:S01]  /*bc80*/  ISETP.GE.AND P5, PT, R13, R40, PT ;  /* 0x000000280d00720c */ /* 0x000fe20003fa6270 */
[----:B------:R-:W-:Y:S01]  /*bc90*/  @!P0 IMAD R9, R11, 0x4, R12 ;  /* 0x000000040b098824 */ /* 0x000fe200078e020c */
[----:B-1----:R0:W1:Y:S01]  /*bca0*/  @!P1 LDS R23, [R14+0x804] ;  /* 0x000804000e179984 */ /* 0x0020620000000800 */
[----:B------:R-:W-:Y:S02]  /*bcb0*/  IMAD.MOV.U32 R12, RZ, RZ, R10 ;  /* 0x000000ffff0c7224 */ /* 0x000fe400078e000a */
[----:B------:R-:W-:Y:S01]  /*bcc0*/  @!P1 VIADD R12, R10, 0x1 ;  /* 0x000000010a0c9836 */ /* 0x000fe20000000000 */
[----:B------:R0:W2:Y:S04]  /*bcd0*/  @!P0 LDS R8, [R9+0x804] ;  /* 0x0008040009088984 */ /* 0x0000a80000000800 */
        /* <DEDUP_REMOVED lines=19> */
.L_x_1397:
[----:B------:R-:W2:Y:S04]  /*be10*/  LDG.E R14, desc[UR8][R14.64+0x4] ;  /* 0x000004080e0e7981 */ /* 0x000ea8000c1e1900 */
[----:B------:R-:W2:Y:S01]  /*be20*/  LDG.E R25, desc[UR8][R24.64+0x4] ;  /* 0x0000040818197981 */ /* 0x000ea2000c1e1900 */
[----:B------:R-:W-:Y:S02]  /*be30*/  PLOP3.LUT P0, PT, PT, PT, PT, 0x80, 0x8 ;  /* 0x000000000008781c */ /* 0x000fe40003f0f070 */
[----:B------:R-:W-:Y:S02]  /*be40*/  PLOP3.LUT P5, PT, PT, PT, PT, 0x8, 0x80 ;  /* 0x000000000080781c */ /* 0x000fe40003fae170 */
[----:B--2---:R-:W-:-:S13]  /*be50*/  ISETP.GT.AND P6, PT, R14, R25, PT ;  /* 0x000000190e00720c */ /* 0x004fda0003fc4270 */
[----:B------:R-:W-:Y:S05]  /*be60*/  @P6 BREAK.RELIABLE B1 ;  /* 0x0000000000016942 */ /* 0x000fea0003800100 */
[----:B------:R-:W-:Y:S05]  /*be70*/  @P6 BRA `(.L_x_1395) ;  /* 0x0000000000346947 */ /* 0x000fea0003800000 */
.L_x_1398:
[----:B------:R-:W-:Y:S05]  /*be80*/  BSYNC.RELIABLE B1 ;  /* 0x0000000000017941 */ /* 0x000fea0003800100 */
.L_x_1396:
        /* <DEDUP_REMOVED lines=12> */
.L_x_1395:
[----:B------:R-:W-:Y:S05]  /*bf50*/  BSYNC.RECONVERGENT B0 ;  /* 0x0000000000007941 */ /* 0x000fea0003800200 */
.L_x_1394:
        /* <DEDUP_REMOVED lines=24> */
[----:B------:R-:W-:Y:S01]  /*c0e0*/  @!P5 IMAD.MOV.U32 R13, RZ, RZ, R19 ;  /* 0x000000ffff0dd224 */ /* 0x000fe200078e0013 */
[----:B------:R-:W-:Y:S01]  /*c0f0*/  ISETP.GE.AND P1, PT, R11, R20, PT ;  /* 0x000000140b00720c */ /* 0x000fe20003f26270 */
[----:B-1----:R0:W1:Y:S01]  /*c100*/  @!P0 LDS R23, [R22+0x804] ;  /* 0x0008040016178984 */ /* 0x0020620000000800 */
[----:B------:R-:W-:Y:S01]  /*c110*/  IADD3 R17, PT, PT, R16, R18, R17 ;  /* 0x0000001210117210 */ /* 0x000fe20007ffe011 */
[----:B------:R-:W-:Y:S01]  /*c120*/  @!P0 VIADD R18, R12, 0x1 ;  /* 0x000000010c128836 */ /* 0x000fe20000000000 */
[----:B------:R-:W-:Y:S01]  /*c130*/  SEL R15, R15, RZ, !P1 ;  /* 0x000000ff0f0f7207 */ /* 0x000fe20004800000 */
[----:B------:R0:W2:Y:S01]  /*c140*/  @!P5 LDS R9, [R21+0x804] ;  /* 0x000804001509d984 */ /* 0x0000a20000000800 */
        /* <DEDUP_REMOVED lines=24> */
.L_x_1402:
[----:B------:R-:W2:Y:S04]  /*c2d0*/  LDG.E R14, desc[UR8][R14.64+0x4] ;  /* 0x000004080e0e7981 */ /* 0x000ea8000c1e1900 */
[----:B------:R-:W2:Y:S01]  /*c2e0*/  LDG.E R25, desc[UR8][R24.64+0x4] ;  /* 0x0000040818197981 */ /* 0x000ea2000c1e1900 */
[----:B------:R-:W-:Y:S02]  /*c2f0*/  PLOP3.LUT P1, PT, PT, PT, PT, 0x80, 0x8 ;  /* 0x000000000008781c */ /* 0x000fe40003f2f070 */
[----:B------:R-:W-:Y:S02]  /*c300*/  PLOP3.LUT P0, PT, PT, PT, PT, 0x8, 0x80 ;  /* 0x000000000080781c */ /* 0x000fe40003f0e170 */
[----:B--2---:R-:W-:-:S13]  /*c310*/  ISETP.GT.AND P5, PT, R14, R25, PT ;  /* 0x000000190e00720c */ /* 0x004fda0003fa4270 */
[----:B------:R-:W-:Y:S05]  /*c320*/  @P5 BREAK.RELIABLE B1 ;  /* 0x0000000000015942 */ /* 0x000fea0003800100 */
[----:B------:R-:W-:Y:S05]  /*c330*/  @P5 BRA `(.L_x_1400) ;  /* 0x0000000000345947 */ /* 0x000fea0003800000 */
.L_x_1403:
[----:B------:R-:W-:Y:S05]  /*c340*/  BSYNC.RELIABLE B1 ;  /* 0x0000000000017941 */ /* 0x000fea0003800100 */
.L_x_1401:
        /* <DEDUP_REMOVED lines=12> */
.L_x_1400:
[----:B------:R-:W-:Y:S05]  /*c410*/  BSYNC.RECONVERGENT B0 ;  /* 0x0000000000007941 */ /* 0x000fea0003800200 */
.L_x_1399:
        /* <DEDUP_REMOVED lines=37> */
.L_x_1407:
[----:B------:R-:W2:Y:S04]  /*c670*/  LDG.E R16, desc[UR8][R16.64+0x4] ;  /* 0x0000040810107981 */ /* 0x000ea8000c1e1900 */
[----:B------:R-:W2:Y:S01]  /*c680*/  LDG.E R27, desc[UR8][R26.64+0x4] ;  /* 0x000004081a1b7981 */ /* 0x000ea2000c1e1900 */
[----:B------:R-:W-:Y:S02]  /*c690*/  PLOP3.LUT P0, PT, PT, PT, PT, 0x80, 0x8 ;  /* 0x000000000008781c */ /* 0x000fe40003f0f070 */
[----:B------:R-:W-:Y:S02]  /*c6a0*/  PLOP3.LUT P5, PT, PT, PT, PT, 0x8, 0x80 ;  /* 0x000000000080781c */ /* 0x000fe40003fae170 */
[----:B--2---:R-:W-:-:S13]  /*c6b0*/  ISETP.GT.AND P6, PT, R16, R27, PT ;  /* 0x0000001b1000720c */ /* 0x004fda0003fc4270 */
[----:B------:R-:W-:Y:S05]  /*c6c0*/  @P6 BREAK.RELIABLE B1 ;  /* 0x0000000000016942 */ /* 0x000fea0003800100 */
[----:B------:R-:W-:Y:S05]  /*c6d0*/  @P6 BRA `(.L_x_1405) ;  /* 0x0000000000346947 */ /* 0x000fea0003800000 */
.L_x_1408:
[----:B------:R-:W-:Y:S05]  /*c6e0*/  BSYNC.RELIABLE B1 ;  /* 0x0000000000017941 */ /* 0x000fea0003800100 */
.L_x_1406:
        /* <DEDUP_REMOVED lines=12> */
.L_x_1405:
[----:B------:R-:W-:Y:S05]  /*c7b0*/  BSYNC.RECONVERGENT B0 ;  /* 0x0000000000007941 */ /* 0x000fea0003800200 */
.L_x_1404:
        /* <DEDUP_REMOVED lines=23> */
[----:B------:R-:W-:-:S03]  /*c930*/  @!P5 VIADD R16, R15, 0x1 ;  /* 0x000000010f10d836 */ /* 0x000fc60000000000 */
[----:B------:R0:W2:Y:S01]  /*c940*/  @!P5 LDS R24, [R17+0x804] ;  /* 0x000804001118d984 */ /* 0x0000a20000000800 */
[----:B------:R-:W-:Y:S01]  /*c950*/  @!P5 IMAD.MOV.U32 R15, RZ, RZ, R16 ;  /* 0x000000ffff0fd224 */ /* 0x000fe200078e0010 */
[----:B------:R-:W-:-:S04]  /*c960*/  ISETP.GE.AND P5, PT, R14, R39, PT ;  /* 0x000000270e00720c */ /* 0x000fc80003fa6270 */
        /* <DEDUP_REMOVED lines=19> */
.L_x_1412:
[----:B------:R-:W2:Y:S04]  /*caa0*/  LDG.E R12, desc[UR8][R12.64+0x4] ;  /* 0x000004080c0c7981 */ /* 0x000ea8000c1e1900 */
[----:B------:R-:W2:Y:S01]  /*cab0*/  LDG.E R27, desc[UR8][R26.64+0x4] ;  /* 0x000004081a1b7981 */ /* 0x000ea2000c1e1900 */
[----:B------:R-:W-:Y:S02]  /*cac0*/  PLOP3.LUT P1, PT, PT, PT, PT, 0x80, 0x8 ;  /* 0x000000000008781c */ /* 0x000fe40003f2f070 */
[----:B------:R-:W-:Y:S02]  /*cad0*/  PLOP3.LUT P0, PT, PT, PT, PT, 0x8, 0x80 ;  /* 0x000000000080781c */ /* 0x000fe40003f0e170 */
[----:B--2---:R-:W-:-:S13]  /*cae0*/  ISETP.GT.AND P5, PT, R12, R27, PT ;  /* 0x0000001b0c00720c */ /* 0x004fda0003fa4270 */
[----:B------:R-:W-:Y:S05]  /*caf0*/  @P5 BREAK.RELIABLE B1 ;  /* 0x0000000000015942 */ /* 0x000fea0003800100 */
[----:B------:R-:W-:Y:S05]  /*cb00*/  @P5 BRA `(.L_x_1410) ;  /* 0x0000000000345947 */ /* 0x000fea0003800000 */
.L_x_1413:
[----:B------:R-:W-:Y:S05]  /*cb10*/  BSYNC.RELIABLE B1 ;  /* 0x0000000000017941 */ /* 0x000fea0003800100 */
.L_x_1411:
        /* <DEDUP_REMOVED lines=12> */
.L_x_1410:
[----:B------:R-:W-:Y:S05]  /*cbe0*/  BSYNC.RECONVERGENT B0 ;  /* 0x0000000000007941 */ /* 0x000fea0003800200 */
.L_x_1409:
        /* <DEDUP_REMOVED lines=37> */
.L_x_1417:
[----:B------:R-:W2:Y:S04]  /*ce40*/  LDG.E R18, desc[UR8][R18.64+0x4] ;  /* 0x0000040812127981 */ /* 0x000ea8000c1e1900 */
[----:B------:R-:W2:Y:S01]  /*ce50*/  LDG.E R31, desc[UR8][R30.64+0x4] ;  /* 0x000004081e1f7981 */ /* 0x000ea2000c1e1900 */
[----:B------:R-:W-:Y:S02]  /*ce60*/  PLOP3.LUT P0, PT, PT, PT, PT, 0x80, 0x8 ;  /* 0x000000000008781c */ /* 0x000fe40003f0f070 */
[----:B------:R-:W-:Y:S02]  /*ce70*/  PLOP3.LUT P5, PT, PT, PT, PT, 0x8, 0x80 ;  /* 0x000000000080781c */ /* 0x000fe40003fae170 */
[----:B--2---:R-:W-:-:S13]  /*ce80*/  ISETP.GT.AND P6, PT, R18, R31, PT ;  /* 0x0000001f1200720c */ /* 0x004fda0003fc4270 */
[----:B------:R-:W-:Y:S05]  /*ce90*/  @P6 BREAK.RELIABLE B1 ;  /* 0x0000000000016942 */ /* 0x000fea0003800100 */
[----:B------:R-:W-:Y:S05]  /*cea0*/  @P6 BRA `(.L_x_1415) ;  /* 0x0000000000346947 */ /* 0x000fea0003800000 */
.L_x_1418:
[----:B------:R-:W-:Y:S05]  /*ceb0*/  BSYNC.RELIABLE B1 ;  /* 0x0000000000017941 */ /* 0x000fea0003800100 */
.L_x_1416:
        /* <DEDUP_REMOVED lines=12> */
.L_x_1415:
[----:B------:R-:W-:Y:S05]  /*cf80*/  BSYNC.RECONVERGENT B0 ;  /* 0x0000000000007941 */ /* 0x000fea0003800200 */
.L_x_1414:
[----:B------:R-:W-:Y:S05]  /*cf90*/  WARPSYNC.ALL ;  /* 0x0000000000007948 */ /* 0x000fea0003800000 */
[----:B------:R-:W0:Y:S01]  /*cfa0*/  @!P0 S2R R28, SR_CgaCtaId ;  /* 0x00000000001c8919 */ /* 0x000e220000008800 */
[----:B------:R-:W-:Y:S01]  /*cfb0*/  IMAD.IADD R17, R13, 0x1, R12 ;  /* 0x000000010d117824 */ /* 0x000fe200078e020c */
[----:B------:R-:W-:Y:S01]  /*cfc0*/  SEL R18, RZ, 0x200, !P1 ;  /* 0x00000200ff127807 */ /* 0x000fe20004800000 */
[----:B------:R-:W-:Y:S01]  /*cfd0*/  IMAD.IADD R15, R14, 0x1, R15 ;  /* 0x000000010e0f7824 */ /* 0x000fe200078e020f */
[----:B------:R-:W3:Y:S01]  /*cfe0*/  @!P5 S2R R22, SR_CgaCtaId ;  /* 0x000000000016d919 */ /* 0x000ee20000008800 */
[----:B------:R-:W-:Y:S01]  /*cff0*/  @!P0 MOV R19, 0x400 ;  /* 0x0000040000138802 */ /* 0x000fe20000000f00 */
        /* <DEDUP_REMOVED lines=14> */
[----:B------:R-:W-:Y:S01]  /*d0e0*/  @!P5 IMAD R19, R13, 0x4, R22 ;  /* 0x000000040d13d824 */ /* 0x000fe200078e0216 */
[----:B-1----:R0:W1:Y:S01]  /*d0f0*/  @!P0 LDS R23, [R21+0x804] ;  /* 0x0008040015178984 */ /* 0x0020620000000800 */
[----:B------:R-:W-:-:S02]  /*d100*/  @!P0 IMAD.MOV.U32 R12, RZ, RZ, R14 ;  /* 0x000000ffff0c8224 */ /* 0x000fc400078e000e */
[----:B------:R-:W-:Y:S01]  /*d110*/  @!P5 IMAD.MOV.U32 R13, RZ, RZ, R17 ;  /* 0x000000ffff0dd224 */ /* 0x000fe200078e0011 */
[----:B------:R0:W2:Y:S02]  /*d120*/  @!P5 LDS R27, [R19+0x804] ;  /* 0x00080400131bd984 */ /* 0x0000a40000000800 */
        /* <DEDUP_REMOVED lines=20> */
.L_x_1422:
[----:B------:R-:W2:Y:S04]  /*d270*/  LDG.E R16, desc[UR8][R16.64+0x4] ;  /* 0x0000040810107981 */ /* 0x000ea8000c1e1900 */
[----:B------:R-:W2:Y:S01]  /*d280*/  LDG.E R31, desc[UR8][R30.64+0x4] ;  /* 0x000004081e1f7981 */ /* 0x000ea2000c1e1900 */
[----:B------:R-:W-:Y:S02]  /*d290*/  PLOP3.LUT P1, PT, PT, PT, PT, 0x80, 0x8 ;  /* 0x000000000008781c */ /* 0x000fe40003f2f070 */
[----:B------:R-:W-:Y:S02]  /*d2a0*/  PLOP3.LUT P0, PT, PT, PT, PT, 0x8, 0x80 ;  /* 0x000000000080781c */ /* 0x000fe40003f0e170 */
[----:B--2---:R-:W-:-:S13]  /*d2b0*/  ISETP.GT.AND P5, PT, R16, R31, PT ;  /* 0x0000001f1000720c */ /* 0x004fda0003fa4270 */
[----:B------:R-:W-:Y:S05]  /*d2c0*/  @P5 BREAK.RELIABLE B1 ;  /* 0x0000000000015942 */ /* 0x000fea0003800100 */
[----:B------:R-:W-:Y:S05]  /*d2d0*/  @P5 BRA `(.L_x_1420) ;  /* 0x0000000000345947 */ /* 0x000fea0003800000 */
.L_x_1423:
[----:B------:R-:W-:Y:S05]  /*d2e0*/  BSYNC.RELIABLE B1 ;  /* 0x0000000000017941 */ /* 0x000fea0003800100 */
.L_x_1421:
        /* <DEDUP_REMOVED lines=12> */
.L_x_1420:
[----:B------:R-:W-:Y:S05]  /*d3b0*/  BSYNC.RECONVERGENT B0 ;  /* 0x0000000000007941 */ /* 0x000fea0003800200 */
.L_x_1419:
        /* <DEDUP_REMOVED lines=8> */
[----:B--2---:R-:W-:-:S02]  /*d440*/  IMAD.MOV.U32 R29, RZ, RZ, R27 ;  /* 0x000000ffff1d7224 */ /* 0x004fc400078e001b */
[----:B------:R-:W-:Y:S01]  /*d450*/  IMAD.MOV.U32 R21, RZ, RZ, R13 ;  /* 0x000000ffff157224 */ /* 0x000fe200078e000d */
[----:B------:R-:W-:Y:S01]  /*d460*/  ISETP.GE.AND P6, PT, R22, R39, PT ;  /* 0x000000271600720c */ /* 0x000fe20003fc6270 */
[----:B------:R-:W-:-:S05]  /*d470*/  @!P0 VIADD R21, R13, 0x1 ;  /* 0x000000010d158836 */ /* 0x000fca0000000000 */
[----:B------:R-:W-:Y:S02]  /*d480*/  ISETP.GE.AND P5, PT, R21, R40, PT ;  /* 0x000000281500720c */ /* 0x000fe40003fa6270 */
[----:B0-----:R-:W-:Y:S02]  /*d490*/  @!P1 LEA R17, R17, R16, 0x18 ;  /* 0x0000001011119211 */ /* 0x001fe400078ec0ff */
[----:B---3--:R-:W-:-:S03]  /*d4a0*/  @!P0 LEA R14, R15, R14, 0x18 ;  /* 0x0000000e0f0e8211 */ /* 0x008fc600078ec0ff */
[----:B------:R-:W-:Y:S02]  /*d4b0*/  @!P1 IMAD R15, R12, 0x4, R17 ;  /* 0x000000040c0f9824 */ /* 0x000fe400078e0211 */
[----:B------:R-:W-:-:S03]  /*d4c0*/  @!P0 IMAD R14, R13, 0x4, R14 ;  /* 0x000000040d0e8824 */ /* 0x000fc600078e020e */
[----:B-1----:R0:W1:Y:S04]  /*d4d0*/  @!P1 LDS R23, [R15+0x804] ;  /* 0x000804000f179984 */ /* 0x0020680000000800 */
[----:B------:R0:W2:Y:S01]  /*d4e0*/  @!P0 LDS R29, [R14+0x804] ;  /* 0x000804000e1d8984 */ /* 0x0000a20000000800 */
        /* <DEDUP_REMOVED lines=18> */
.L_x_1427:
[----:B------:R-:W2:Y:S04]  /*d610*/  LDG.E R30, desc[UR8][R30.64+0x4] ;  /* 0x000004081e1e7981 */ /* 0x000ea8000c1e1900 */
[----:B------:R-:W2:Y:S01]  /*d620*/  LDG.E R19, desc[UR8][R18.64+0x4] ;  /* 0x0000040812137981 */ /* 0x000ea2000c1e1900 */
[----:B------:R-:W-:Y:S02]  /*d630*/  PLOP3.LUT P0, PT, PT, PT, PT, 0x80, 0x8 ;  /* 0x000000000008781c */ /* 0x000fe40003f0f070 */
[----:B------:R-:W-:Y:S02]  /*d640*/  PLOP3.LUT P5, PT, PT, PT, PT, 0x8, 0x80 ;  /* 0x000000000080781c */ /* 0x000fe40003fae170 */
[----:B--2---:R-:W-:-:S13]  /*d650*/  ISETP.GT.AND P6, PT, R30, R19, PT ;  /* 0x000000131e00720c */ /* 0x004fda0003fc4270 */
[----:B------:R-:W-:Y:S05]  /*d660*/  @P6 BREAK.RELIABLE B1 ;  /* 0x0000000000016942 */ /* 0x000fea0003800100 */
[----:B------:R-:W-:Y:S05]  /*d670*/  @P6 BRA `(.L_x_1425) ;  /* 0x0000000000346947 */ /* 0x000fea0003800000 */
.L_x_1428:
[----:B------:R-:W-:Y:S05]  /*d680*/  BSYNC.RELIABLE B1 ;  /* 0x0000000000017941 */ /* 0x000fea0003800100 */
.L_x_1426:
        /* <DEDUP_REMOVED lines=12> */
.L_x_1425:
[----:B------:R-:W-:Y:S05]  /*d750*/  BSYNC.RECONVERGENT B0 ;  /* 0x0000000000007941 */ /* 0x000fea0003800200 */
.L_x_1424:
        /* <DEDUP_REMOVED lines=46> */
.L_x_1432:
[----:B------:R-:W2:Y:S04]  /*da40*/  LDG.E R18, desc[UR8][R18.64+0x4] ;  /* 0x0000040812127981 */ /* 0x000ea8000c1e1900 */
[----:B------:R-:W2:Y:S01]  /*da50*/  LDG.E R15, desc[UR8][R14.64+0x4] ;  /* 0x000004080e0f7981 */ /* 0x000ea2000c1e1900 */
[----:B------:R-:W-:Y:S02]  /*da60*/  PLOP3.LUT P1, PT, PT, PT, PT, 0x80, 0x8 ;  /* 0x000000000008781c */ /* 0x000fe40003f2f070 */
[----:B------:R-:W-:Y:S02]  /*da70*/  PLOP3.LUT P0, PT, PT, PT, PT, 0x8, 0x80 ;  /* 0x000000000080781c */ /* 0x000fe40003f0e170 */
[----:B--2---:R-:W-:-:S13]  /*da80*/  ISETP.GT.AND P5, PT, R18, R15, PT ;  /* 0x0000000f1200720c */ /* 0x004fda0003fa4270 */
[----:B------:R-:W-:Y:S05]  /*da90*/  @P5 BREAK.RELIABLE B1 ;  /* 0x0000000000015942 */ /* 0x000fea0003800100 */
[----:B------:R-:W-:Y:S05]  /*daa0*/  @P5 BRA `(.L_x_1430) ;  /* 0x0000000000345947 */ /* 0x000fea0003800000 */
.L_x_1433:
[----:B------:R-:W-:Y:S05]  /*dab0*/  BSYNC.RELIABLE B1 ;  /* 0x0000000000017941 */ /* 0x000fea0003800100 */
.L_x_1431:
        /* <DEDUP_REMOVED lines=12> */
.L_x_1430:
[----:B------:R-:W-:Y:S05]  /*db80*/  BSYNC.RECONVERGENT B0 ;  /* 0x0000000000007941 */ /* 0x000fea0003800200 */
.L_x_1429:
        /* <DEDUP_REMOVED lines=37> */
.L_x_1437:
[----:B------:R-:W2:Y:S04]  /*dde0*/  LDG.E R16, desc[UR8][R16.64+0x4] ;  /* 0x0000040810107981 */ /* 0x000ea8000c1e1900 */
[----:B------:R-:W2:Y:S01]  /*ddf0*/  LDG.E R19, desc[UR8][R18.64+0x4] ;  /* 0x0000040812137981 */ /* 0x000ea2000c1e1900 */
[----:B------:R-:W-:Y:S02]  /*de00*/  PLOP3.LUT P0, PT, PT, PT, PT, 0x80, 0x8 ;  /* 0x000000000008781c */ /* 0x000fe40003f0f070 */
[----:B------:R-:W-:Y:S02]  /*de10*/  PLOP3.LUT P5, PT, PT, PT, PT, 0x8, 0x80 ;  /* 0x000000000080781c */ /* 0x000fe40003fae170 */
[----:B--2---:R-:W-:-:S13]  /*de20*/  ISETP.GT.AND P6, PT, R16, R19, PT ;  /* 0x000000131000720c */ /* 0x004fda0003fc4270 */
[----:B------:R-:W-:Y:S05]  /*de30*/  @P6 BREAK.RELIABLE B1 ;  /* 0x0000000000016942 */ /* 0x000fea0003800100 */
[----:B------:R-:W-:Y:S05]  /*de40*/  @P6 BRA `(.L_x_1435) ;  /* 0x0000000000346947 */ /* 0x000fea0003800000 */
.L_x_1438:
[----:B------:R-:W-:Y:S05]  /*de50*/  BSYNC.RELIABLE B1 ;  /* 0x0000000000017941 */ /* 0x000fea0003800100 */
.L_x_1436:
        /* <DEDUP_REMOVED lines=12> */
.L_x_1435:
[----:B------:R-:W-:Y:S05]  /*df20*/  BSYNC.RECONVERGENT B0 ;  /* 0x0000000000007941 */ /* 0x000fea0003800200 */
.L_x_1434:
[----:B------:R-:W-:Y:S05]  /*df30*/  WARPSYNC.ALL ;  /* 0x0000000000007948 */ /* 0x000fea0003800000 */
[----:B------:R-:W0:Y:S01]  /*df40*/  @!P0 S2R R18, SR_CgaCtaId ;  /* 0x0000000000128919 */ /* 0x000e220000008800 */
[----:B------:R-:W-:Y:S01]  /*df50*/  IMAD.IADD R13, R37, 0x1, R38 ;  /* 0x00000001250d7824 */ /* 0x000fe200078e0226 */
[----:B------:R-:W-:Y:S01]  /*df60*/  SEL R14, RZ, 0x2000, !P1 ;  /* 0x00002000ff0e7807 */ /* 0x000fe20004800000 */
[----:B------:R-:W-:Y:S01]  /*df70*/  @!P0 VIADD R17, R38, 0x1 ;  /* 0x0000000126118836 */ /* 0x000fe20000000000 */
[----:B------:R-:W3:Y:S01]  /*df80*/  @!P5 S2R R16, SR_CgaCtaId ;  /* 0x000000000010d919 */ /* 0x000ee20000008800 */
[----:B------:R-:W-:Y:S01]  /*df90*/  @!P0 MOV R15, 0x400 ;  /* 0x00000400000f8802 */ /* 0x000fe20000000f00 */
[----:B--2---:R-:W-:Y:S01]  /*dfa0*/  IMAD.MOV.U32 R33, RZ, RZ, R32 ;  /* 0x000000ffff217224 */ /* 0x004fe200078e0020 */
[----:B------:R-:W-:Y:S01]  /*dfb0*/  ISETP.GE.AND P1, PT, R13, R20, PT ;  /* 0x000000140d00720c */ /* 0x000fe20003f26270 */
[----:B------:R-:W-:Y:S01]  /*dfc0*/  BSSY.RECONVERGENT B0, `(.L_x_1439) ;  /* 0x0000039000007945 */ /* 0x000fe20003800200 */
[----:B------:R-:W-:-:S02]  /*dfd0*/  @!P5 MOV R13, 0x400 ;  /* 0x00000400000dd802 */ /* 0x000fc40000000f00 */
[----:B------:R-:W-:-:S04]  /*dfe0*/  SEL R12, RZ, 0x4000, !P0 ;  /* 0x00004000ff0c7807 */ /* 0x000fc80004000000 */
[----:B------:R-:W-:Y:S02]  /*dff0*/  SEL R12, R12, RZ, !P1 ;  /* 0x000000ff0c0c7207 */ /* 0x000fe40004800000 */
[----:B0-----:R-:W-:Y:S02]  /*e000*/  @!P0 LEA R15, R18, R15, 0x18 ;  /* 0x0000000f120f8211 */ /* 0x001fe400078ec0ff */
[----:B---3--:R-:W-:-:S03]  /*e010*/  @!P5 LEA R16, R16, R13, 0x18 ;  /* 0x0000000d1010d211 */ /* 0x008fc600078ec0ff */
[----:B------:R-:W-:Y:S02]  /*e020*/  @!P0 IMAD R18, R38, 0x4, R15 ;  /* 0x0000000426128824 */ /* 0x000fe400078e020f */
[----:B------:R-:W-:Y:S02]  /*e030*/  IMAD.IADD R13, R22, 0x1, R21 ;  /* 0x00000001160d7824 */ /* 0x000fe400078e0215 */
[C---:B------:R-:W-:Y:S01]  /*e040*/  @!P5 IMAD R16, R37.reuse, 0x4, R16 ;  /* 0x000000042510d824 */ /* 0x040fe200078e0210 */
[----:B-1----:R0:W1:Y:S01]  /*e050*/  @!P0 LDS R23, [R18+0x804] ;  /* 0x0008040012178984 */ /* 0x0020620000000800 */
[----:B------:R-:W-:Y:S01]  /*e060*/  @!P5 VIADD R15, R37, 0x1 ;  /* 0x00000001250fd836 */ /* 0x000fe20000000000 */
[----:B------:R-:W-:Y:S01]  /*e070*/  ISETP.GE.AND P1, PT, R13, R20, PT ;  /* 0x000000140d00720c */ /* 0x000fe20003f26270 */
[----:B------:R-:W-:Y:S01]  /*e080*/  @!P0 IMAD.MOV.U32 R38, RZ, RZ, R17 ;  /* 0x000000ffff268224 */ /* 0x000fe200078e0011 */
[----:B------:R0:W2:Y:S01]  /*e090*/  @!P5 LDS R33, [R16+0x804] ;  /* 0x000804001021d984 */ /* 0x0000a20000000800 */
[----:B------:R-:W-:Y:S01]  /*e0a0*/  @!P5 IMAD.MOV.U32 R37, RZ, RZ, R15 ;  /* 0x000000ffff25d224 */ /* 0x000fe200078e000f */
[----:B------:R-:W-:-:S02]  /*e0b0*/  SEL R14, R14, RZ, !P1 ;  /* 0x000000ff0e0e7207 */ /* 0x000fc40004800000 */
[----:B------:R-:W-:Y:S02]  /*e0c0*/  ISETP.GE.AND P5, PT, R38, R39, PT ;  /* 0x000000272600720c */ /* 0x000fe40003fa6270 */
        /* <DEDUP_REMOVED lines=20> */
.L_x_1442:
[----:B------:R-:W2:Y:S04]  /*e210*/  LDG.E R16, desc[UR8][R16.64+0x4] ;  /* 0x0000040810107981 */ /* 0x000ea8000c1e1900 */
[----:B------:R-:W2:Y:S01]  /*e220*/  LDG.E R19, desc[UR8][R18.64+0x4] ;  /* 0x0000040812137981 */ /* 0x000ea2000c1e1900 */
[----:B------:R-:W-:Y:S02]  /*e230*/  PLOP3.LUT P1, PT, PT, PT, PT, 0x80, 0x8 ;  /* 0x000000000008781c */ /* 0x000fe40003f2f070 */
[----:B------:R-:W-:Y:S02]  /*e240*/  PLOP3.LUT P0, PT, PT, PT, PT, 0x8, 0x80 ;  /* 0x000000000080781c */ /* 0x000fe40003f0e170 */
[----:B--2---:R-:W-:-:S13]  /*e250*/  ISETP.GT.AND P5, PT, R16, R19, PT ;  /* 0x000000131000720c */ /* 0x004fda0003fa4270 */
[----:B------:R-:W-:Y:S05]  /*e260*/  @P5 BREAK.RELIABLE B1 ;  /* 0x0000000000015942 */ /* 0x000fea0003800100 */
[----:B------:R-:W-:Y:S05]  /*e270*/  @P5 BRA `(.L_x_1440) ;  /* 0x0000000000345947 */ /* 0x000fea0003800000 */
.L_x_1443:
[----:B------:R-:W-:Y:S05]  /*e280*/  BSYNC.RELIABLE B1 ;  /* 0x0000000000017941 */ /* 0x000fea0003800100 */
.L_x_1441:
        /* <DEDUP_REMOVED lines=12> */
.L_x_1440:
[----:B------:R-:W-:Y:S05]  /*e350*/  BSYNC.RECONVERGENT B0 ;  /* 0x0000000000007941 */ /* 0x000fea0003800200 */
.L_x_1439:
        /* <DEDUP_REMOVED lines=37> */
.L_x_1447:
[----:B------:R-:W2:Y:S04]  /*e5b0*/  LDG.E R16, desc[UR8][R16.64+0x4] ;  /* 0x0000040810107981 */ /* 0x000ea8000c1e1900 */
[----:B------:R-:W2:Y:S01]  /*e5c0*/  LDG.E R19, desc[UR8][R18.64+0x4] ;  /* 0x0000040812137981 */ /* 0x000ea2000c1e1900 */
[----:B------:R-:W-:Y:S02]  /*e5d0*/  PLOP3.LUT P0, PT, PT, PT, PT, 0x80, 0x8 ;  /* 0x000000000008781c */ /* 0x000fe40003f0f070 */
[----:B------:R-:W-:Y:S02]  /*e5e0*/  PLOP3.LUT P5, PT, PT, PT, PT, 0x8, 0x80 ;  /* 0x000000000080781c */ /* 0x000fe40003fae170 */
[----:B--2---:R-:W-:-:S13]  /*e5f0*/  ISETP.GT.AND P6, PT, R16, R19, PT ;  /* 0x000000131000720c */ /* 0x004fda0003fc4270 */
[----:B------:R-:W-:Y:S05]  /*e600*/  @P6 BREAK.RELIABLE B1 ;  /* 0x0000000000016942 */ /* 0x000fea0003800100 */
[----:B------:R-:W-:Y:S05]  /*e610*/  @P6 BRA `(.L_x_1445) ;  /* 0x0000000000346947 */ /* 0x000fea0003800000 */
.L_x_1448:
[----:B------:R-:W-:Y:S05]  /*e620*/  BSYNC.RELIABLE B1 ;  /* 0x0000000000017941 */ /* 0x000fea0003800100 */
.L_x_1446:
        /* <DEDUP_REMOVED lines=12> */
.L_x_1445:
[----:B------:R-:W-:Y:S05]  /*e6f0*/  BSYNC.RECONVERGENT B0 ;  /* 0x0000000000007941 */ /* 0x000fea0003800200 */
.L_x_1444:
[----:B------:R-:W-:Y:S05]  /*e700*/  WARPSYNC.ALL ;  /* 0x0000000000007948 */ /* 0x000fea0003800000 */
[----:B------:R-:W0:Y:S01]  /*e710*/  @!P0 S2R R17, SR_CgaCtaId ;  /* 0x0000000000118919 */ /* 0x000e220000008800 */
[----:B------:R-:W-:Y:S01]  /*e720*/  IMAD.IADD R13, R21, 0x1, R22 ;  /* 0x00000001150d7824 */ /* 0x000fe200078e0216 */
[----:B------:R-:W-:Y:S01]  /*e730*/  SEL R14, RZ, 0x8000, !P1 ;  /* 0x00008000ff0e7807 */ /* 0x000fe20004800000 */
[----:B--2---:R-:W-:Y:S01]  /*e740*/  IMAD.MOV.U32 R36, RZ, RZ, R35 ;  /* 0x000000ffff247224 */ /* 0x004fe200078e0023 */
[----:B------:R-:W2:Y:S01]  /*e750*/  @!P5 S2R R15, SR_CgaCtaId ;  /* 0x00000000000fd919 */ /* 0x000ea20000008800 */
[----:B------:R-:W-:Y:S01]  /*e760*/  SEL R12, RZ, 0x10000, !P0 ;  /* 0x00010000ff0c7807 */ /* 0x000fe20004000000 */
[----:B------:R-:W-:Y:S01]  /*e770*/  BSSY.RECONVERGENT B0, `(.L_x_1449) ;  /* 0x000003b000007945 */ /* 0x000fe20003800200 */
[----:B------:R-:W-:-:S02]  /*e780*/  ISETP.GE.AND P1, PT, R13, R20, PT ;  /* 0x000000140d00720c */ /* 0x000fc40003f26270 */
[----:B------:R-:W-:Y:S02]  /*e790*/  @!P0 MOV R16, 0x400 ;  /* 0x0000040000108802 */ /* 0x000fe40000000f00 */
[----:B------:R-:W-:Y:S02]  /*e7a0*/  SEL R13, R12, RZ, !P1 ;  /* 0x000000ff0c0d7207 */ /* 0x000fe40004800000 */
[----:B------:R-:W-:Y:S02]  /*e7b0*/  @!P5 MOV R12, 0x400 ;  /* 0x00000400000cd802 */ /* 0x000fe40000000f00 */
[----:B0-----:R-:W-:Y:S02]  /*e7c0*/  @!P0 LEA R17, R17, R16, 0x18 ;  /* 0x0000001011118211 */ /* 0x001fe400078ec0ff */
[----:B--2---:R-:W-:-:S03]  /*e7d0*/  @!P5 LEA R12, R15, R12, 0x18 ;  /* 0x0000000c0f0cd211 */ /* 0x004fc600078ec0ff */
[C---:B------:R-:W-:Y:S02]  /*e7e0*/  @!P0 IMAD R18, R22.reuse, 0x4, R17 ;  /* 0x0000000416128824 */ /* 0x040fe400078e0211 */
[----:B------:R-:W-:Y:S02]  /*e7f0*/  @!P0 VIADD R17, R22, 0x1 ;  /* 0x0000000116118836 */ /* 0x000fe40000000000 */
[C---:B------:R-:W-:Y:S01]  /*e800*/  @!P5 IMAD R16, R21.reuse, 0x4, R12 ;  /* 0x000000041510d824 */ /* 0x040fe200078e020c */
[----:B-1----:R0:W1:Y:S01]  /*e810*/  @!P0 LDS R23, [R18+0x804] ;  /* 0x0008040012178984 */ /* 0x0020620000000800 */
[----:B------:R-:W-:Y:S02]  /*e820*/  @!P5 VIADD R12, R21, 0x1 ;  /* 0x00000001150cd836 */ /* 0x000fe40000000000 */
[----:B------:R-:W-:Y:S01]  /*e830*/  @!P0 IMAD.MOV.U32 R22, RZ, RZ, R17 ;  /* 0x000000ffff168224 */ /* 0x000fe200078e0011 */
[----:B------:R0:W2:Y:S01]  /*e840*/  @!P5 LDS R36, [R16+0x804] ;  /* 0x000804001024d984 */ /* 0x0000a20000000800 */
[----:B------:R-:W-:-:S02]  /*e850*/  @!P5 IMAD.MOV.U32 R21, RZ, RZ, R12 ;  /* 0x000000ffff15d224 */ /* 0x000fc400078e000c */
[----:B------:R-:W-:Y:S01]  /*e860*/  IMAD.IADD R15, R38, 0x1, R37 ;  /* 0x00000001260f7824 */ /* 0x000fe200078e0225 */
[----:B------:R-:W-:-:S04]  /*e870*/  ISETP.GE.AND P5, PT, R22, R39, PT ;  /* 0x000000271600720c */ /* 0x000fc80003fa6270 */
[CC--:B------:R-:W-:Y:S02]  /*e880*/  ISETP.LT.AND P0, PT, R21.reuse, R40.reuse, P5 ;  /* 0x000000281500720c */ /* 0x0c0fe40002f01270 */
[----:B------:R-:W-:Y:S02]  /*e890*/  ISETP.GE.OR P5, PT, R21, R40, P5 ;  /* 0x000000281500720c */ /* 0x000fe40002fa6670 */
[----:B------:R-:W-:-:S04]  /*e8a0*/  ISETP.GE.AND P1, PT, R15, R20, PT ;  /* 0x000000140f00720c */ /* 0x000fc80003f26270 */
[----:B------:R-:W-:Y:S02]  /*e8b0*/  SEL R14, R14, RZ, !P1 ;  /* 0x000000ff0e0e7207 */ /* 0x000fe40004800000 */
[----:B------:R-:W-:Y:S02]  /*e8c0*/  ISETP.GE.AND P1, PT, R21, R40, PT ;  /* 0x000000281500720c */ /* 0x000fe40003f26270 */
[----:B------:R-:W-:-:S03]  /*e8d0*/  IADD3 R37, PT, PT, R34, R14, R13 ;  /* 0x0000000e22257210 */ /* 0x000fc60007ffe00d */
[----:B0-----:R-:W-:Y:S08]  /*e8e0*/  @P5 BRA `(.L_x_1450) ;  /* 0x00000000008c5947 */ /* 0x001ff00003800000 */
        /* <DEDUP_REMOVED lines=15> */
.L_x_1452:
[----:B------:R-:W2:Y:S04]  /*e9e0*/  LDG.E R16, desc[UR8][R16.64+0x4] ;  /* 0x0000040810107981 */ /* 0x000ea8000c1e1900 */
[----:B------:R-:W2:Y:S01]  /*e9f0*/  LDG.E R19, desc[UR8][R18.64+0x4] ;  /* 0x0000040812137981 */ /* 0x000ea2000c1e1900 */
[----:B------:R-:W-:Y:S02]  /*ea00*/  PLOP3.LUT P0, PT, PT, PT, PT, 0x80, 0x8 ;  /* 0x000000000008781c */ /* 0x000fe40003f0f070 */
[----:B------:R-:W-:Y:S02]  /*ea10*/  PLOP3.LUT P1, PT, PT, PT, PT, 0x8, 0x80 ;  /* 0x000000000080781c */ /* 0x000fe40003f2e170 */
[----:B--2---:R-:W-:-:S13]  /*ea20*/  ISETP.GT.AND P5, PT, R16, R19, PT ;  /* 0x000000131000720c */ /* 0x004fda0003fa4270 */
[----:B------:R-:W-:Y:S05]  /*ea30*/  @P5 BREAK.RELIABLE B1 ;  /* 0x0000000000015942 */ /* 0x000fea0003800100 */
[----:B------:R-:W-:Y:S05]  /*ea40*/  @P5 BRA `(.L_x_1450) ;  /* 0x0000000000345947 */ /* 0x000fea0003800000 */
.L_x_1453:
[----:B------:R-:W-:Y:S05]  /*ea50*/  BSYNC.RELIABLE B1 ;  /* 0x0000000000017941 */ /* 0x000fea0003800100 */
.L_x_1451:
        /* <DEDUP_REMOVED lines=12> */
.L_x_1450:
[----:B------:R-:W-:Y:S05]  /*eb20*/  BSYNC.RECONVERGENT B0 ;  /* 0x0000000000007941 */ /* 0x000fea0003800200 */
.L_x_1449:
        /* <DEDUP_REMOVED lines=11> */
[----:B------:R-:W-:Y:S01]  /*ebe0*/  @!P1 VIADD R17, R21, 0x1 ;  /* 0x0000000115119836 */ /* 0x000fe20000000000 */
        /* <DEDUP_REMOVED lines=21> */
.L_x_1456:
[----:B------:R-:W2:Y:S04]  /*ed40*/  LDG.E R14, desc[UR8][R14.64+0x4] ;  /* 0x000004080e0e7981 */ /* 0x000ea8000c1e1900 */
[----:B------:R-:W2:Y:S01]  /*ed50*/  LDG.E R13, desc[UR8][R12.64+0x4] ;  /* 0x000004080c0d7981 */ /* 0x000ea2000c1e1900 */
[----:B------:R-:W-:Y:S02]  /*ed60*/  PLOP3.LUT P1, PT, PT, PT, PT, 0x80, 0x8 ;  /* 0x000000000008781c */ /* 0x000fe40003f2f070 */
[----:B--2---:R-:W-:-:S13]  /*ed70*/  ISETP.GT.AND P5, PT, R14, R13, PT ;  /* 0x0000000d0e00720c */ /* 0x004fda0003fa4270 */
[----:B------:R-:W-:Y:S05]  /*ed80*/  @P5 BRA `(.L_x_1455) ;  /* 0x0000000000045947 */ /* 0x000fea0003800000 */
.L_x_1457:
[----:B------:R-:W-:-:S13]  /*ed90*/  PLOP3.LUT P1, PT, PT, PT, PT, 0x8, 0x80 ;  /* 0x000000000080781c */ /* 0x000fda0003f2e170 */
.L_x_1455:
[----:B------:R-:W-:Y:S05]  /*eda0*/  BSYNC.RECONVERGENT B0 ;  /* 0x0000000000007941 */ /* 0x000fea0003800200 */
.L_x_1454:
[----:B------:R-:W0:Y:S01]  /*edb0*/  S2R R43, SR_CTAID.X ;  /* 0x00000000002b7919 */ /* 0x000e220000002500 */
[----:B------:R-:W-:Y:S01]  /*edc0*/  IMAD.IADD R13, R16, 0x1, R17 ;  /* 0x00000001100d7824 */ /* 0x000fe200078e0211 */
[----:B------:R-:W-:Y:S01]  /*edd0*/  SEL R12, RZ, 0x40000, !P1 ;  /* 0x00040000ff0c7807 */ /* 0x000fe20004800000 */
[----:B------:R-:W-:Y:S01]  /*ede0*/  IMAD.IADD R21, R22, 0x1, R21 ;  /* 0x0000000116157824 */ /* 0x000fe200078e0215 */
[----:B------:R-:W3:Y:S01]  /*edf0*/  S2R R40, SR_TID.X ;  /* 0x0000000000287919 */ /* 0x000ee20000002100 */
        /* <DEDUP_REMOVED lines=31> */
[----:B------:R-:W-:-:S05]  /*eff0*/  ISETP.NE.AND P1, PT, R42, RZ, PT ;  /* 0x000000ff2a00720c */ /* 0x000fca0003f25270 */
        /* <DEDUP_REMOVED lines=22> */
[----:B------:R-:W-:Y:S02]  /*f160*/  ISETP.NE.AND P0, PT, R43, 0x8, PT ;  /* 0x000000082b00780c */ /* 0x000fe40003f05270 */
[----:B------:R-:W-:Y:S02]  /*f170*/  SEL R14, R41, RZ, P1 ;  /* 0x000000ff290e7207 */ /* 0x000fe40000800000 */
[----:B------:R-:W-:Y:S02]  /*f180*/  SEL R12, R15, R12, !P0 ;  /* 0x0000000c0f0c7207 */ /* 0x000fe40004000000 */
[C---:B------:R-:W-:Y:S02]  /*f190*/  ISETP.NE.AND P0, PT, R43.reuse, 0x9, PT ;  /* 0x000000092b00780c */ /* 0x040fe40003f05270 */
        /* <DEDUP_REMOVED lines=21> */
[----:B------:R-:W-:-:S04]  /*f2f0*/  SEL R12, R22, R12, !P0 ;  /* 0x0000000c160c7207 */ /* 0x000fc80004000000 */
[----:B------:R-:W-:Y:S01]  /*f300*/  SEL R13, R12, RZ, P1 ;  /* 0x000000ff0c0d7207 */ /* 0x000fe20000800000 */
[----:B------:R-:W-:-:S04]  /*f310*/  IMAD.MOV.U32 R12, RZ, RZ, RZ ;  /* 0x000000ffff0c7224 */ /* 0x000fc800078e00ff */
[----:B------:R-:W-:Y:S01]  /*f320*/  IMAD.IADD R13, R13, 0x1, R14 ;  /* 0x000000010d0d7824 */ /* 0x000fe200078e020e */
[----:B------:R-:W-:Y:S06]  /*f330*/  BRA `(.L_x_1459) ;  /* 0x0000000c00cc7947 */ /* 0x000fec0003800000 */
.L_x_1458:
        /* <DEDUP_REMOVED lines=18> */
[----:B------:R0:W-:Y:S01]  /*f460*/  @!P1 STS [R23+UR4], R22 ;  /* 0x0000001617009988 */ /* 0x0001e20008000804 */
[----:B------:R-:W-:Y:S01]  /*f470*/  BAR.SYNC.DEFER_BLOCKING 0x0 ;  /* 0x0000000000007b1d */ /* 0x000fe20000010000 */
[C---:B------:R-:W-:Y:S02]  /*f480*/  ISETP.NE.AND P0, PT, R21.reuse, 0x2, PT ;  /* 0x000000021500780c */ /* 0x040fe40003f05270 */
[----:B------:R-:W-:Y:S01]  /*f490*/  ISETP.NE.AND P1, PT, R21, 0xd, PT ;  /* 0x0000000d1500780c */ /* 0x000fe20003f25270 */
[----:B0-----:R-:W-:Y:S02]  /*f4a0*/  IMAD.IADD R22, R22, 0x1, -R41 ;  /* 0x0000000116167824 */ /* 0x001fe400078e0a29 */
        /* <DEDUP_REMOVED lines=41> */
[----:B------:R-:W-:Y:S02]  /*f740*/  ISETP.NE.AND P1, PT, R21, 0xf, PT ;  /* 0x0000000f1500780c */ /* 0x000fe40003f25270 */
        /* <DEDUP_REMOVED lines=21> */
.L_x_1461:
[----:B------:R-:W-:Y:S05]  /*f8a0*/  NANOSLEEP 0x1c2 ;  /* 0x000001c20000795d */ /* 0x000fea0003800000 */
[----:B------:R-:W-:Y:S01]  /*f8b0*/  NOP ;  /* 0x0000000000007918 */ /* 0x000fe20000000000 */
.L_x_1462:
        /* <DEDUP_REMOVED lines=11> */
.L_x_1521:
[----:B------:R-:W-:Y:S05]  /*f970*/  @!P5 BRA `(.L_x_1464) ;  /* 0x000000000034d947 */ /* 0x000fea0003800000 */
[----:B------:R-:W-:-:S13]  /*f980*/  ISETP.GT.U32.AND P0, PT, R13, 0x1f3, PT ;  /* 0x000001f30d00780c */ /* 0x000fda0003f04070 */
.L_x_1468:
[----:B------:R-:W-:Y:S05]  /*f990*/  YIELD ;  /* 0x0000000000007946 */ /* 0x000fea0003800000 */
[----:B------:R-:W-:Y:S05]  /*f9a0*/  @P0 BRA `(.L_x_1465) ;  /* 0x0000000000080947 */ /* 0x000fea0003800000 */
[----:B------:R0:W-:Y:S06]  /*f9b0*/  MEMBAR.SC.CTA ;  /* 0x0000000000007992 */ /* 0x0001ec0000000000 */
[----:B0-----:R-:W-:Y:S05]  /*f9c0*/  BRA `(.L_x_1466) ;  /* 0x0000000000087947 */ /* 0x001fea0003800000 */
.L_x_1465:
[----:B------:R-:W-:Y:S05]  /*f9d0*/  NANOSLEEP 0x15e ;  /* 0x0000015e0000795d */ /* 0x000fea0003800000 */
[----:B------:R-:W-:Y:S01]  /*f9e0*/  NOP ;  /* 0x0000000000007918 */ /* 0x000fe20000000000 */
.L_x_1466:
[----:B------:R-:W4:Y:S01]  /*f9f0*/  LD.E.64.STRONG.GPU R16, desc[UR8][R18.64+0x100] ;  /* 0x0001000812107980 */ /* 0x000f22000c10fb00 */
[----:B------:R-:W-:Y:S01]  /*fa00*/  UMOV UR5, 0xffffffff ;  /* 0xffffffff00057882 */ /* 0x000fe20000000000 */
[----:B----4-:R-:W-:Y:S02]  /*fa10*/  ISETP.NE.AND P5, PT, R16, 0x63, PT ;  /* 0x000000631000780c */ /* 0x010fe40003fa5270 */
[----:B------:R-:W-:Y:S11]  /*fa20*/  BRA.DIV UR5, `(.L_x_1467) ;  /* 0x0000002205547947 */ /* 0x000ff6000b800000 */
[----:B------:R-:W-:-:S13]  /*fa30*/  VOTE.ANY P5, !P5 ;  /* 0x0000000000ff7806 */ /* 0x000fda00068a0100 */
.L_x_1524:
[----:B------:R-:W-:Y:S05]  /*fa40*/  @P5 BRA `(.L_x_1468) ;  /* 0xfffffffc00d05947 */ /* 0x000fea000383ffff */
.L_x_1464:
        /* <DEDUP_REMOVED lines=42> */
.L_x_1533:
[----:B------:R-:W-:Y:S05]  /*fcf0*/  @!P0 BRA `(.L_x_1470) ;  /* 0x0000000000f08947 */ /* 0x000fea0003800000 */
.L_x_1478:
        /* <DEDUP_REMOVED lines=9> */
.L_x_1536:
[----:B------:R-:W-:Y:S05]  /*fd90*/  @!P5 BRA `(.L_x_1472) ;  /* 0x000000000038d947 */ /* 0x000fea0003800000 */
.L_x_1476:
[----:B------:R-:W-:Y:S05]  /*fda0*/  YIELD ;  /* 0x0000000000007946 */ /* 0x000fea0003800000 */
[----:B------:R-:W0:Y:S02]  /*fdb0*/  LDCU UR5, c[0x0][0x370] ;  /* 0x00006e00ff0577ac */ /* 0x000e240008000800 */
[----:B0-----:R-:W-:-:S09]  /*fdc0*/  UISETP.GT.U32.AND UP0, UPT, UR5, 0x1f3, UPT ;  /* 0x000001f30500788c */ /* 0x001fd2000bf04070 */
[----:B------:R-:W-:Y:S05]  /*fdd0*/  BRA.U UP0, `(.L_x_1473) ;  /* 0x0000000100087547 */ /* 0x000fea000b800000 */
[----:B------:R0:W-:Y:S06]  /*fde0*/  MEMBAR.SC.CTA ;  /* 0x0000000000007992 */ /* 0x0001ec0000000000 */
[----:B0-----:R-:W-:Y:S05]  /*fdf0*/  BRA `(.L_x_1474) ;  /* 0x0000000000087947 */ /* 0x001fea0003800000 */
.L_x_1473:
[----:B------:R-:W-:Y:S05]  /*fe00*/  NANOSLEEP 0x15e ;  /* 0x0000015e0000795d */ /* 0x000fea0003800000 */
[----:B------:R-:W-:Y:S01]  /*fe10*/  NOP ;  /* 0x0000000000007918 */ /* 0x000fe20000000000 */
.L_x_1474:
[----:B------:R-:W3:Y:S01]  /*fe20*/  LD.E.64.STRONG.GPU R16, desc[UR8][R18.64+-0x100] ;  /* 0xffff000812107980 */ /* 0x000ee2000c10fb00 */
[----:B------:R-:W-:Y:S01]  /*fe30*/  UMOV UR5, 0xffffffff ;  /* 0xffffffff00057882 */ /* 0x000fe20000000000 */
[----:B---3--:R-:W-:Y:S02]  /*fe40*/  ISETP.NE.AND P5, PT, R16, 0x63, PT ;  /* 0x000000631000780c */ /* 0x008fe40003fa5270 */
[----:B------:R-:W-:Y:S11]  /*fe50*/  BRA.DIV UR5, `(.L_x_1475) ;  /* 0x0000002205a47947 */ /* 0x000ff6000b800000 */
[----:B------:R-:W-:-:S13]  /*fe60*/  VOTE.ANY P5, !P5 ;  /* 0x0000000000ff7806 */ /* 0x000fda00068a0100 */
.L_x_1539:
[----:B------:R-:W-:Y:S05]  /*fe70*/  @P5 BRA `(.L_x_1476) ;  /* 0xfffffffc00c85947 */ /* 0x000fea000383ffff */
.L_x_1472:
        /* <DEDUP_REMOVED lines=35> */
.L_x_1548:
[----:B------:R-:W-:Y:S05]  /*100b0*/  @P5 BRA `(.L_x_1478) ;  /* 0xfffffffc00105947 */ /* 0x000fea000383ffff */
.L_x_1470:
[----:B------:R-:W0:Y:S01]  /*100c0*/  S2R R40, SR_TID.X ;  /* 0x0000000000287919 */ /* 0x000e220000002100 */
[----:B------:R-:W-:-:S13]  /*100d0*/  ISETP.NE.AND P1, PT, R20, RZ, PT ;  /* 0x000000ff1400720c */ /* 0x000fda0003f25270 */
[----:B------:R-:W1:Y:S01]  /*100e0*/  @!P1 S2R R17, SR_CgaCtaId ;  /* 0x0000000000119919 */ /* 0x000e620000008800 */
[----:B------:R-:W-:Y:S02]  /*100f0*/  @!P1 MOV R16, 0x400 ;  /* 0x0000040000109802 */ /* 0x000fe40000000f00 */
[----:B0-----:R-:W-:-:S13]  /*10100*/  ISETP.NE.AND P0, PT, R40, RZ, PT ;  /* 0x000000ff2800720c */ /* 0x001fda0003f05270 */
[----:B------:R-:W0:Y:S01]  /*10110*/  @!P0 S2R R13, SR_CgaCtaId ;  /* 0x00000000000d8919 */ /* 0x000e220000008800 */
[----:B------:R-:W-:Y:S01]  /*10120*/  @!P0 MOV R12, 0x400 ;  /* 0x00000400000c8802 */ /* 0x000fe20000000f00 */
[----:B------:R-:W-:Y:S01]  /*10130*/  @!P0 IMAD.IADD R15, R15, 0x1, R42 ;  /* 0x000000010f0f8824 */ /* 0x000fe200078e022a */
[----:B-1----:R-:W-:Y:S01]  /*10140*/  @!P1 LEA R17, R17, R16, 0x18 ;  /* 0x0000001011119211 */ /* 0x002fe200078ec0ff */
[----:B------:R-:W-:-:S05]  /*10150*/  @!P0 IMAD.MOV.U32 R14, RZ, RZ, 0x65 ;  /* 0x00000065ff0e8424 */ /* 0x000fca00078e00ff */
[----:B------:R1:W-:Y:S01]  /*10160*/  @!P0 ST.E.64.STRONG.GPU desc[UR8][R22.64+0x100], R14 ;  /* 0x0001000e16008985 */ /* 0x0003e2000c10fb08 */
[----:B0-----:R-:W-:Y:S01]  /*10170*/  @!P0 LEA R12, R13, R12, 0x18 ;  /* 0x0000000c0d0c8211 */ /* 0x001fe200078ec0ff */
[----:B------:R-:W-:Y:S02]  /*10180*/  IMAD.MOV.U32 R13, RZ, RZ, R21 ;  /* 0x000000ffff0d7224 */ /* 0x000fe400078e0015 */
[----:B------:R-:W-:Y:S02]  /*10190*/  @!P1 IMAD.MOV.U32 R13, RZ, RZ, R42 ;  /* 0x000000ffff0d9224 */ /* 0x000fe400078e002a */
[----:B------:R1:W-:Y:S04]  /*101a0*/  @!P0 STS [R12+0x64], R42 ;  /* 0x0000642a0c008388 */ /* 0x0003e80000000800 */
[----:B------:R1:W-:Y:S04]  /*101b0*/  @!P0 STS [R12+0x68], R15 ;  /* 0x0000680f0c008388 */ /* 0x0003e80000000800 */
[----:B------:R1:W-:Y:S02]  /*101c0*/  @!P1 STS [R17+0x50], R42 ;  /* 0x0000502a11009388 */ /* 0x0003e40000000800 */
.L_x_1460:
[----:B------:R-:W-:Y:S05]  /*101d0*/  WARPSYNC.ALL ;  /* 0x0000000000007948 */ /* 0x000fea0003800000 */
[----:B------:R-:W-:Y:S01]  /*101e0*/  ISETP.NE.AND P0, PT, R40, RZ, PT ;  /* 0x000000ff2800720c */ /* 0x000fe20003f05270 */
[----:B------:R-:W0:Y:S08]  /*101f0*/  S2UR UR5, SR_CgaCtaId ;  /* 0x00000000000579c3 */ /* 0x000e300000008800 */
[----:B------:R-:W-:Y:S06]  /*10200*/  BAR.SYNC.DEFER_BLOCKING 0x0 ;  /* 0x0000000000007b1d */ /* 0x000fec0000010000 */
[----:B------:R-:W-:-:S02]  /*10210*/  UMOV UR4, 0x400 ;  /* 0x0000040000047882 */ /* 0x000fc40000000000 */
[----:B0-----:R-:W-:-:S09]  /*10220*/  ULEA UR4, UR5, UR4, 0x18 ;  /* 0x0000000405047291 */ /* 0x001fd2000f8ec0ff */
[----:B-1----:R-:W0:Y:S04]  /*10230*/  @P0 LDS R14, [UR4+0x50] ;  /* 0x00005004ff0e0984 */ /* 0x002e280008000800 */
[----:B------:R-:W1:Y:S04]  /*10240*/  LDS R12, [UR4+0x64] ;  /* 0x00006404ff0c7984 */ /* 0x000e680008000800 */
[----:B------:R-:W3:Y:S01]  /*10250*/  LDS R23, [UR4+0x6c] ;  /* 0x00006c04ff177984 */ /* 0x000ee20008000800 */
[----:B0-----:R-:W-:-:S07]  /*10260*/  @P0 IMAD.IADD R13, R13, 0x1, R14 ;  /* 0x000000010d0d0824 */ /* 0x001fce00078e020e */
.L_x_1459:
[----:B-1----:R-:W-:Y:S01]  /*10270*/  IMAD.IADD R13, R13, 0x1, -R12 ;  /* 0x000000010d0d7824 */ /* 0x002fe200078e0a0c */
        /* <DEDUP_REMOVED lines=19> */
[----:B------:R-:W-:Y:S01]  /*103b0*/  LOP3.LUT P3, RZ, R25, 0x80, RZ, 0xc0, !PT ;  /* 0x0000008019ff7812 */ /* 0x000fe2000786c0ff */
[----:B------:R-:W-:Y:S02]  /*103c0*/  @P2 IMAD.MOV.U32 R13, RZ, RZ, R16 ;  /* 0x000000ffff0d2224 */ /* 0x000fe400078e0010 */
[----:B------:R-:W-:Y:S02]  /*103d0*/  @P1 STS [R17+0x800], R4 ;  /* 0x0008000411001388 */ /* 0x000fe40000000800 */
[C---:B------:R-:W-:Y:S01]  /*103e0*/  @P0 VIADD R16, R13.reuse, 0x1 ;  /* 0x000000010d100836 */ /* 0x040fe20000000000 */
[----:B------:R-:W-:Y:S01]  /*103f0*/  @P0 LEA R19, R13, UR4, 0x2 ;  /* 0x000000040d130c11 */ /* 0x000fe2000f8e10ff */
[----:B------:R4:W-:Y:S02]  /*10400*/  @P2 STS [R10+0x800], R5 ;  /* 0x000800050a002388 */ /* 0x0009e40000000800 */
[----:B------:R-:W-:Y:S01]  /*10410*/  @P0 IMAD.MOV.U32 R13, RZ, RZ, R16 ;  /* 0x000000ffff0d0224 */ /* 0x000fe200078e0010 */
[----:B------:R-:W-:Y:S01]  /*10420*/  LOP3.LUT P0, RZ, R25, 0x100, RZ, 0xc0, !PT ;  /* 0x0000010019ff7812 */ /* 0x000fe2000780c0ff */
[----:B------:R-:W-:Y:S02]  /*10430*/  @P4 STS [R19+0x800], R6 ;  /* 0x0008000613004388 */ /* 0x000fe40000000800 */
[C---:B------:R-:W-:Y:S01]  /*10440*/  @P5 VIADD R16, R13.reuse, 0x1 ;  /* 0x000000010d105836 */ /* 0x040fe20000000000 */
[----:B------:R-:W-:-:S02]  /*10450*/  @P5 LEA R0, R13, UR4, 0x2 ;  /* 0x000000040d005c11 */ /* 0x000fc4000f8e10ff */
[----:B------:R-:W-:Y:S01]  /*10460*/  R2P PR, R28.B1, 0x6 ;  /* 0x000000061c007804 */ /* 0x000fe20000001000 */
[----:B------:R-:W-:Y:S02]  /*10470*/  @P5 IMAD.MOV.U32 R13, RZ, RZ, R16 ;  /* 0x000000ffff0d5224 */ /* 0x000fe400078e0010 */
[----:B------:R5:W-:Y:S02]  /*10480*/  @P5 STS [R0+0x800], R7 ;  /* 0x0008000700005388 */ /* 0x000be40000000800 */
[C---:B------:R-:W-:Y:S01]  /*10490*/  @P6 VIADD R16, R13.reuse, 0x1 ;  /* 0x000000010d106836 */ /* 0x040fe20000000000 */
[----:B------:R-:W-:-:S03]  /*104a0*/  @P6 LEA R21, R13, UR4, 0x2 ;  /* 0x000000040d156c11 */ /* 0x000fc6000f8e10ff */
[----:B------:R-:W-:Y:S02]  /*104b0*/  @P6 IMAD.MOV.U32 R13, RZ, RZ, R16 ;  /* 0x000000ffff0d6224 */ /* 0x000fe400078e0010 */
        /* <DEDUP_REMOVED lines=39> */
[----:B------:R-:W-:Y:S01]  /*10730*/  @P1 VIADD R2, R13, 0x1 ;  /* 0x000000010d021836 */ /* 0x000fe20000000000 */
[----:B------:R-:W-:Y:S02]  /*10740*/  R2P PR, R39.B2, 0x6 ;  /* 0x0000000627007804 */ /* 0x000fe40000002000 */
[----:B------:R-:W-:Y:S01]  /*10750*/  @P3 LEA R6, R13, UR4, 0x2 ;  /* 0x000000040d063c11 */ /* 0x000fe2000f8e10ff */
[----:B------:R-:W-:-:S04]  /*10760*/  @P3 IMAD.MOV.U32 R13, RZ, RZ, R2 ;  /* 0x000000ffff0d3224 */ /* 0x000fc800078e0002 */
[C---:B------:R-:W-:Y:S01]  /*10770*/  @P0 VIADD R2, R13.reuse, 0x1 ;  /* 0x000000010d020836 */ /* 0x040fe20000000000 */
[----:B------:R-:W-:Y:S01]  /*10780*/  @P0 LEA R8, R13, UR4, 0x2 ;  /* 0x000000040d080c11 */ /* 0x000fe2000f8e10ff */
[----:B------:R4:W-:Y:S02]  /*10790*/  @P3 STS [R6+0x800], R33 ;  /* 0x0008002106003388 */ /* 0x0009e40000000800 */
[----:B------:R-:W-:Y:S02]  /*107a0*/  @P0 IMAD.MOV.U32 R13, RZ, RZ, R2 ;  /* 0x000000ffff0d0224 */ /* 0x000fe400078e0002 */
[----:B------:R4:W-:Y:S01]  /*107b0*/  @P0 STS [R8+0x800], R35 ;  /* 0x0008002308000388 */ /* 0x0009e20000000800 */
[----:B---3--:R-:W-:Y:S01]  /*107c0*/  ISETP.GE.AND P0, PT, R40, R23, PT ;  /* 0x000000172800720c */ /* 0x008fe20003f06270 */
[C---:B------:R-:W-:Y:S01]  /*107d0*/  @P1 VIADD R2, R13.reuse, 0x1 ;  /* 0x000000010d021836 */ /* 0x040fe20000000000 */
[----:B-1----:R-:W-:-:S03]  /*107e0*/  @P1 LEA R5, R13, UR4, 0x2 ;  /* 0x000000040d051c11 */ /* 0x002fc6000f8e10ff */
[----:B------:R-:W-:Y:S02]  /*107f0*/  @P1 IMAD.MOV.U32 R13, RZ, RZ, R2 ;  /* 0x000000ffff0d1224 */ /* 0x000fe400078e0002 */
[----:B------:R4:W-:Y:S03]  /*10800*/  @P1 STS [R5+0x800], R36 ;  /* 0x0008002405001388 */ /* 0x0009e60000000800 */
[----:B------:R-:W-:-:S05]  /*10810*/  @P2 LEA R13, R13, UR4, 0x2 ;  /* 0x000000040d0d2c11 */ /* 0x000fca000f8e10ff */
[----:B--2---:R4:W-:Y:S01]  /*10820*/  @P2 STS [R13+0x800], R38 ;  /* 0x000800260d002388 */ /* 0x0049e20000000800 */
[----:B------:R-:W-:Y:S06]  /*10830*/  BAR.SYNC.DEFER_BLOCKING 0x0 ;  /* 0x0000000000007b1d */ /* 0x000fec0000010000 */
[----:B------:R-:W-:Y:S05]  /*10840*/  @P0 BRA `(.L_x_1480) ;  /* 0x0000000400fc0947 */ /* 0x000fea0003800000 */
[----:B------:R-:W-:Y:S01]  /*10850*/  LOP3.LUT R2, RZ, R40, RZ, 0x33, !PT ;  /* 0x00000028ff027212 */ /* 0x000fe200078e33ff */
[----:B------:R-:W-:Y:S04]  /*10860*/  BSSY.RECONVERGENT B1, `(.L_x_1481) ;  /* 0x0000019000017945 */ /* 0x000fe80003800200 */
[----:B------:R-:W-:-:S05]  /*10870*/  IMAD.IADD R2, R2, 0x1, R23 ;  /* 0x0000000102027824 */ /* 0x000fca00078e0217 */
[C---:B----4-:R-:W-:Y:S02]  /*10880*/  LOP3.LUT R0, R2.reuse, 0x600, RZ, 0xc0, !PT ;  /* 0x0000060002007812 */ /* 0x050fe400078ec0ff */
[----:B------:R-:W-:Y:S02]  /*10890*/  ISETP.GE.U32.AND P1, PT, R2, 0x600, PT ;  /* 0x000006000200780c */ /* 0x000fe40003f26070 */
[----:B------:R-:W-:Y:S01]  /*108a0*/  ISETP.NE.AND P0, PT, R0, 0x600, PT ;  /* 0x000006000000780c */ /* 0x000fe20003f05270 */
[----:B------:R-:W-:-:S12]  /*108b0*/  IMAD.MOV.U32 R0, RZ, RZ, R40 ;  /* 0x000000ffff007224 */ /* 0x000fd800078e0028 */
[----:B------:R-:W-:Y:S05]  /*108c0*/  @!P0 BRA `(.L_x_1482) ;  /* 0x0000000000488947 */ /* 0x000fea0003800000 */
[----:B------:R-:W0:Y:S01]  /*108d0*/  LDC.64 R4, c[0x0][0x3a8] ;  /* 0x0000ea00ff047b82 */ /* 0x000e220000000a00 */
[----:B------:R-:W-:Y:S01]  /*108e0*/  LEA.HI R0, R2, 0x1, RZ, 0x17 ;  /* 0x0000000102007811 */ /* 0x000fe200078fb8ff */
[C---:B------:R-:W-:Y:S01]  /*108f0*/  IMAD.IADD R7, R40.reuse, 0x1, R12 ;  /* 0x0000000128077824 */ /* 0x040fe200078e020c */
[----:B------:R-:W-:-:S03]  /*10900*/  LEA R6, R40, UR4, 0x2 ;  /* 0x0000000428067c11 */ /* 0x000fc6000f8e10ff */
[C---:B------:R-:W-:Y:S01]  /*10910*/  IMAD.SHL.U32 R2, R0.reuse, 0x200, RZ ;  /* 0x0000020000027824 */ /* 0x040fe200078e00ff */
[----:B------:R-:W-:Y:S01]  /*10920*/  LOP3.LUT R0, R0, 0x3, RZ, 0xc0, !PT ;  /* 0x0000000300007812 */ /* 0x000fe200078ec0ff */
[----:B------:R-:W-:-:S03]  /*10930*/  VIADD R6, R6, 0x800 ;  /* 0x0000080006067836 */ /* 0x000fc60000000000 */
[----:B------:R-:W-:Y:S01]  /*10940*/  LOP3.LUT R3, R2, 0x600, RZ, 0xc0, !PT ;  /* 0x0000060002037812 */ /* 0x000fe200078ec0ff */
[----:B------:R-:W-:-:S04]  /*10950*/  IMAD.MOV R8, RZ, RZ, -R0 ;  /* 0x000000ffff087224 */ /* 0x000fc800078e0a00 */
[----:B------:R-:W-:-:S07]  /*10960*/  IMAD.IADD R0, R3, 0x1, R40 ;  /* 0x0000000103007824 */ /* 0x000fce00078e0228 */
.L_x_1483:
        /* <DEDUP_REMOVED lines=8> */
.L_x_1482:
[----:B------:R-:W-:Y:S05]  /*109f0*/  BSYNC.RECONVERGENT B1 ;  /* 0x0000000000017941 */ /* 0x000fea0003800200 */
.L_x_1481:
[----:B------:R-:W-:Y:S05]  /*10a00*/  @!P1 BRA `(.L_x_1480) ;  /* 0x00000004008c9947 */ /* 0x000fea0003800000 */
[----:B------:R-:W0:Y:S01]  /*10a10*/  LDCU.64 UR6, c[0x0][0x3a8] ;  /* 0x00007500ff0677ac */ /* 0x000e220008000a00 */
[----:B-1----:R-:W-:Y:S01]  /*10a20*/  IMAD.IADD R2, R23, 0x1, -R0 ;  /* 0x0000000117027824 */ /* 0x002fe200078e0a00 */
[C---:B------:R-:W-:Y:S01]  /*10a30*/  LEA R4, R0.reuse, UR4, 0x2 ;  /* 0x0000000400047c11 */ /* 0x040fe2000f8e10ff */
[----:B------:R-:W-:Y:S01]  /*10a40*/  BSSY.RECONVERGENT B1, `(.L_x_1484) ;  /* 0x0000038000017945 */ /* 0x000fe20003800200 */
[----:B------:R-:W-:Y:S01]  /*10a50*/  PLOP3.LUT P0, PT, PT, PT, PT, 0x80, 0x8 ;  /* 0x000000000008781c */ /* 0x000fe20003f0f070 */
[----:B------:R-:W-:Y:S01]  /*10a60*/  IMAD.IADD R13, R0, 0x1, R12 ;  /* 0x00000001000d7824 */ /* 0x000fe200078e020c */
[----:B------:R-:W-:Y:S01]  /*10a70*/  ISETP.GT.AND P1, PT, R2, 0x1800, PT ;  /* 0x000018000200780c */ /* 0x000fe20003f24270 */
[----:B------:R-:W-:Y:S01]  /*10a80*/  VIADD R14, R4, 0x2000 ;  /* 0x00002000040e7836 */ /* 0x000fe20000000000 */
[----:B0-----:R-:W-:-:S04]  /*10a90*/  UIADD3 UR6, UP0, UPT, UR6, 0x1000, URZ ;  /* 0x0000100006067890 */ /* 0x001fc8000ff1e0ff */
[----:B------:R-:W-:Y:S02]  /*10aa0*/  UIADD3.X UR7, UPT, UPT, URZ, UR7, URZ, UP0, !UPT ;  /* 0x00000007ff077290 */ /* 0x000fe400087fe4ff */
[----:B------:R-:W-:-:S04]  /*10ab0*/  IMAD.U32 R2, RZ, RZ, UR6 ;  /* 0x00000006ff027e24 */ /* 0x000fc8000f8e00ff */
[----:B------:R-:W-:Y:S01]  /*10ac0*/  IMAD.U32 R3, RZ, RZ, UR7 ;  /* 0x00000007ff037e24 */ /* 0x000fe2000f8e00ff */
[----:B------:R-:W-:Y:S06]  /*10ad0*/  @!P1 BRA `(.L_x_1485) ;  /* 0x0000000000b89947 */ /* 0x000fec0003800000 */
[----:B------:R-:W-:Y:S01]  /*10ae0*/  PLOP3.LUT P0, PT, PT, PT, PT, 0x8, 0x80 ;  /* 0x000000000080781c */ /* 0x000fe20003f0e170 */
[----:B------:R-:W-:-:S12]  /*10af0*/  VIADD R49, R23, 0xffffe800 ;  /* 0xffffe80017317836 */ /* 0x000fd80000000000 */
.L_x_1486:
        /* <DEDUP_REMOVED lines=44> */
.L_x_1485:
[----:B------:R-:W-:Y:S05]  /*10dc0*/  BSYNC.RECONVERGENT B1 ;  /* 0x0000000000017941 */ /* 0x000fea0003800200 */
.L_x_1484:
        /* <DEDUP_REMOVED lines=27> */
.L_x_1488:
[----:B------:R-:W-:Y:S05]  /*10f80*/  BSYNC.RECONVERGENT B1 ;  /* 0x0000000000017941 */ /* 0x000fea0003800200 */
.L_x_1487:
[----:B------:R-:W-:-:S13]  /*10f90*/  ISETP.LT.OR P0, PT, R0, R23, P0 ;  /* 0x000000170000720c */ /* 0x000fda0000701670 */
[----:B------:R-:W-:Y:S05]  /*10fa0*/  @!P0 BRA `(.L_x_1480) ;  /* 0x0000000000248947 */ /* 0x000fea0003800000 */
[----:B0-----:R-:W0:Y:S01]  /*10fb0*/  LDS R5, [R14+-0x1800] ;  /* 0xffe800000e057984 */ /* 0x001e220000000800 */
[----:B------:R-:W-:-:S03]  /*10fc0*/  IMAD.WIDE R2, R13, 0x4, R2 ;  /* 0x000000040d027825 */ /* 0x000fc600078e0202 */
[----:B------:R-:W1:Y:S04]  /*10fd0*/  LDS R7, [R14+-0x1000] ;  /* 0xfff000000e077984 */ /* 0x000e680000000800 */
[----:B------:R-:W2:Y:S04]  /*10fe0*/  LDS R9, [R14+-0x800] ;  /* 0xfff800000e097984 */ /* 0x000ea80000000800 */
[----:B------:R-:W3:Y:S04]  /*10ff0*/  LDS R11, [R14] ;  /* 0x000000000e0b7984 */ /* 0x000ee80000000800 */
[----:B0-----:R0:W-:Y:S04]  /*11000*/  STG.E desc[UR8][R2.64+-0x1000], R5 ;  /* 0xfff0000502007986 */ /* 0x0011e8000c101908 */
[----:B-1----:R0:W-:Y:S04]  /*11010*/  STG.E desc[UR8][R2.64+-0x800], R7 ;  /* 0xfff8000702007986 */ /* 0x0021e8000c101908 */
[----:B--2---:R0:W-:Y:S04]  /*11020*/  STG.E desc[UR8][R2.64], R9 ;  /* 0x0000000902007986 */ /* 0x0041e8000c101908 */
[----:B---3--:R0:W-:Y:S02]  /*11030*/  STG.E desc[UR8][R2.64+0x800], R11 ;  /* 0x0008000b02007986 */ /* 0x0081e4000c101908 */
.L_x_1480:
[----:B------:R-:W-:Y:S05]  /*11040*/  BSYNC.RECONVERGENT B0 ;  /* 0x0000000000007941 */ /* 0x000fea0003800200 */
.L_x_1479:
[----:B------:R-:W-:-:S13]  /*11050*/  ISETP.NE.AND P0, PT, R40, RZ, PT ;  /* 0x000000ff2800720c */ /* 0x000fda0003f05270 */
[----:B------:R-:W-:Y:S05]  /*11060*/  @P0 EXIT ;  /* 0x000000000000094d */ /* 0x000fea0003800000 */
[----:B01--4-:R-:W0:Y:S01]  /*11070*/  LDC.64 R2, c[0x0][0x3d8] ;  /* 0x0000f600ff027b82 */ /* 0x013e220000000a00 */
[----:B------:R-:W-:-:S05]  /*11080*/  IMAD.IADD R12, R12, 0x1, R23 ;  /* 0x000000010c0c7824 */ /* 0x000fca00078e0217 */
[----:B------:R-:W-:-:S05]  /*11090*/  SHF.R.S32.HI R13, RZ, 0x1f, R12 ;  /* 0x0000001fff0d7819 */ /* 0x000fca000001140c */
[----:B0-----:R-:W-:Y:S01]  /*110a0*/  STG.E.64 desc[UR8][R2.64], R12 ;  /* 0x0000000c02007986 */ /* 0x001fe2000c101b08 */
[----:B------:R-:W-:Y:S05]  /*110b0*/  EXIT ;  /* 0x000000000000794d */ /* 0x000fea0003800000 */
.L_x_1259:
[----:B------:R-:W-:Y:S01]  /*110c0*/  BSSY B1, `(.L_x_1489) ;  /* 0x0000006000017945 */ /* 0x000fe20003800000 */
[----:B------:R-:W-:Y:S01]  /*110d0*/  PLOP3.LUT P5, PT, P5, PT, PT, 0x8, 0x80 ;  /* 0x000000000080781c */ /* 0x000fe20002fae170 */
[----:B------:R-:W-:-:S12]  /*110e0*/  IMAD.MOV.U32 R12, RZ, RZ, -0x1 ;  /* 0xffffffffff0c7424 */ /* 0x000fd800078e00ff */
[----:B--23--:R-:W-:Y:S05]  /*110f0*/  WARPSYNC.COLLECTIVE R12, `(.L_x_1490) ;  /* 0x000000000c087348 */ /* 0x00cfea0003c00000 */
[----:B------:R-:W-:Y:S01]  /*11100*/  VOTE.ANY P5, P5 ;  /* 0x0000000000ff7806 */ /* 0x000fe200028a0100 */
[----:B--23--:R-:W-:-:S12]  /*11110*/  ENDCOLLECTIVE ;  /* 0x000000000000791b */ /* 0x00cfd80003800000 */
.L_x_1490:
[----:B------:R-:W-:Y:S05]  /*11120*/  BSYNC B1 ;  /* 0x0000000000017941 */ /* 0x000fea0003800000 */
.L_x_1489:
[----:B------:R-:W-:Y:S05]  /*11130*/  BRA `(.L_x_1491) ;  /* 0xffffff5c00847947 */ /* 0x000fea000383ffff */
.L_x_1263:
[----:B------:R-:W-:Y:S01]  /*11140*/  BSSY B1, `(.L_x_1492) ;  /* 0x0000006000017945 */ /* 0x000fe20003800000 */
[----:B------:R-:W-:Y:S01]  /*11150*/  PLOP3.LUT P5, PT, P5, PT, PT, 0x8, 0x80 ;  /* 0x000000000080781c */ /* 0x000fe20002fae170 */
[----:B------:R-:W-:-:S12]  /*11160*/  IMAD.MOV.U32 R12, RZ, RZ, -0x1 ;  /* 0xffffffffff0c7424 */ /* 0x000fd800078e00ff */
[----:B--23--:R-:W-:Y:S05]  /*11170*/  WARPSYNC.COLLECTIVE R12, `(.L_x_1493) ;  /* 0x000000000c087348 */ /* 0x00cfea0003c00000 */
[----:B------:R-:W-:Y:S01]  /*11180*/  VOTE.ANY P5, P5 ;  /* 0x0000000000ff7806 */ /* 0x000fe200028a0100 */
[----:B--23--:R-:W-:-:S12]  /*11190*/  ENDCOLLECTIVE ;  /* 0x000000000000791b */ /* 0x00cfd80003800000 */
.L_x_1493:
[----:B------:R-:W-:Y:S05]  /*111a0*/  BSYNC B1 ;  /* 0x0000000000017941 */ /* 0x000fea0003800000 */
.L_x_1492:
[----:B------:R-:W-:Y:S05]  /*111b0*/  BRA `(.L_x_1494) ;  /* 0xffffff5c00987947 */ /* 0x000fea000383ffff */
.L_x_1265:
[----:B------:R-:W0:Y:S01]  /*111c0*/  S2R R40, SR_GEMASK ;  /* 0x0000000000287919 */ /* 0x000e220000003c00 */
[----:B------:R-:W-:Y:S01]  /*111d0*/  BSSY B1, `(.L_x_1495) ;  /* 0x0000007000017945 */ /* 0x000fe20003800000 */
[----:B------:R-:W-:Y:S01]  /*111e0*/  ISETP.NE.AND P3, PT, R16, 0x65, PT ;  /* 0x000000651000780c */ /* 0x000fe20003f65270 */
[----:B------:R-:W-:Y:S01]  /*111f0*/  IMAD.MOV.U32 R12, RZ, RZ, -0x1 ;  /* 0xffffffffff0c7424 */ /* 0x000fe200078e00ff */
[----:B------:R-:W-:-:S13]  /*11200*/  PLOP3.LUT P5, PT, P5, PT, PT, 0x8, 0x80 ;  /* 0x000000000080781c */ /* 0x000fda0002fae170 */
[----:B0-23--:R-:W-:Y:S05]  /*11210*/  WARPSYNC.COLLECTIVE R12, `(.L_x_1496) ;  /* 0x000000000c087348 */ /* 0x00dfea0003c00000 */
[----:B------:R-:W-:Y:S01]  /*11220*/  VOTE.ANY R12, PT, P5 ;  /* 0x00000000000c7806 */ /* 0x000fe200028e0100 */
[----:B0-23--:R-:W-:Y:S06]  /*11230*/  ENDCOLLECTIVE ;  /* 0x000000000000791b */ /* 0x00dfec0003800000 */
.L_x_1496:
[----:B------:R-:W-:Y:S05]  /*11240*/  BSYNC B1 ;  /* 0x0000000000017941 */ /* 0x000fea0003800000 */
.L_x_1495:
[----:B------:R-:W-:Y:S01]  /*11250*/  LOP3.LUT R12, R12, 0x80000000, R40, 0xec, !PT ;  /* 0x800000000c0c7812 */ /* 0x000fe200078eec28 */
[----:B------:R-:W-:Y:S02]  /*11260*/  IMAD.MOV.U32 R14, RZ, RZ, 0x1 ;  /* 0x00000001ff0e7424 */ /* 0x000fe400078e00ff */
[----:B------:R-:W-:Y:S02]  /*11270*/  VIADD R16, R20, 0x2 ;  /* 0x0000000214107836 */ /* 0x000fe40000000000 */
[----:B------:R-:W-:-:S05]  /*11280*/  VIADD R13, R12, 0xffffffff ;  /* 0xffffffff0c0d7836 */ /* 0x000fca0000000000 */
[----:B------:R-:W-:Y:S01]  /*11290*/  LOP3.LUT R19, R12, R13, RZ, 0xc, !PT ;  /* 0x0000000d0c137212 */ /* 0x000fe200078e0cff */
[----:B------:R-:W-:-:S05]  /*112a0*/  IMAD.MOV.U32 R12, RZ, RZ, -0x1 ;  /* 0xffffffffff0c7424 */ /* 0x000fca00078e00ff */
[----:B------:R-:W0:Y:S02]  /*112b0*/  POPC R19, R19 ;  /* 0x0000001300137309 */ /* 0x000e240000000000 */
[----:B0-----:R-:W-:Y:S01]  /*112c0*/  IMAD.MOV.U32 R13, RZ, RZ, R19 ;  /* 0x000000ffff0d7224 */ /* 0x001fe200078e0013 */
[----:B------:R-:W-:-:S13]  /*112d0*/  ISETP.GE.AND P4, PT, R20, R19, PT ;  /* 0x000000131400720c */ /* 0x000fda0003f86270 */
[----:B------:R-:W-:Y:S05]  /*112e0*/  WARPSYNC.COLLECTIVE R12, `(.L_x_1497) ;  /* 0x000000000c087348 */ /* 0x000fea0003c00000 */
[----:B------:R0:W1:Y:S02]  /*112f0*/  SHFL.DOWN P5, R18, R17, R14, R13 ;  /* 0x0800000e11127389 */ /* 0x00006400000a000d */
[----:B01----:R-:W-:Y:S05]  /*11300*/  ENDCOLLECTIVE ;  /* 0x000000000000791b */ /* 0x003fea0003800000 */
.L_x_1497:
        /* <DEDUP_REMOVED lines=9> */
.L_x_1498:
        /* <DEDUP_REMOVED lines=9> */
.L_x_1499:
        /* <DEDUP_REMOVED lines=9> */
.L_x_1500:
        /* <DEDUP_REMOVED lines=8> */
.L_x_1501:
[----:B------:R-:W0:Y:S08]  /*11540*/  S2UR UR5, SR_CTAID.X ;  /* 0x00000000000579c3 */ /* 0x000e300000002500 */
[----:B------:R-:W1:Y:S01]  /*11550*/  LDC.64 R16, c[0x0][0x3e0] ;  /* 0x0000f800ff107b82 */ /* 0x000e620000000a00 */
[----:B------:R-:W-:Y:S02]  /*11560*/  SEL R19, R18, RZ, !P4 ;  /* 0x000000ff12137207 */ /* 0x000fe40006000000 */
[----:B------:R-:W2:Y:S01]  /*11570*/  S2R R18, SR_TID.X ;  /* 0x0000000000127919 */ /* 0x000ea20000002100 */
[----:B------:R-:W-:-:S02]  /*11580*/  PLOP3.LUT P5, PT, P3, PT, PT, 0x80, 0x8 ;  /* 0x000000000008781c */ /* 0x000fc40001faf070 */
[----:B------:R-:W-:Y:S01]  /*11590*/  IMAD.IADD R42, R48, 0x1, R19 ;  /* 0x00000001302a7824 */ /* 0x000fe200078e0213 */
[----:B-1----:R-:W-:-:S05]  /*115a0*/  IADD3 R41, P4, PT, R16, 0x100, RZ ;  /* 0x0000010010297810 */ /* 0x002fca0007f9e0ff */
[----:B------:R-:W-:Y:S01]  /*115b0*/  IMAD.X R44, RZ, RZ, R17, P4 ;  /* 0x000000ffff2c7224 */ /* 0x000fe200020e0611 */
[----:B--2---:R-:W-:-:S05]  /*115c0*/  LOP3.LUT R18, RZ, R18, RZ, 0x33, !PT ;  /* 0x00000012ff127212 */ /* 0x004fca00078e33ff */
[----:B0-----:R-:W-:-:S07]  /*115d0*/  VIADD R43, R18, UR5 ;  /* 0x00000005122b7c36 */ /* 0x001fce0008000000 */
[----:B------:R-:W-:Y:S05]  /*115e0*/  WARPSYNC.COLLECTIVE R12, `(.L_x_1502) ;  /* 0x000000000c087348 */ /* 0x000fea0003c00000 */
[----:B------:R-:W-:Y:S01]  /*115f0*/  VOTE.ALL P5, P5 ;  /* 0x0000000000ff7806 */ /* 0x000fe200028a0000 */
[----:B------:R-:W-:-:S12]  /*11600*/  ENDCOLLECTIVE ;  /* 0x000000000000791b */ /* 0x000fd80003800000 */
.L_x_1502:
[----:B------:R-:W-:Y:S01]  /*11610*/  PLOP3.LUT P3, PT, P5, PT, PT, 0x80, 0x8 ;  /* 0x000000000008781c */ /* 0x000fe20002f6f070 */
[----:B------:R-:W-:-:S12]  /*11620*/  BRA `(.L_x_1503) ;  /* 0xffffff5c00287947 */ /* 0x000fd8000383ffff */
.L_x_1267:
[----:B------:R-:W-:Y:S01]  /*11630*/  BSSY B1, `(.L_x_1504) ;  /* 0x0000006000017945 */ /* 0x000fe20003800000 */
[----:B------:R-:W-:Y:S01]  /*11640*/  PLOP3.LUT P5, PT, P5, PT, PT, 0x8, 0x80 ;  /* 0x000000000080781c */ /* 0x000fe20002fae170 */
[----:B------:R-:W-:-:S12]  /*11650*/  IMAD.MOV.U32 R12, RZ, RZ, -0x1 ;  /* 0xffffffffff0c7424 */ /* 0x000fd800078e00ff */
[----:B--2---:R-:W-:Y:S05]  /*11660*/  WARPSYNC.COLLECTIVE R12, `(.L_x_1505) ;  /* 0x000000000c087348 */ /* 0x004fea0003c00000 */
[----:B------:R-:W-:Y:S01]  /*11670*/  VOTE.ANY P5, P5 ;  /* 0x0000000000ff7806 */ /* 0x000fe200028a0100 */
[----:B--2---:R-:W-:-:S12]  /*11680*/  ENDCOLLECTIVE ;  /* 0x000000000000791b */ /* 0x004fd80003800000 */
.L_x_1505:
[----:B------:R-:W-:Y:S05]  /*11690*/  BSYNC B1 ;  /* 0x0000000000017941 */ /* 0x000fea0003800000 */
.L_x_1504:
[----:B------:R-:W-:Y:S05]  /*116a0*/  BRA `(.L_x_1506) ;  /* 0xffffff5c00307947 */ /* 0x000fea000383ffff */
.L_x_1271:
[----:B------:R-:W-:Y:S01]  /*116b0*/  BSSY B1, `(.L_x_1507) ;  /* 0x0000006000017945 */ /* 0x000fe20003800000 */
[----:B------:R-:W-:Y:S01]  /*116c0*/  PLOP3.LUT P5, PT, P5, PT, PT, 0x8, 0x80 ;  /* 0x000000000080781c */ /* 0x000fe20002fae170 */
[----:B------:R-:W-:-:S12]  /*116d0*/  IMAD.MOV.U32 R12, RZ, RZ, -0x1 ;  /* 0xffffffffff0c7424 */ /* 0x000fd800078e00ff */
[----:B--2---:R-:W-:Y:S05]  /*116e0*/  WARPSYNC.COLLECTIVE R12, `(.L_x_1508) ;  /* 0x000000000c087348 */ /* 0x004fea0003c00000 */
[----:B------:R-:W-:Y:S01]  /*116f0*/  VOTE.ANY P5, P5 ;  /* 0x0000000000ff7806 */ /* 0x000fe200028a0100 */
[----:B--2---:R-:W-:-:S12]  /*11700*/  ENDCOLLECTIVE ;  /* 0x000000000000791b */ /* 0x004fd80003800000 */
.L_x_1508:
[----:B------:R-:W-:Y:S05]  /*11710*/  BSYNC B1 ;  /* 0x0000000000017941 */ /* 0x000fea0003800000 */
.L_x_1507:
[----:B------:R-:W-:Y:S05]  /*11720*/  BRA `(.L_x_1509) ;  /* 0xffffff5c00487947 */ /* 0x000fea000383ffff */
.L_x_1273:
[----:B------:R-:W-:Y:S01]  /*11730*/  BSSY B1, `(.L_x_1510) ;  /* 0x0000006000017945 */ /* 0x000fe20003800000 */
[----:B------:R-:W-:Y:S01]  /*11740*/  PLOP3.LUT P5, PT, P5, PT, PT, 0x8, 0x80 ;  /* 0x000000000080781c */ /* 0x000fe20002fae170 */
[----:B------:R-:W-:-:S12]  /*11750*/  IMAD.MOV.U32 R12, RZ, RZ, -0x1 ;  /* 0xffffffffff0c7424 */ /* 0x000fd800078e00ff */
[----:B--2---:R-:W-:Y:S05]  /*11760*/  WARPSYNC.COLLECTIVE R12, `(.L_x_1511) ;  /* 0x000000000c087348 */ /* 0x004fea0003c00000 */
[----:B------:R-:W-:Y:S01]  /*11770*/  VOTE.ANY R12, PT, P5 ;  /* 0x00000000000c7806 */ /* 0x000fe200028e0100 */
[----:B--2---:R-:W-:Y:S06]  /*11780*/  ENDCOLLECTIVE ;  /* 0x000000000000791b */ /* 0x004fec0003800000 */
.L_x_1511:
[----:B------:R-:W-:Y:S05]  /*11790*/  BSYNC B1 ;  /* 0x0000000000017941 */ /* 0x000fea0003800000 */
.L_x_1510:
[----:B------:R-:W-:Y:S01]  /*117a0*/  LOP3.LUT R12, R12, 0x80000000, R40, 0xec, !PT ;  /* 0x800000000c0c7812 */ /* 0x000fe200078eec28 */
[----:B------:R-:W-:Y:S02]  /*117b0*/  IMAD.MOV.U32 R14, RZ, RZ, 0x1 ;  /* 0x00000001ff0e7424 */ /* 0x000fe400078e00ff */
[----:B------:R-:W-:Y:S02]  /*117c0*/  VIADD R43, R43, 0xffffffe0 ;  /* 0xffffffe02b2b7836 */ /* 0x000fe40000000000 */
[----:B------:R-:W-:-:S05]  /*117d0*/  VIADD R13, R12, 0xffffffff ;  /* 0xffffffff0c0d7836 */ /* 0x000fca0000000000 */
[----:B------:R-:W-:Y:S01]  /*117e0*/  LOP3.LUT R19, R12, R13, RZ, 0xc, !PT ;  /* 0x0000000d0c137212 */ /* 0x000fe200078e0cff */
[----:B------:R-:W-:-:S03]  /*117f0*/  IMAD.MOV.U32 R12, RZ, RZ, -0x1 ;  /* 0xffffffffff0c7424 */ /* 0x000fc600078e00ff */
[----:B------:R0:W1:Y:S04]  /*11800*/  POPC R13, R19 ;  /* 0x00000013000d7309 */ /* 0x0000680000000000 */
[----:B01----:R-:W-:Y:S05]  /*11810*/  WARPSYNC.COLLECTIVE R12, `(.L_x_1512) ;  /* 0x000000000c087348 */ /* 0x003fea0003c00000 */
[----:B-1----:R1:W2:Y:S02]  /*11820*/  SHFL.DOWN P5, R18, R17, R14, R13 ;  /* 0x0800000e11127389 */ /* 0x0022a400000a000d */
[----:B012---:R-:W-:Y:S05]  /*11830*/  ENDCOLLECTIVE ;  /* 0x000000000000791b */ /* 0x007fea0003800000 */
.L_x_1512:
        /* <DEDUP_REMOVED lines=10> */
.L_x_1513:
[----:B------:R-:W-:Y:S01]  /*118e0*/  IMAD.MOV.U32 R14, RZ, RZ, 0x4 ;  /* 0x00000004ff0e7424 */ /* 0x000fe200078e00ff */
[----:B------:R-:W-:Y:S01]  /*118f0*/  SEL R19, R18, RZ, !P3 ;  /* 0x000000ff12137207 */ /* 0x000fe20005800000 */
[----:B------:R-:W-:-:S04]  /*11900*/  VIADD R18, R20, 0x4 ;  /* 0x0000000414127836 */ /* 0x000fc80000000000 */
[----:B------:R-:W-:Y:S01]  /*11910*/  IMAD.IADD R48, R46, 0x1, R19 ;  /* 0x000000012e307824 */ /* 0x000fe200078e0213 */
[----:B------:R-:W-:Y:S01]  /*11920*/  ISETP.GT.AND P3, PT, R18, R13, PT ;  /* 0x0000000d1200720c */ /* 0x000fe20003f64270 */
[----:B------:R-:W-:Y:S02]  /*11930*/  VIADD R46, R20, 0x10 ;  /* 0x00000010142e7836 */ /* 0x000fe40000000000 */
[----:B------:R-:W-:-:S10]  /*11940*/  IMAD.MOV.U32 R17, RZ, RZ, R48 ;  /* 0x000000ffff117224 */ /* 0x000fd400078e0030 */
[----:B------:R-:W-:Y:S05]  /*11950*/  WARPSYNC.COLLECTIVE R12, `(.L_x_1514) ;  /* 0x000000000c087348 */ /* 0x000fea0003c00000 */
[----:B------:R0:W1:Y:S02]  /*11960*/  SHFL.DOWN P5, R18, R17, R14, R13 ;  /* 0x0800000e11127389 */ /* 0x00006400000a000d */
[----:B01----:R-:W-:Y:S05]  /*11970*/  ENDCOLLECTIVE ;  /* 0x000000000000791b */ /* 0x003fea0003800000 */
.L_x_1514:
        /* <DEDUP_REMOVED lines=9> */
.L_x_1515:
        /* <DEDUP_REMOVED lines=8> */
.L_x_1516:
[----:B------:R-:W-:Y:S02]  /*11a90*/  ISETP.NE.AND P5, PT, R16, 0x65, PT ;  /* 0x000000651000780c */ /* 0x000fe40003fa5270 */
[----:B------:R-:W-:-:S04]  /*11aa0*/  SEL R18, R18, RZ, !P3 ;  /* 0x000000ff12127207 */ /* 0x000fc80005800000 */
[----:B------:R-:W-:-:S07]  /*11ab0*/  IADD3 R42, PT, PT, R19, R18, R42 ;  /* 0x00000012132a7210 */ /* 0x000fce0007ffe02a */
[----:B------:R-:W-:Y:S05]  /*11ac0*/  WARPSYNC.COLLECTIVE R12, `(.L_x_1517) ;  /* 0x000000000c087348 */ /* 0x000fea0003c00000 */
[----:B------:R-:W-:Y:S01]  /*11ad0*/  VOTE.ALL P5, P5 ;  /* 0x0000000000ff7806 */ /* 0x000fe200028a0000 */
[----:B------:R-:W-:-:S12]  /*11ae0*/  ENDCOLLECTIVE ;  /* 0x000000000000791b */ /* 0x000fd80003800000 */
.L_x_1517:
[----:B------:R-:W-:Y:S05]  /*11af0*/  BRA `(.L_x_1518) ;  /* 0xffffff5800e47947 */ /* 0x000fea000383ffff */
.L_x_1463:
[----:B------:R-:W-:Y:S01]  /*11b00*/  BSSY B0, `(.L_x_1519) ;  /* 0x0000006000007945 */ /* 0x000fe20003800000 */
[----:B------:R-:W-:Y:S01]  /*11b10*/  PLOP3.LUT P5, PT, P5, PT, PT, 0x8, 0x80 ;  /* 0x000000000080781c */ /* 0x000fe20002fae170 */
[----:B------:R-:W-:-:S12]  /*11b20*/  IMAD.MOV.U32 R12, RZ, RZ, -0x1 ;  /* 0xffffffffff0c7424 */ /* 0x000fd800078e00ff */
[----:B--23--:R-:W-:Y:S05]  /*11b30*/  WARPSYNC.COLLECTIVE R12, `(.L_x_1520) ;  /* 0x000000000c087348 */ /* 0x00cfea0003c00000 */
[----:B------:R-:W-:Y:S01]  /*11b40*/  VOTE.ANY P5, P5 ;  /* 0x0000000000ff7806 */ /* 0x000fe200028a0100 */
[----:B--23--:R-:W-:-:S12]  /*11b50*/  ENDCOLLECTIVE ;  /* 0x000000000000791b */ /* 0x00cfd80003800000 */
.L_x_1520:
[----:B------:R-:W-:Y:S05]  /*11b60*/  BSYNC B0 ;  /* 0x0000000000007941 */ /* 0x000fea0003800000 */
.L_x_1519:
[----:B------:R-:W-:Y:S05]  /*11b70*/  BRA `(.L_x_1521) ;  /* 0xffffffdc007c7947 */ /* 0x000fea000383ffff */
.L_x_1467:
[----:B------:R-:W-:Y:S01]  /*11b80*/  BSSY B0, `(.L_x_1522) ;  /* 0x0000006000007945 */ /* 0x000fe20003800000 */
[----:B------:R-:W-:Y:S01]  /*11b90*/  PLOP3.LUT P5, PT, P5, PT, PT, 0x8, 0x80 ;  /* 0x000000000080781c */ /* 0x000fe20002fae170 */
[----:B------:R-:W-:-:S12]  /*11ba0*/  IMAD.MOV.U32 R12, RZ, RZ, -0x1 ;  /* 0xffffffffff0c7424 */ /* 0x000fd800078e00ff */
[----:B--23--:R-:W-:Y:S05]  /*11bb0*/  WARPSYNC.COLLECTIVE R12, `(.L_x_1523) ;  /* 0x000000000c087348 */ /* 0x00cfea0003c00000 */
[----:B------:R-:W-:Y:S01]  /*11bc0*/  VOTE.ANY P5, P5 ;  /* 0x0000000000ff7806 */ /* 0x000fe200028a0100 */
[----:B--23--:R-:W-:-:S12]  /*11bd0*/  ENDCOLLECTIVE ;  /* 0x000000000000791b */ /* 0x00cfd80003800000 */
.L_x_1523:
[----:B------:R-:W-:Y:S05]  /*11be0*/  BSYNC B0 ;  /* 0x0000000000007941 */ /* 0x000fea0003800000 */
.L_x_1522:
[----:B------:R-:W-:Y:S05]  /*11bf0*/  BRA `(.L_x_1524) ;  /* 0xffffffdc00907947 */ /* 0x000fea000383ffff */
.L_x_1469:
        /* <DEDUP_REMOVED lines=8> */
.L_x_1526:
[----:B------:R-:W-:Y:S05]  /*11c80*/  BSYNC B0 ;  /* 0x0000000000007941 */ /* 0x000fea0003800000 */
.L_x_1525:
        /* <DEDUP_REMOVED lines=12> */
.L_x_1527:
        /* <DEDUP_REMOVED lines=9> */
.L_x_1528:
        /* <DEDUP_REMOVED lines=9> */
.L_x_1529:
        /* <DEDUP_REMOVED lines=9> */
.L_x_1530:
        /* <DEDUP_REMOVED lines=8> */
.L_x_1531:
        /* <DEDUP_REMOVED lines=13> */
.L_x_1532:
[----:B------:R-:W-:Y:S01]  /*12050*/  PLOP3.LUT P0, PT, P5, PT, PT, 0x80, 0x8 ;  /* 0x000000000008781c */ /* 0x000fe20002f0f070 */
[----:B------:R-:W-:-:S12]  /*12060*/  BRA `(.L_x_1533) ;  /* 0xffffffdc00207947 */ /* 0x000fd8000383ffff */
.L_x_1471:
[----:B------:R-:W-:Y:S01]  /*12070*/  BSSY B0, `(.L_x_1534) ;  /* 0x0000006000007945 */ /* 0x000fe20003800000 */
[----:B------:R-:W-:Y:S01]  /*12080*/  PLOP3.LUT P5, PT, P5, PT, PT, 0x8, 0x80 ;  /* 0x000000000080781c */ /* 0x000fe20002fae170 */
[----:B------:R-:W-:-:S12]  /*12090*/  IMAD.MOV.U32 R12, RZ, RZ, -0x1 ;  /* 0xffffffffff0c7424 */ /* 0x000fd800078e00ff */
[----:B--2---:R-:W-:Y:S05]  /*120a0*/  WARPSYNC.COLLECTIVE R12, `(.L_x_1535) ;  /* 0x000000000c087348 */ /* 0x004fea0003c00000 */
[----:B------:R-:W-:Y:S01]  /*120b0*/  VOTE.ANY P5, P5 ;  /* 0x0000000000ff7806 */ /* 0x000fe200028a0100 */
[----:B--2---:R-:W-:-:S12]  /*120c0*/  ENDCOLLECTIVE ;  /* 0x000000000000791b */ /* 0x004fd80003800000 */
.L_x_1535:
[----:B------:R-:W-:Y:S05]  /*120d0*/  BSYNC B0 ;  /* 0x0000000000007941 */ /* 0x000fea0003800000 */
.L_x_1534:
[----:B------:R-:W-:Y:S05]  /*120e0*/  BRA `(.L_x_1536) ;  /* 0xffffffdc00287947 */ /* 0x000fea000383ffff */
.L_x_1475:
[----:B------:R-:W-:Y:S01]  /*120f0*/  BSSY B0, `(.L_x_1537) ;  /* 0x0000006000007945 */ /* 0x000fe20003800000 */
[----:B------:R-:W-:Y:S01]  /*12100*/  PLOP3.LUT P5, PT, P5, PT, PT, 0x8, 0x80 ;  /* 0x000000000080781c */ /* 0x000fe20002fae170 */
[----:B------:R-:W-:-:S12]  /*12110*/  IMAD.MOV.U32 R12, RZ, RZ, -0x1 ;  /* 0xffffffffff0c7424 */ /* 0x000fd800078e00ff */
[----:B--2---:R-:W-:Y:S05]  /*12120*/  WARPSYNC.COLLECTIVE R12, `(.L_x_1538) ;  /* 0x000000000c087348 */ /* 0x004fea0003c00000 */
[----:B------:R-:W-:Y:S01]  /*12130*/  VOTE.ANY P5, P5 ;  /* 0x0000000000ff7806 */ /* 0x000fe200028a0100 */
[----:B--2---:R-:W-:-:S12]  /*12140*/  ENDCOLLECTIVE ;  /* 0x000000000000791b */ /* 0x004fd80003800000 */
.L_x_1538:
[----:B------:R-:W-:Y:S05]  /*12150*/  BSYNC B0 ;  /* 0x0000000000007941 */ /* 0x000fea0003800000 */
.L_x_1537:
[----:B------:R-:W-:Y:S05]  /*12160*/  BRA `(.L_x_1539) ;  /* 0xffffffdc00407947 */ /* 0x000fea000383ffff */
.L_x_1477:
[----:B------:R-:W-:Y:S01]  /*12170*/  BSSY B0, `(.L_x_1540) ;  /* 0x0000006000007945 */ /* 0x000fe20003800000 */
[----:B------:R-:W-:Y:S01]  /*12180*/  PLOP3.LUT P5, PT, P5, PT, PT, 0x8, 0x80 ;  /* 0x000000000080781c */ /* 0x000fe20002fae170 */
[----:B------:R-:W-:-:S12]  /*12190*/  IMAD.MOV.U32 R12, RZ, RZ, -0x1 ;  /* 0xffffffffff0c7424 */ /* 0x000fd800078e00ff */
[----:B--2---:R-:W-:Y:S05]  /*121a0*/  WARPSYNC.COLLECTIVE R12, `(.L_x_1541) ;  /* 0x000000000c087348 */ /* 0x004fea0003c00000 */
[----:B------:R-:W-:Y:S01]  /*121b0*/  VOTE.ANY R12, PT, P5 ;  /* 0x00000000000c7806 */ /* 0x000fe200028e0100 */
[----:B--2---:R-:W-:Y:S06]  /*121c0*/  ENDCOLLECTIVE ;  /* 0x000000000000791b */ /* 0x004fec0003800000 */
.L_x_1541:
[----:B------:R-:W-:Y:S05]  /*121d0*/  BSYNC B0 ;  /* 0x0000000000007941 */ /* 0x000fea0003800000 */
.L_x_1540:
        /* <DEDUP_REMOVED lines=10> */
.L_x_1542:
        /* <DEDUP_REMOVED lines=10> */
.L_x_1543:
        /* <DEDUP_REMOVED lines=10> */
.L_x_1544:
        /* <DEDUP_REMOVED lines=9> */
.L_x_1545:
        /* <DEDUP_REMOVED lines=8> */
.L_x_1546:
[----:B------:R-:W-:Y:S02]  /*124d0*/  ISETP.NE.AND P5, PT, R16, 0x65, PT ;  /* 0x000000651000780c */ /* 0x000fe40003fa5270 */
[----:B------:R-:W-:-:S04]  /*124e0*/  SEL R18, R18, RZ, !P0 ;  /* 0x000000ff12127207 */ /* 0x000fc80004000000 */
[----:B------:R-:W-:-:S07]  /*124f0*/  IADD3 R42, PT, PT, R19, R18, R42 ;  /* 0x00000012132a7210 */ /* 0x000fce0007ffe02a */
[----:B------:R-:W-:Y:S05]  /*12500*/  WARPSYNC.COLLECTIVE R12, `(.L_x_1547) ;  /* 0x000000000c087348 */ /* 0x000fea0003c00000 */
[----:B------:R-:W-:Y:S01]  /*12510*/  VOTE.ALL P5, P5 ;  /* 0x0000000000ff7806 */ /* 0x000fe200028a0000 */
[----:B------:R-:W-:-:S12]  /*12520*/  ENDCOLLECTIVE ;  /* 0x000000000000791b */ /* 0x000fd80003800000 */
.L_x_1547:
[----:B------:R-:W-:Y:S05]  /*12530*/  BRA `(.L_x_1548) ;  /* 0xffffffd800dc7947 */ /* 0x000fea000383ffff */
.L_x_1549:
        /* <DEDUP_REMOVED lines=12> */
.L_x_1840:


//--------------------- .text._ZN6thrust24THRUST_300001_SM_1000_NS8cuda_cub4core6detail13_kernel_agentINS1_16__set_operations14PartitionAgentINS0_10device_ptrIiEES8_i9TupleLessEEJS8_S8_iiiPN4cuda3std3__44pairIiiEES9_iEEEvDpT0_ --------------------------
	.section	.text._ZN6thrust24THRUST_300001_SM_1000_NS8cuda_cub4core6detail13_kernel_agentINS1_16__set_operations14PartitionAgentINS0_10device_ptrIiEES8_i9TupleLessEEJS8_S8_iiiPN4cuda3std3__44pairIiiEES9_iEEEvDpT0_,"ax",@progbits
	.align	128
        .global         _ZN6thrust24THRUST_300001_SM_1000_NS8cuda_cub4core6detail13_kernel_agentINS1_16__set_operations14PartitionAgentINS0_10device_ptrIiEES8_i9TupleLessEEJS8_S8_iiiPN4cuda3std3__44pairIiiEES9_iEEEvDpT0_
        .type           _ZN6thrust24THRUST_300001_SM_1000_NS8cuda_cub4core6detail13_kernel_agentINS1_16__set_operations14PartitionAgentINS0_10device_ptrIiEES8_i9TupleLessEEJS8_S8_iiiPN4cuda3std3__44pairIiiEES9_iEEEvDpT0_,@function
        .size           _ZN6thrust24THRUST_300001_SM_1000_NS8cuda_cub4core6detail13_kernel_agentINS1_16__set_operations14PartitionAgentINS0_10device_ptrIiEES8_i9TupleLessEEJS8_S8_iiiPN4cuda3std3__44pairIiiEES9_iEEEvDpT0_,(.L_x_1841 - _ZN6thrust24THRUST_300001_SM_1000_NS8cuda_cub4core6detail13_kernel_agentINS1_16__set_operations14PartitionAgentINS0_10device_ptrIiEES8_i9TupleLessEEJS8_S8_iiiPN4cuda3std3__44pairIiiEES9_iEEEvDpT0_)
        .other          _ZN6thrust24THRUST_300001_SM_1000_NS8cuda_cub4core6detail13_kernel_agentINS1_16__set_operations14PartitionAgentINS0_10device_ptrIiEES8_i9TupleLessEEJS8_S8_iiiPN4cuda3std3__44pairIiiEES9_iEEEvDpT0_,@"STO_CUDA_ENTRY STV_DEFAULT"
_ZN6thrust24THRUST_300001_SM_1000_NS8cuda_cub4core6detail13_kernel_agentINS1_16__set_operations14PartitionAgentINS0_10device_ptrIiEES8_i9TupleLessEEJS8_S8_iiiPN4cuda3std3__44pairIiiEES9_iEEEvDpT0_:
.text._ZN6thrust24THRUST_300001_SM_1000_NS8cuda_cub4core6detail13_kernel_agentINS1_16__set_operations14PartitionAgentINS0_10device_ptrIiEES8_i9TupleLessEEJS8_S8_iiiPN4cuda3std3__44pairIiiEES9_iEEEvDpT0_:
[----:B------:R-:W-:Y:S01]  /*0000*/  LDC R1, c[0x0][0x37c] ;  /* 0x0000df00ff017b82 */ /* 0x000fe20000000800 */
[----:B------:R-:W0:Y:S01]  /*0010*/  S2R R7, SR_CTAID.X ;  /* 0x0000000000077919 */ /* 0x000e220000002500 */
[----:B------:R-:W0:Y:S01]  /*0020*/  LDCU UR4, c[0x0][0x360] ;  /* 0x00006c00ff0477ac */ /* 0x000e220008000800 */
[----:B------:R-:W0:Y:S01]  /*0030*/  S2R R0, SR_TID.X ;  /* 0x0000000000007919 */ /* 0x000e220000002100 */
[----:B------:R-:W1:Y:S01]  /*0040*/  LDCU UR5, c[0x0][0x398] ;  /* 0x00007300ff0577ac */ /* 0x000e620008000800 */
[----:B0-----:R-:W-:-:S05]  /*0050*/  IMAD R7, R7, UR4, R0 ;  /* 0x0000000407077c24 */ /* 0x001fca000f8e0200 */
[----:B-1----:R-:W-:-:S13]  /*0060*/  ISETP.GE.AND P0, PT, R7, UR5, PT ;  /* 0x0000000507007c0c */ /* 0x002fda000bf06270 */
[----:B------:R-:W-:Y:S05]  /*0070*/  @P0 EXIT ;  /* 0x000000000000094d */ /* 0x000fea0003800000 */
[----:B------:R-:W0:Y:S01]  /*0080*/  LDC.64 R4, c[0x0][0x390] ;  /* 0x0000e400ff047b82 */ /* 0x000e220000000a00 */
[----:B------:R-:W1:Y:S01]  /*0090*/  LDCU UR4, c[0x0][0x3b8] ;  /* 0x00007700ff0477ac */ /* 0x000e620008000800 */
[----:B------:R-:W-:Y:S01]  /*00a0*/  BSSY.RECONVERGENT B0, `(.L_x_1550) ;  /* 0x0000025000007945 */ /* 0x000fe20003800200 */
[----:B-1----:R-:W-:Y:S01]  /*00b0*/  IMAD R6, R7, UR4, RZ ;  /* 0x0000000407067c24 */ /* 0x002fe2000f8e02ff */
[----:B------:R-:W1:Y:S04]  /*00c0*/  LDCU.64 UR4, c[0x0][0x358] ;  /* 0x00006b00ff0477ac */ /* 0x000e680008000a00 */
[----:B0-----:R-:W-:-:S04]  /*00d0*/  VIADDMNMX R6, R5, R4, R6, PT ;  /* 0x0000000405067246 */ /* 0x001fc80003800106 */
[C---:B------:R-:W-:Y:S02]  /*00e0*/  VIADDMNMX R5, R6.reuse, -R5, RZ, !PT ;  /* 0x8000000506057246 */ /* 0x040fe400078001ff */
[----:B------:R-:W-:-:S04]  /*00f0*/  VIMNMX R0, PT, PT, R6, R4, PT ;  /* 0x0000000406007248 */ /* 0x000fc80003fe0100 */
[----:B------:R-:W-:-:S13]  /*0100*/  ISETP.GE.AND P0, PT, R5, R0, PT ;  /* 0x000000000500720c */ /* 0x000fda0003f06270 */
[----:B-1----:R-:W-:Y:S05]  /*0110*/  @P0 BRA `(.L_x_1551) ;  /* 0x0000000000740947 */ /* 0x002fea0003800000 */
[----:B------:R-:W0:Y:S08]  /*0120*/  LDC.64 R2, c[0x0][0x3a8] ;  /* 0x0000ea00ff027b82 */ /* 0x000e300000000a00 */
[----:B------:R-:W1:Y:S08]  /*0130*/  LDC.64 R8, c[0x0][0x3b0] ;  /* 0x0000ec00ff087b82 */ /* 0x000e700000000a00 */
[----:B------:R-:W2:Y:S08]  /*0140*/  LDC.64 R10, c[0x0][0x380] ;  /* 0x0000e000ff0a7b82 */ /* 0x000eb00000000a00 */
[----:B------:R-:W3:Y:S02]  /*0150*/  LDC.64 R12, c[0x0][0x388] ;  /* 0x0000e200ff0c7b82 */ /* 0x000ee40000000a00 */
.L_x_1554:
[----:B------:R-:W-:-:S04]  /*0160*/  IMAD.MOV.U32 R23, RZ, RZ, R5 ;  /* 0x000000ffff177224 */ /* 0x000fc800078e0005 */
[----:B------:R-:W-:-:S05]  /*0170*/  IMAD.IADD R4, R0, 0x1, R23 ;  /* 0x0000000100047824 */ /* 0x000fca00078e0217 */
[----:B------:R-:W-:-:S04]  /*0180*/  SHF.R.U32.HI R25, RZ, 0x1, R4 ;  /* 0x00000001ff197819 */ /* 0x000fc80000011604 */
[----:B------:R-:W-:-:S05]  /*0190*/  LOP3.LUT R5, RZ, R25, RZ, 0x33, !PT ;  /* 0x00000019ff057212 */ /* 0x000fca00078e33ff */
[----:B------:R-:W-:Y:S02]  /*01a0*/  IMAD.IADD R15, R6, 0x1, R5 ;  /* 0x00000001060f7824 */ /* 0x000fe400078e0205 */
[----:B--2---:R-:W-:-:S04]  /*01b0*/  IMAD.WIDE.U32 R4, R25, 0x4, R10 ;  /* 0x0000000419047825 */ /* 0x004fc800078e000a */
[----:B---3--:R-:W-:Y:S02]  /*01c0*/  IMAD.WIDE R14, R15, 0x4, R12 ;  /* 0x000000040f0e7825 */ /* 0x008fe400078e020c */
[----:B------:R-:W1:Y:S04]  /*01d0*/  LDG.E R5, desc[UR4][R4.64] ;  /* 0x0000000404057981 */ /* 0x000e68000c1e1900 */
[----:B0-----:R-:W0:Y:S01]  /*01e0*/  LDG.E R15, desc[UR4][R14.64] ;  /* 0x000000040e0f7981 */ /* 0x001e22000c1e1900 */
        /* <DEDUP_REMOVED lines=9> */
.L_x_1553:
[----:B------:R-:W-:Y:S05]  /*0280*/  BSYNC.RECONVERGENT B1 ;  /* 0x0000000000017941 */ /* 0x000fea0003800200 */
.L_x_1552:
[----:B-----5:R-:W-:-:S04]  /*0290*/  ISETP.GT.AND P0, PT, R20, R21, PT ;  /* 0x000000151400720c */ /* 0x020fc80003f04270 */
[----:B------:R-:W-:-:S09]  /*02a0*/  SEL R0, R25, R0, P0 ;  /* 0x0000000019007207 */ /* 0x000fd20000000000 */
[----:B------:R-:W-:-:S04]  /*02b0*/  @!P0 VIADD R23, R25, 0x1 ;  /* 0x0000000119178836 */ /* 0x000fc80000000000 */
[----:B------:R-:W-:Y:S01]  /*02c0*/  IMAD.MOV.U32 R5, RZ, RZ, R23 ;  /* 0x000000ffff057224 */ /* 0x000fe200078e0017 */
[----:B------:R-:W-:-:S13]  /*02d0*/  ISETP.GE.AND P0, PT, R23, R0, PT ;  /* 0x000000001700720c */ /* 0x000fda0003f06270 */
[----:B------:R-:W-:Y:S05]  /*02e0*/  @!P0 BRA `(.L_x_1554) ;  /* 0xfffffffc009c8947 */ /* 0x000fea000383ffff */
.L_x_1551:
[----:B------:R-:W-:Y:S05]  /*02f0*/  BSYNC.RECONVERGENT B0 ;  /* 0x0000000000007941 */ /* 0x000fea0003800200 */
.L_x_1550:
[----:B------:R-:W1:Y:S01]  /*0300*/  LDCU UR8, c[0x0][0x394] ;  /* 0x00007280ff0877ac */ /* 0x000e620008000800 */
[----:B------:R-:W-:Y:S01]  /*0310*/  IMAD.IADD R4, R6, 0x1, -R5 ;  /* 0x0000000106047824 */ /* 0x000fe200078e0a05 */
[----:B------:R-:W-:Y:S01]  /*0320*/  BSSY.RECONVERGENT B0, `(.L_x_1555) ;  /* 0x000012e000007945 */ /* 0x000fe20003800200 */
[----:B------:R-:W-:-:S03]  /*0330*/  IMAD.MOV.U32 R0, RZ, RZ, RZ ;  /* 0x000000ffff007224 */ /* 0x000fc600078e00ff */
[----:B-1----:R-:W-:-:S13]  /*0340*/  ISETP.GE.AND P0, PT, R4, UR8, PT ;  /* 0x0000000804007c0c */ /* 0x002fda000bf06270 */
[----:B------:R-:W-:Y:S05]  /*0350*/  @P0 BRA `(.L_x_1556) ;  /* 0x0000001000a80947 */ /* 0x000fea0003800000 */
[----:B------:R-:W1:Y:S08]  /*0360*/  LDC.64 R8, c[0x0][0x388] ;  /* 0x0000e200ff087b82 */ /* 0x000e700000000a00 */
[----:B------:R-:W2:Y:S01]  /*0370*/  LDC.64 R12, c[0x0][0x3b0] ;  /* 0x0000ec00ff0c7b82 */ /* 0x000ea20000000a00 */
[----:B-1----:R-:W-:-:S05]  /*0380*/  IMAD.WIDE R10, R4, 0x4, R8 ;  /* 0x00000004040a7825 */ /* 0x002fca00078e0208 */
[----:B------:R-:W2:Y:S01]  /*0390*/  LDG.E R2, desc[UR4][R10.64] ;  /* 0x000000040a027981 */ /* 0x000ea2000c1e1900 */
[----:B------:R-:W-:Y:S01]  /*03a0*/  ISETP.GE.AND P0, PT, R5, 0x1, PT ;  /* 0x000000010500780c */ /* 0x000fe20003f06270 */
[----:B------:R-:W-:Y:S04]  /*03b0*/  BSSY.RECONVERGENT B2, `(.L_x_1557) ;  /* 0x000007b000027945 */ /* 0x000fe80003800200 */
[----:B------:R-:W-:Y:S01]  /*03c0*/  BSSY.RELIABLE B1, `(.L_x_1558) ;  /* 0x0000062000017945 */ /* 0x000fe20003800100 */
[----:B------:R-:W-:Y:S02]  /*03d0*/  IMAD.MOV.U32 R3, RZ, RZ, RZ ;  /* 0x000000ffff037224 */ /* 0x000fe400078e00ff */
[----:B------:R-:W-:Y:S02]  /*03e0*/  IMAD.MOV.U32 R0, RZ, RZ, RZ ;  /* 0x000000ffff007224 */ /* 0x000fe400078e00ff */
[----:B--2---:R-:W-:-:S03]  /*03f0*/  IMAD.WIDE R14, R2, 0x4, R12 ;  /* 0x00000004020e7825 */ /* 0x004fc600078e020c */
[----:B------:R-:W-:Y:S05]  /*0400*/  @!P0 BRA `(.L_x_1559) ;  /* 0x0000000400688947 */ /* 0x000fea0003800000 */
[----:B0-----:R-:W0:Y:S01]  /*0410*/  LDC.64 R18, c[0x0][0x380] ;  /* 0x0000e000ff127b82 */ /* 0x001e220000000a00 */
[----:B------:R-:W-:Y:S01]  /*0420*/  IMAD.WIDE.U32 R16, R5, 0x1ff, RZ ;  /* 0x000001ff05107825 */ /* 0x000fe200078e00ff */
[----:B------:R-:W2:Y:S04]  /*0430*/  LDG.E R26, desc[UR4][R14.64] ;  /* 0x000000040e1a7981 */ /* 0x000ea8000c1e1900 */
[--C-:B------:R-:W-:Y:S02]  /*0440*/  SHF.R.U64 R0, R16, 0x9, R17.reuse ;  /* 0x0000000910007819 */ /* 0x100fe40000001211 */
[----:B------:R-:W-:Y:S02]  /*0450*/  SHF.R.U32.HI R16, RZ, 0x9, R17 ;  /* 0x00000009ff107819 */ /* 0x000fe40000011611 */
[----:B0-----:R-:W-:-:S04]  /*0460*/  LEA R24, P0, R0, R18, 0x2 ;  /* 0x0000001200187211 */ /* 0x001fc800078010ff */
[----:B------:R-:W-:Y:S02]  /*0470*/  LEA.HI.X R25, R0, R19, R16, 0x2, P0 ;  /* 0x0000001300197211 */ /* 0x000fe400000f1410 */
[----:B------:R-:W0:Y:S03]  /*0480*/  LDC.64 R16, c[0x0][0x3a8] ;  /* 0x0000ea00ff107b82 */ /* 0x000e260000000a00 */
[----:B------:R-:W0:Y:S02]  /*0490*/  LDG.E R21, desc[UR4][R24.64] ;  /* 0x0000000418157981 */ /* 0x000e24000c1e1900 */
[----:B0-----:R-:W-:-:S05]  /*04a0*/  IMAD.WIDE R20, R21, 0x4, R16 ;  /* 0x0000000415147825 */ /* 0x001fca00078e0210 */
[----:B------:R-:W3:Y:S01]  /*04b0*/  LDG.E R3, desc[UR4][R20.64] ;  /* 0x0000000414037981 */ /* 0x000ee2000c1e1900 */
[----:B------:R-:W-:Y:S01]  /*04c0*/  BSSY.RECONVERGENT B3, `(.L_x_1560) ;  /* 0x0000006000037945 */ /* 0x000fe20003800200 */
[----:B--2---:R-:W-:Y:S01]  /*04d0*/  IMAD.MOV.U32 R22, RZ, RZ, R26 ;  /* 0x000000ffff167224 */ /* 0x004fe200078e001a */
[----:B---3--:R-:W-:-:S13]  /*04e0*/  ISETP.NE.AND P0, PT, R3, R26, PT ;  /* 0x0000001a0300720c */ /* 0x008fda0003f05270 */
[----:B------:R-:W-:Y:S05]  /*04f0*/  @P0 BRA `(.L_x_1561) ;  /* 0x0000000000080947 */ /* 0x000fea0003800000 */
[----:B------:R0:W5:Y:S04]  /*0500*/  LDG.E R3, desc[UR4][R20.64+0x4] ;  /* 0x0000040414037981 */ /* 0x000168000c1e1900 */
[----:B------:R0:W5:Y:S02]  /*0510*/  LDG.E R26, desc[UR4][R14.64+0x4] ;  /* 0x000004040e1a7981 */ /* 0x000164000c1e1900 */
.L_x_1561:
[----:B------:R-:W-:Y:S05]  /*0520*/  BSYNC.RECONVERGENT B3 ;  /* 0x0000000000037941 */ /* 0x000fea0003800200 */
.L_x_1560:
[----:B-----5:R-:W-:Y:S01]  /*0530*/  ISETP.GT.AND P0, PT, R3, R26, PT ;  /* 0x0000001a0300720c */ /* 0x020fe20003f04270 */
[----:B0-----:R-:W-:Y:S01]  /*0540*/  VIADD R20, R0, 0x1 ;  /* 0x0000000100147836 */ /* 0x001fe20000000000 */
[----:B------:R-:W-:Y:S02]  /*0550*/  BSSY.RECONVERGENT B3, `(.L_x_1562) ;  /* 0x0000019000037945 */ /* 0x000fe40003800200 */
[----:B------:R-:W-:Y:S02]  /*0560*/  SEL R3, R5, R0, P0 ;  /* 0x0000000005037207 */ /* 0x000fe40000000000 */
[----:B------:R-:W-:-:S04]  /*0570*/  SEL R0, R20, RZ, P0 ;  /* 0x000000ff14007207 */ /* 0x000fc80000000000 */
[----:B------:R-:W-:-:S13]  /*0580*/  ISETP.GE.U32.AND P0, PT, R0, R3, PT ;  /* 0x000000030000720c */ /* 0x000fda0003f06070 */
[----:B------:R-:W-:Y:S05]  /*0590*/  @P0 BRA `(.L_x_1563) ;  /* 0x0000000000500947 */ /* 0x000fea0003800000 */
[----:B------:R-:W-:Y:S02]  /*05a0*/  IMAD.MOV.U32 R20, RZ, RZ, R0 ;  /* 0x000000ffff147224 */ /* 0x000fe400078e0000 */
[----:B------:R-:W-:Y:S02]  /*05b0*/  IMAD.MOV.U32 R21, RZ, RZ, RZ ;  /* 0x000000ffff157224 */ /* 0x000fe400078e00ff */
[----:B------:R-:W-:-:S05]  /*05c0*/  IMAD.WIDE.U32 R20, R3, 0x7f, R20 ;  /* 0x0000007f03147825 */ /* 0x000fca00078e0014 */
[--C-:B------:R-:W-:Y:S02]  /*05d0*/  SHF.R.U64 R26, R20, 0x7, R21.reuse ;  /* 0x00000007141a7819 */ /* 0x100fe40000001215 */
[----:B------:R-:W-:Y:S02]  /*05e0*/  SHF.R.U32.HI R20, RZ, 0x7, R21 ;  /* 0x00000007ff147819 */ /* 0x000fe40000011615 */
[----:B------:R-:W-:-:S04]  /*05f0*/  LEA R24, P0, R26, R18, 0x2 ;  /* 0x000000121a187211 */ /* 0x000fc800078010ff */
[----:B------:R-:W-:-:S05]  /*0600*/  LEA.HI.X R25, R26, R19, R20, 0x2, P0 ;  /* 0x000000131a197211 */ /* 0x000fca00000f1414 */
[----:B------:R-:W2:Y:S02]  /*0610*/  LDG.E R21, desc[UR4][R24.64] ;  /* 0x0000000418157981 */ /* 0x000ea4000c1e1900 */
[----:B--2---:R-:W-:-:S05]  /*0620*/  IMAD.WIDE R20, R21, 0x4, R16 ;  /* 0x0000000415147825 */ /* 0x004fca00078e0210 */
[----:B------:R-:W2:Y:S01]  /*0630*/  LDG.E R23, desc[UR4][R20.64] ;  /* 0x0000000414177981 */ /* 0x000ea2000c1e1900 */
[----:B------:R-:W-:Y:S01]  /*0640*/  BSSY.RECONVERGENT B4, `(.L_x_1564) ;  /* 0x0000006000047945 */ /* 0x000fe20003800200 */
[----:B------:R-:W-:Y:S01]  /*0650*/  IMAD.MOV.U32 R28, RZ, RZ, R22 ;  /* 0x000000ffff1c7224 */ /* 0x000fe200078e0016 */
[----:B--2---:R-:W-:-:S13]  /*0660*/  ISETP.NE.AND P0, PT, R23, R22, PT ;  /* 0x000000161700720c */ /* 0x004fda0003f05270 */
[----:B------:R-:W-:Y:S05]  /*0670*/  @P0 BRA `(.L_x_1565) ;  /* 0x0000000000080947 */ /* 0x000fea0003800000 */
[----:B------:R0:W5:Y:S04]  /*0680*/  LDG.E R23, desc[UR4][R20.64+0x4] ;  /* 0x0000040414177981 */ /* 0x000168000c1e1900 */
[----:B------:R0:W5:Y:S02]  /*0690*/  LDG.E R28, desc[UR4][R14.64+0x4] ;  /* 0x000004040e1c7981 */ /* 0x000164000c1e1900 */
.L_x_1565:
[----:B------:R-:W-:Y:S05]  /*06a0*/  BSYNC.RECONVERGENT B4 ;  /* 0x0000000000047941 */ /* 0x000fea0003800200 */
.L_x_1564:
[----:B-----5:R-:W-:-:S04]  /*06b0*/  ISETP.GT.AND P0, PT, R23, R28, PT ;  /* 0x0000001c1700720c */ /* 0x020fc80003f04270 */
[----:B------:R-:W-:-:S09]  /*06c0*/  SEL R3, R3, R26, P0 ;  /* 0x0000001a03037207 */ /* 0x000fd20000000000 */
[----:B------:R-:W-:-:S07]  /*06d0*/  @P0 VIADD R0, R26, 0x1 ;  /* 0x000000011a000836 */ /* 0x000fce0000000000 */
.L_x_1563:
[----:B------:R-:W-:Y:S05]  /*06e0*/  BSYNC.RECONVERGENT B3 ;  /* 0x0000000000037941 */ /* 0x000fea0003800200 */
.L_x_1562:
[----:B------:R-:W-:-:S13]  /*06f0*/  ISETP.GE.U32.AND P0, PT, R0, R3, PT ;  /* 0x000000030000720c */ /* 0x000fda0003f06070 */
[----:B------:R-:W-:Y:S05]  /*0700*/  @P0 BRA `(.L_x_1559) ;  /* 0x0000000000a80947 */ /* 0x000fea0003800000 */
[----:B0-----:R-:W-:Y:S02]  /*0710*/  IMAD.MOV.U32 R20, RZ, RZ, R0 ;  /* 0x000000ffff147224 */ /* 0x001fe400078e0000 */
        /* <DEDUP_REMOVED lines=15> */
.L_x_1567:
[----:B------:R-:W-:Y:S05]  /*0810*/  BSYNC.RECONVERGENT B3 ;  /* 0x0000000000037941 */ /* 0x000fea0003800200 */
.L_x_1566:
[----:B-----5:R-:W-:-:S04]  /*0820*/  ISETP.GT.AND P0, PT, R23, R28, PT ;  /* 0x0000001c1700720c */ /* 0x020fc80003f04270 */
[----:B------:R-:W-:-:S09]  /*0830*/  SEL R3, R3, R26, P0 ;  /* 0x0000001a03037207 */ /* 0x000fd20000000000 */
[----:B------:R-:W-:-:S05]  /*0840*/  @P0 VIADD R0, R26, 0x1 ;  /* 0x000000011a000836 */ /* 0x000fca0000000000 */
[----:B------:R-:W-:-:S13]  /*0850*/  ISETP.GE.U32.AND P0, PT, R0, R3, PT ;  /* 0x000000030000720c */ /* 0x000fda0003f06070 */
[----:B------:R-:W-:Y:S05]  /*0860*/  @P0 BREAK.RELIABLE B1 ;  /* 0x0000000000010942 */ /* 0x000fea0003800100 */
[----:B------:R-:W-:Y:S05]  /*0870*/  @P0 BRA `(.L_x_1568) ;  /* 0x0000000000b80947 */ /* 0x000fea0003800000 */
[----:B0-----:R-:W-:Y:S02]  /*0880*/  IMAD.MOV.U32 R20, RZ, RZ, R0 ;  /* 0x000000ffff147224 */ /* 0x001fe400078e0000 */
[----:B------:R-:W-:Y:S02]  /*0890*/  IMAD.MOV.U32 R21, RZ, RZ, RZ ;  /* 0x000000ffff157224 */ /* 0x000fe400078e00ff */
[----:B------:R-:W-:-:S05]  /*08a0*/  IMAD.WIDE.U32 R20, R3, 0xf, R20 ;  /* 0x0000000f03147825 */ /* 0x000fca00078e0014 */
[--C-:B------:R-:W-:Y:S02]  /*08b0*/  SHF.R.U64 R20, R20, 0x4, R21.reuse ;  /* 0x0000000414147819 */ /* 0x100fe40000001215 */
[----:B------:R-:W-:Y:S02]  /*08c0*/  SHF.R.U32.HI R21, RZ, 0x4, R21 ;  /* 0x00000004ff157819 */ /* 0x000fe40000011615 */
[----:B------:R-:W-:-:S04]  /*08d0*/  LEA R18, P0, R20, R18, 0x2 ;  /* 0x0000001214127211 */ /* 0x000fc800078010ff */
[----:B------:R-:W-:-:S06]  /*08e0*/  LEA.HI.X R19, R20, R19, R21, 0x2, P0 ;  /* 0x0000001314137211 */ /* 0x000fcc00000f1415 */
[----:B------:R-:W2:Y:S02]  /*08f0*/  LDG.E R19, desc[UR4][R18.64] ;  /* 0x0000000412137981 */ /* 0x000ea4000c1e1900 */
[----:B--2---:R-:W-:-:S05]  /*0900*/  IMAD.WIDE R16, R19, 0x4, R16 ;  /* 0x0000000413107825 */ /* 0x004fca00078e0210 */
[----:B------:R-:W2:Y:S01]  /*0910*/  LDG.E R21, desc[UR4][R16.64] ;  /* 0x0000000410157981 */ /* 0x000ea2000c1e1900 */
[----:B------:R-:W-:Y:S01]  /*0920*/  BSSY.RECONVERGENT B3, `(.L_x_1569) ;  /* 0x0000005000037945 */ /* 0x000fe20003800200 */
[----:B--2---:R-:W-:-:S13]  /*0930*/  ISETP.NE.AND P0, PT, R21, R22, PT ;  /* 0x000000161500720c */ /* 0x004fda0003f05270 */
[----:B------:R-:W-:Y:S05]  /*0940*/  @P0 BRA `(.L_x_1570) ;  /* 0x0000000000080947 */ /* 0x000fea0003800000 */
[----:B------:R0:W5:Y:S04]  /*0950*/  LDG.E R21, desc[UR4][R16.64+0x4] ;  /* 0x0000040410157981 */ /* 0x000168000c1e1900 */
[----:B------:R0:W5:Y:S02]  /*0960*/  LDG.E R22, desc[UR4][R14.64+0x4] ;  /* 0x000004040e167981 */ /* 0x000164000c1e1900 */
.L_x_1570:
[----:B------:R-:W-:Y:S05]  /*0970*/  BSYNC.RECONVERGENT B3 ;  /* 0x0000000000037941 */ /* 0x000fea0003800200 */
.L_x_1569:
[----:B-----5:R-:W-:-:S04]  /*0980*/  ISETP.GT.AND P0, PT, R21, R22, PT ;  /* 0x000000161500720c */ /* 0x020fc80003f04270 */
[----:B------:R-:W-:-:S09]  /*0990*/  SEL R3, R3, R20, P0 ;  /* 0x0000001403037207 */ /* 0x000fd20000000000 */
[----:B------:R-:W-:-:S07]  /*09a0*/  @P0 VIADD R0, R20, 0x1 ;  /* 0x0000000114000836 */ /* 0x000fce0000000000 */
.L_x_1559:
[----:B------:R-:W-:-:S13]  /*09b0*/  ISETP.GE.U32.AND P0, PT, R0, R3, PT ;  /* 0x000000030000720c */ /* 0x000fda0003f06070 */
[----:B------:R-:W-:Y:S05]  /*09c0*/  @P0 BREAK.RELIABLE B1 ;  /* 0x0000000000010942 */ /* 0x000fea0003800100 */
[----:B------:R-:W-:Y:S05]  /*09d0*/  @P0 BRA `(.L_x_1568) ;  /* 0x0000000000600947 */ /* 0x000fea0003800000 */
[----:B------:R-:W-:Y:S05]  /*09e0*/  BSYNC.RELIABLE B1 ;  /* 0x0000000000017941 */ /* 0x000fea0003800100 */
.L_x_1558:
[----:B------:R1:W5:Y:S01]  /*09f0*/  LDG.E R28, desc[UR4][R14.64] ;  /* 0x000000040e1c7981 */ /* 0x000362000c1e1900 */
[----:B0-----:R-:W0:Y:S08]  /*0a00*/  LDC.64 R16, c[0x0][0x3a8] ;  /* 0x0000ea00ff107b82 */ /* 0x001e300000000a00 */
[----:B------:R-:W2:Y:S02]  /*0a10*/  LDC.64 R18, c[0x0][0x380] ;  /* 0x0000e000ff127b82 */ /* 0x000ea40000000a00 */
.L_x_1571:
[CC--:B------:R-:W-:Y:S02]  /*0a20*/  LOP3.LUT R29, R0.reuse, R3.reuse, RZ, 0xc0, !PT ;  /* 0x00000003001d7212 */ /* 0x0c0fe400078ec0ff */
[----:B------:R-:W-:-:S04]  /*0a30*/  LOP3.LUT R20, R0, R3, RZ, 0x3c, !PT ;  /* 0x0000000300147212 */ /* 0x000fc800078e3cff */
[----:B------:R-:W-:-:S05]  /*0a40*/  LEA.HI.SX32 R29, R20, R29, 0x1f ;  /* 0x0000001d141d7211 */ /* 0x000fca00078ffaff */
[----:B--2---:R-:W-:-:S06]  /*0a50*/  IMAD.WIDE R24, R29, 0x4, R18 ;  /* 0x000000041d187825 */ /* 0x004fcc00078e0212 */
[----:B------:R-:W0:Y:S02]  /*0a60*/  LDG.E R25, desc[UR4][R24.64] ;  /* 0x0000000418197981 */ /* 0x000e24000c1e1900 */
        /* <DEDUP_REMOVED lines=15> */
.L_x_1568:
[----:B------:R-:W-:Y:S05]  /*0b60*/  BSYNC.RECONVERGENT B2 ;  /* 0x0000000000027941 */ /* 0x000fea0003800200 */
.L_x_1557:
[----:B------:R-:W-:Y:S01]  /*0b70*/  ISETP.GE.AND P0, PT, R4, 0x1, PT ;  /* 0x000000010400780c */ /* 0x000fe20003f06270 */
[----:B------:R-:W-:Y:S01]  /*0b80*/  BSSY.RECONVERGENT B1, `(.L_x_1572) ;  /* 0x0000019000017945 */ /* 0x000fe20003800200 */
[----:B------:R-:W-:Y:S02]  /*0b90*/  IMAD.MOV.U32 R22, RZ, RZ, RZ ;  /* 0x000000ffff167224 */ /* 0x000fe400078e00ff */
[----:B------:R-:W-:-:S09]  /*0ba0*/  IMAD.MOV.U32 R3, RZ, RZ, R4 ;  /* 0x000000ffff037224 */ /* 0x000fd200078e0004 */
[----:B------:R-:W-:Y:S05]  /*0bb0*/  @!P0 BRA `(.L_x_1573) ;  /* 0x0000000000548947 */ /* 0x000fea0003800000 */
[----:B------:R-:W2:Y:S01]  /*0bc0*/  LDCU.64 UR6, c[0x0][0x388] ;  /* 0x00007100ff0677ac */ /* 0x000ea20008000a00 */
[----:B0-----:R-:W-:Y:S01]  /*0bd0*/  IMAD.WIDE.U32 R16, R4, 0x1ff, RZ ;  /* 0x000001ff04107825 */ /* 0x001fe200078e00ff */
[----:B------:R-:W0:Y:S01]  /*0be0*/  LDC.64 R18, c[0x0][0x3a8] ;  /* 0x0000ea00ff127b82 */ /* 0x000e220000000a00 */
[----:B------:R-:W3:Y:S03]  /*0bf0*/  LDG.E R20, desc[UR4][R14.64] ;  /* 0x000000040e147981 */ /* 0x000ee6000c1e1900 */
[--C-:B------:R-:W-:Y:S02]  /*0c00*/  SHF.R.U64 R21, R16, 0x9, R17.reuse ;  /* 0x0000000910157819 */ /* 0x100fe40000001211 */
[----:B------:R-:W-:Y:S02]  /*0c10*/  SHF.R.U32.HI R17, RZ, 0x9, R17 ;  /* 0x00000009ff117819 */ /* 0x000fe40000011611 */
[----:B--2---:R-:W-:-:S04]  /*0c20*/  LEA R16, P0, R21, UR6, 0x2 ;  /* 0x0000000615107c11 */ /* 0x004fc8000f8010ff */
[----:B------:R-:W-:-:S06]  /*0c30*/  LEA.HI.X R17, R21, UR7, R17, 0x2, P0 ;  /* 0x0000000715117c11 */ /* 0x000fcc00080f1411 */
[----:B------:R-:W0:Y:S02]  /*0c40*/  LDG.E R17, desc[UR4][R16.64] ;  /* 0x0000000410117981 */ /* 0x000e24000c1e1900 */
[----:B0-----:R-:W-:-:S05]  /*0c50*/  IMAD.WIDE R18, R17, 0x4, R18 ;  /* 0x0000000411127825 */ /* 0x001fca00078e0212 */
[----:B------:R-:W3:Y:S01]  /*0c60*/  LDG.E R3, desc[UR4][R18.64] ;  /* 0x0000000412037981 */ /* 0x000ee2000c1e1900 */
[----:B------:R-:W-:Y:S01]  /*0c70*/  BSSY.RECONVERGENT B2, `(.L_x_1574) ;  /* 0x0000005000027945 */ /* 0x000fe20003800200 */
[----:B---3--:R-:W-:-:S13]  /*0c80*/  ISETP.NE.AND P0, PT, R3, R20, PT ;  /* 0x000000140300720c */ /* 0x008fda0003f05270 */
[----:B------:R-:W-:Y:S05]  /*0c90*/  @P0 BRA `(.L_x_1575) ;  /* 0x0000000000080947 */ /* 0x000fea0003800000 */
[----:B------:R0:W5:Y:S04]  /*0ca0*/  LDG.E R3, desc[UR4][R18.64+0x4] ;  /* 0x0000040412037981 */ /* 0x000168000c1e1900 */
[----:B------:R0:W5:Y:S02]  /*0cb0*/  LDG.E R20, desc[UR4][R14.64+0x4] ;  /* 0x000004040e147981 */ /* 0x000164000c1e1900 */
.L_x_1575:
[----:B------:R-:W-:Y:S05]  /*0cc0*/  BSYNC.RECONVERGENT B2 ;  /* 0x0000000000027941 */ /* 0x000fea0003800200 */
.L_x_1574:
[----:B------:R-:W-:Y:S01]  /*0cd0*/  VIADD R22, R21, 0x1 ;  /* 0x0000000115167836 */ /* 0x000fe20000000000 */
[----:B-----5:R-:W-:-:S04]  /*0ce0*/  ISETP.GT.AND P0, PT, R3, R20, PT ;  /* 0x000000140300720c */ /* 0x020fc80003f04270 */
[----:B------:R-:W-:Y:S02]  /*0cf0*/  SEL R3, R4, R21, P0 ;  /* 0x0000001504037207 */ /* 0x000fe40000000000 */
[----:B------:R-:W-:-:S07]  /*0d00*/  SEL R22, R22, RZ, P0 ;  /* 0x000000ff16167207 */ /* 0x000fce0000000000 */
.L_x_1573:
[----:B------:R-:W-:Y:S05]  /*0d10*/  BSYNC.RECONVERGENT B1 ;  /* 0x0000000000017941 */ /* 0x000fea0003800200 */
.L_x_1572:
[----:B------:R-:W-:Y:S01]  /*0d20*/  ISETP.GE.AND P0, PT, R22, R3, PT ;  /* 0x000000031600720c */ /* 0x000fe20003f06270 */
[----:B------:R-:W-:Y:S04]  /*0d30*/  BSSY.RECONVERGENT B2, `(.L_x_1576) ;  /* 0x0000061000027945 */ /* 0x000fe80003800200 */
[----:B------:R-:W-:Y:S08]  /*0d40*/  BSSY.RELIABLE B1, `(.L_x_1577) ;  /* 0x0000049000017945 */ /* 0x000ff00003800100 */
[----:B------:R-:W-:Y:S05]  /*0d50*/  @P0 BRA `(.L_x_1578) ;  /* 0x0000000000b00947 */ /* 0x000fea0003800000 */
[----:B------:R-:W2:Y:S01]  /*0d60*/  LDCU.64 UR6, c[0x0][0x388] ;  /* 0x00007100ff0677ac */ /* 0x000ea20008000a00 */
[----:B------:R-:W-:Y:S01]  /*0d70*/  IMAD.MOV.U32 R23, RZ, RZ, RZ ;  /* 0x000000ffff177224 */ /* 0x000fe200078e00ff */
[----:B0-----:R-:W3:Y:S01]  /*0d80*/  LDG.E R21, desc[UR4][R14.64] ;  /* 0x000000040e157981 */ /* 0x001ee2000c1e1900 */
[----:B------:R-:W-:-:S05]  /*0d90*/  IMAD.WIDE.U32 R16, R3, 0x7f, R22 ;  /* 0x0000007f03107825 */ /* 0x000fca00078e0016 */
[--C-:B------:R-:W-:Y:S02]  /*0da0*/  SHF.R.U64 R23, R16, 0x7, R17.reuse ;  /* 0x0000000710177819 */ /* 0x100fe40000001211 */
[----:B------:R-:W-:Y:S02]  /*0db0*/  SHF.R.U32.HI R16, RZ, 0x7, R17 ;  /* 0x00000007ff107819 */ /* 0x000fe40000011611 */
[----:B--2---:R-:W-:-:S04]  /*0dc0*/  LEA R18, P0, R23, UR6, 0x2 ;  /* 0x0000000617127c11 */ /* 0x004fc8000f8010ff */
[----:B------:R-:W-:Y:S02]  /*0dd0*/  LEA.HI.X R19, R23, UR7, R16, 0x2, P0 ;  /* 0x0000000717137c11 */ /* 0x000fe400080f1410 */
[----:B------:R-:W0:Y:S04]  /*0de0*/  LDC.64 R16, c[0x0][0x3a8] ;  /* 0x0000ea00ff107b82 */ /* 0x000e280000000a00 */
        /* <DEDUP_REMOVED lines=8> */
.L_x_1580:
[----:B------:R-:W-:Y:S05]  /*0e70*/  BSYNC.RECONVERGENT B3 ;  /* 0x0000000000037941 */ /* 0x000fea0003800200 */
.L_x_1579:
[----:B-----5:R-:W-:-:S04]  /*0e80*/  ISETP.GT.AND P0, PT, R20, R21, PT ;  /* 0x000000151400720c */ /* 0x020fc80003f04270 */
[----:B------:R-:W-:-:S09]  /*0e90*/  SEL R3, R3, R23, P0 ;  /* 0x0000001703037207 */ /* 0x000fd20000000000 */
[----:B------:R-:W-:-:S05]  /*0ea0*/  @P0 VIADD R22, R23, 0x1 ;  /* 0x0000000117160836 */ /* 0x000fca0000000000 */
[----:B------:R-:W-:-:S13]  /*0eb0*/  ISETP.GE.AND P0, PT, R22, R3, PT ;  /* 0x000000031600720c */ /* 0x000fda0003f06270 */
[----:B------:R-:W-:Y:S05]  /*0ec0*/  @P0 BRA `(.L_x_1581) ;  /* 0x0000000000b40947 */ /* 0x000fea0003800000 */
[----:B------:R-:W2:Y:S01]  /*0ed0*/  LDCU.64 UR6, c[0x0][0x388] ;  /* 0x00007100ff0677ac */ /* 0x000ea20008000a00 */
[----:B------:R-:W-:Y:S01]  /*0ee0*/  IMAD.MOV.U32 R23, RZ, RZ, RZ ;  /* 0x000000ffff177224 */ /* 0x000fe200078e00ff */
[----:B------:R-:W3:Y:S01]  /*0ef0*/  LDG.E R21, desc[UR4][R14.64] ;  /* 0x000000040e157981 */ /* 0x000ee2000c1e1900 */
[----:B0-----:R-:W-:-:S05]  /*0f00*/  IMAD.WIDE.U32 R16, R3, 0x1f, R22 ;  /* 0x0000001f03107825 */ /* 0x001fca00078e0016 */
        /* <DEDUP_REMOVED lines=13> */
.L_x_1583:
[----:B------:R-:W-:Y:S05]  /*0fe0*/  BSYNC.RECONVERGENT B3 ;  /* 0x0000000000037941 */ /* 0x000fea0003800200 */
.L_x_1582:
[----:B-----5:R-:W-:-:S04]  /*0ff0*/  ISETP.GT.AND P0, PT, R20, R21, PT ;  /* 0x000000151400720c */ /* 0x020fc80003f04270 */
[----:B------:R-:W-:-:S09]  /*1000*/  SEL R3, R3, R23, P0 ;  /* 0x0000001703037207 */ /* 0x000fd20000000000 */
[----:B------:R-:W-:-:S07]  /*1010*/  @P0 VIADD R22, R23, 0x1 ;  /* 0x0000000117160836 */ /* 0x000fce0000000000 */
.L_x_1578:
[----:B------:R-:W-:-:S13]  /*1020*/  ISETP.GE.AND P0, PT, R22, R3, PT ;  /* 0x000000031600720c */ /* 0x000fda0003f06270 */
[----:B------:R-:W-:Y:S05]  /*1030*/  @P0 BREAK.RELIABLE B1 ;  /* 0x0000000000010942 */ /* 0x000fea0003800100 */
        /* <DEDUP_REMOVED lines=18> */
.L_x_1586:
[----:B------:R-:W-:Y:S05]  /*1160*/  BSYNC.RECONVERGENT B3 ;  /* 0x0000000000037941 */ /* 0x000fea0003800200 */
.L_x_1585:
[----:B-----5:R-:W-:-:S04]  /*1170*/  ISETP.GT.AND P0, PT, R20, R21, PT ;  /* 0x000000151400720c */ /* 0x020fc80003f04270 */
[----:B------:R-:W-:-:S09]  /*1180*/  SEL R3, R3, R23, P0 ;  /* 0x0000001703037207 */ /* 0x000fd20000000000 */
[----:B------:R-:W-:-:S07]  /*1190*/  @P0 VIADD R22, R23, 0x1 ;  /* 0x0000000117160836 */ /* 0x000fce0000000000 */
.L_x_1581:
[----:B------:R-:W-:-:S13]  /*11a0*/  ISETP.GE.AND P0, PT, R22, R3, PT ;  /* 0x000000031600720c */ /* 0x000fda0003f06270 */
[----:B------:R-:W-:Y:S05]  /*11b0*/  @P0 BREAK.RELIABLE B1 ;  /* 0x0000000000010942 */ /* 0x000fea0003800100 */
[----:B------:R-:W-:Y:S05]  /*11c0*/  @P0 BRA `(.L_x_1584) ;  /* 0x00000000005c0947 */ /* 0x000fea0003800000 */
[----:B------:R-:W-:Y:S05]  /*11d0*/  BSYNC.RELIABLE B1 ;  /* 0x0000000000017941 */ /* 0x000fea0003800100 */
.L_x_1577:
[----:B------:R2:W5:Y:S01]  /*11e0*/  LDG.E R23, desc[UR4][R14.64] ;  /* 0x000000040e177981 */ /* 0x000562000c1e1900 */
[----:B0-----:R-:W0:Y:S02]  /*11f0*/  LDC.64 R16, c[0x0][0x3a8] ;  /* 0x0000ea00ff107b82 */ /* 0x001e240000000a00 */
.L_x_1587:
[CC--:B------:R-:W-:Y:S02]  /*1200*/  LOP3.LUT R28, R22.reuse, R3.reuse, RZ, 0xc0, !PT ;  /* 0x00000003161c7212 */ /* 0x0c0fe400078ec0ff */
[----:B------:R-:W-:-:S04]  /*1210*/  LOP3.LUT R19, R22, R3, RZ, 0x3c, !PT ;  /* 0x0000000316137212 */ /* 0x000fc800078e3cff */
[----:B------:R-:W-:-:S05]  /*1220*/  LEA.HI.SX32 R28, R19, R28, 0x1f ;  /* 0x0000001c131c7211 */ /* 0x000fca00078ffaff */
[----:B------:R-:W-:-:S06]  /*1230*/  IMAD.WIDE R24, R28, 0x4, R8 ;  /* 0x000000041c187825 */ /* 0x000fcc00078e0208 */
[----:B------:R-:W0:Y:S02]  /*1240*/  LDG.E R25, desc[UR4][R24.64] ;  /* 0x0000000418197981 */ /* 0x000e24000c1e1900 */
        /* <DEDUP_REMOVED lines=15> */
.L_x_1584:
[----:B------:R-:W-:Y:S05]  /*1340*/  BSYNC.RECONVERGENT B2 ;  /* 0x0000000000027941 */ /* 0x000fea0003800200 */
.L_x_1576:
[----:B------:R-:W-:Y:S01]  /*1350*/  IMAD.IADD R8, R4, 0x1, -R22 ;  /* 0x0000000104087824 */ /* 0x000fe200078e0a16 */
[----:B------:R-:W-:Y:S01]  /*1360*/  BSSY.RECONVERGENT B1, `(.L_x_1588) ;  /* 0x0000021000017945 */ /* 0x000fe20003800200 */
[----:B0-----:R-:W-:-:S03]  /*1370*/  IMAD.MOV.U32 R21, RZ, RZ, RZ ;  /* 0x000000ffff157224 */ /* 0x001fc600078e00ff */
[----:B------:R-:W-:-:S04]  /*1380*/  IADD3 R5, PT, PT, R8, R5, -R0 ;  /* 0x0000000508057210 */ /* 0x000fc80007ffe800 */
[----:B------:R-:W-:-:S04]  /*1390*/  SHF.R.S32.HI R9, RZ, 0x1, R5 ;  /* 0x00000001ff097819 */ /* 0x000fc80000011405 */
[----:B------:R-:W-:-:S04]  /*13a0*/  VIMNMX R9, PT, PT, R8, R9, !PT ;  /* 0x0000000908097248 */ /* 0x000fc80007fe0100 */
[----:B------:R-:W-:-:S04]  /*13b0*/  IADD3 R22, PT, PT, R22, 0x1, R9 ;  /* 0x0000000116167810 */ /* 0x000fc80007ffe009 */
[----:B------:R-:W-:-:S05]  /*13c0*/  VIMNMX R3, PT, PT, R22, UR8, PT ;  /* 0x0000000816037c48 */ /* 0x000fca000bfe0100 */
[----:B------:R-:W-:-:S05]  /*13d0*/  IMAD.IADD R20, R3, 0x1, -R4 ;  /* 0x0000000103147824 */ /* 0x000fca00078e0a04 */
[----:B------:R-:W-:-:S13]  /*13e0*/  ISETP.GE.AND P0, PT, R20, 0x1, PT ;  /* 0x000000011400780c */ /* 0x000fda0003f06270 */
[----:B------:R-:W-:Y:S05]  /*13f0*/  @!P0 BRA `(.L_x_1589) ;  /* 0x00000000005c8947 */ /* 0x000fea0003800000 */
[----:B-12---:R-:W0:Y:S02]  /*1400*/  LDC.64 R14, c[0x0][0x3a8] ;  /* 0x0000ea00ff0e7b82 */ /* 0x006e240000000a00 */
[----:B0-----:R-:W-:-:S05]  /*1410*/  IMAD.WIDE R2, R2, 0x4, R14 ;  /* 0x0000000402027825 */ /* 0x001fca00078e020e */
[----:B------:R0:W5:Y:S01]  /*1420*/  LDG.E R4, desc[UR4][R2.64] ;  /* 0x0000000402047981 */ /* 0x000162000c1e1900 */
[----:B------:R-:W-:-:S07]  /*1430*/  IMAD.MOV.U32 R21, RZ, RZ, RZ ;  /* 0x000000ffff157224 */ /* 0x000fce00078e00ff */
.L_x_1590:
[----:B------:R-:W-:-:S05]  /*1440*/  IMAD.IADD R14, R21, 0x1, R20 ;  /* 0x00000001150e7824 */ /* 0x000fca00078e0214 */
[----:B------:R-:W-:-:S05]  /*1450*/  SHF.R.S32.HI R25, RZ, 0x1, R14 ;  /* 0x00000001ff197819 */ /* 0x000fca000001140e */
[----:B------:R-:W-:-:S05]  /*1460*/  IMAD.WIDE R22, R25, 0x4, R10 ;  /* 0x0000000419167825 */ /* 0x000fca00078e020a */
[----:B------:R-:W2:Y:S02]  /*1470*/  LDG.E R19, desc[UR4][R22.64] ;  /* 0x0000000416137981 */ /* 0x000ea4000c1e1900 */
[----:B--2---:R-:W-:-:S05]  /*1480*/  IMAD.WIDE R18, R19, 0x4, R12 ;  /* 0x0000000413127825 */ /* 0x004fca00078e020c */
        /* <DEDUP_REMOVED lines=14> */
.L_x_1589:
[----:B------:R-:W-:Y:S05]  /*1570*/  BSYNC.RECONVERGENT B1 ;  /* 0x0000000000017941 */ /* 0x000fea0003800200 */
.L_x_1588:
[----:B------:R-:W-:-:S05]  /*1580*/  IMAD.IADD R8, R8, 0x1, R21 ;  /* 0x0000000108087824 */ /* 0x000fca00078e0215 */
[CC--:B0-----:R-:W-:Y:S02]  /*1590*/  VIMNMX R2, PT, PT, R9.reuse, R8.reuse, PT ;  /* 0x0000000809027248 */ /* 0x0c1fe40003fe0100 */
[----:B------:R-:W-:-:S03]  /*15a0*/  ISETP.GE.AND P0, PT, R9, R8, PT ;  /* 0x000000080900720c */ /* 0x000fc60003f06270 */
[----:B------:R-:W-:Y:S02]  /*15b0*/  IMAD.IADD R5, R5, 0x1, -R2 ;  /* 0x0000000105057824 */ /* 0x000fe400078e0a02 */
[----:B------:R-:W-:-:S05]  /*15c0*/  VIADD R2, R2, 0x1 ;  /* 0x0000000102027836 */ /* 0x000fca0000000000 */
[C---:B------:R-:W-:Y:S01]  /*15d0*/  ISETP.EQ.AND P0, PT, R5.reuse, R2, !P0 ;  /* 0x000000020500720c */ /* 0x040fe20004702270 */
[----:B------:R-:W-:-:S03]  /*15e0*/  IMAD.IADD R5, R5, 0x1, R0 ;  /* 0x0000000105057824 */ /* 0x000fc600078e0200 */
[----:B------:R-:W-:-:S09]  /*15f0*/  SEL R0, RZ, 0x1, !P0 ;  /* 0x00000001ff007807 */ /* 0x000fd20004000000 */
.L_x_1556:
[----:B------:R-:W-:Y:S05]  /*1600*/  BSYNC.RECONVERGENT B0 ;  /* 0x0000000000007941 */ /* 0x000fea0003800200 */
.L_x_1555:
[----:B------:R-:W-:Y:S05]  /*1610*/  WARPSYNC.ALL ;  /* 0x0000000000007948 */ /* 0x000fea0003800000 */
[----:B------:R-:W3:Y:S02]  /*1620*/  LDC.64 R2, c[0x0][0x3a0] ;  /* 0x0000e800ff027b82 */ /* 0x000ee40000000a00 */
[----:B---3--:R-:W-:Y:S01]  /*1630*/  IMAD.WIDE R2, R7, 0x8, R2 ;  /* 0x0000000807027825 */ /* 0x008fe200078e0202 */
[----:B------:R-:W-:-:S04]  /*1640*/  IADD3 R7, PT, PT, R0, R6, -R5 ;  /* 0x0000000600077210 */ /* 0x000fc80007ffe805 */
[----:B------:R-:W-:Y:S04]  /*1650*/  STG.E desc[UR4][R2.64], R5 ;  /* 0x0000000502007986 */ /* 0x000fe8000c101904 */
[----:B------:R-:W-:Y:S01]  /*1660*/  STG.E desc[UR4][R2.64+0x4], R7 ;  /* 0x0000040702007986 */ /* 0x000fe2000c101904 */
[----:B------:R-:W-:Y:S05]  /*1670*/  EXIT ;  /* 0x000000000000794d */ /* 0x000fea0003800000 */
.L_x_1591:
        /* <DEDUP_REMOVED lines=16> */
.L_x_1841:


//--------------------- .text._ZN6thrust24THRUST_300001_SM_1000_NS8cuda_cub4core6detail13_kernel_agentINS1_16__set_operations9InitAgentIN3cub18CUB_300001_SM_100013ScanTileStateIiLb1EEEiEEJSA_iEEEvDpT0_ --------------------------
	.section	.text._ZN6thrust24THRUST_300001_SM_1000_NS8cuda_cub4core6detail13_kernel_agentINS1_16__set_operations9InitAgentIN3cub18CUB_300001_SM_100013ScanTileStateIiLb1EEEiEEJSA_iEEEvDpT0_,"ax",@progbits
	.align	128
        .global         _ZN6thrust24THRUST_300001_SM_1000_NS8cuda_cub4core6detail13_kernel_agentINS1_16__set_operations9InitAgentIN3cub18CUB_300001_SM_100013ScanTileStateIiLb1EEEiEEJSA_iEEEvDpT0_
        .type           _ZN6thrust24THRUST_300001_SM_1000_NS8cuda_cub4core6detail13_kernel_agentINS1_16__set_operations9InitAgentIN3cub18CUB_300001_SM_100013ScanTileStateIiLb1EEEiEEJSA_iEEEvDpT0_,@function
        .size           _ZN6thrust24THRUST_300001_SM_1000_NS8cuda_cub4core6detail13_kernel_agentINS1_16__set_operations9InitAgentIN3cub18CUB_300001_SM_100013ScanTileStateIiLb1EEEiEEJSA_iEEEvDpT0_,(.L_x_1842 - _ZN6thrust24THRUST_300001_SM_1000_NS8cuda_cub4core6detail13_kernel_agentINS1_16__set_operations9InitAgentIN3cub18CUB_300001_SM_100013ScanTileStateIiLb1EEEiEEJSA_iEEEvDpT0_)
        .other          _ZN6thrust24THRUST_300001_SM_1000_NS8cuda_cub4core6detail13_kernel_agentINS1_16__set_operations9InitAgentIN3cub18CUB_300001_SM_100013ScanTileStateIiLb1EEEiEEJSA_iEEEvDpT0_,@"STO_CUDA_ENTRY STV_DEFAULT"
_ZN6thrust24THRUST_300001_SM_1000_NS8cuda_cub4core6detail13_kernel_agentINS1_16__set_operations9InitAgentIN3cub18CUB_300001_SM_100013ScanTileStateIiLb1EEEiEEJSA_iEEEvDpT0_:
.text._ZN6thrust24THRUST_300001_SM_1000_NS8cuda_cub4core6detail13_kernel_agentINS1_16__set_operations9InitAgentIN3cub18CUB_300001_SM_100013ScanTileStateIiLb1EEEiEEJSA_iEEEvDpT0_:
        /* <DEDUP_REMOVED lines=20> */
.L_x_1592:
        /* <DEDUP_REMOVED lines=12> */
.L_x_1842:


//--------------------- .text._ZN6thrust24THRUST_300001_SM_1000_NS8cuda_cub4core6detail13_kernel_agentINS1_8__unique11UniqueAgentINS0_10device_ptrIiEES8_10TupleEqualiPiEEJS8_S8_S9_SA_iN3cub18CUB_300001_SM_100013ScanTileStateIiLb1EEEmEEEvDpT0_ --------------------------
	.section	.text._ZN6thrust24THRUST_300001_SM_1000_NS8cuda_cub4core6detail13_kernel_agentINS1_8__unique11UniqueAgentINS0_10device_ptrIiEES8_10TupleEqualiPiEEJS8_S8_S9_SA_iN3cub18CUB_300001_SM_100013ScanTileStateIiLb1EEEmEEEvDpT0_,"ax",@progbits
	.align	128
        .global         _ZN6thrust24THRUST_300001_SM_1000_NS8cuda_cub4core6detail13_kernel_agentINS1_8__unique11UniqueAgentINS0_10device_ptrIiEES8_10TupleEqualiPiEEJS8_S8_S9_SA_iN3cub18CUB_300001_SM_100013ScanTileStateIiLb1EEEmEEEvDpT0_
        .type           _ZN6thrust24THRUST_300001_SM_1000_NS8cuda_cub4core6detail13_kernel_agentINS1_8__unique11UniqueAgentINS0_10device_ptrIiEES8_10TupleEqualiPiEEJS8_S8_S9_SA_iN3cub18CUB_300001_SM_100013ScanTileStateIiLb1EEEmEEEvDpT0_,@function
        .size           _ZN6thrust24THRUST_300001_SM_1000_NS8cuda_cub4core6detail13_kernel_agentINS1_8__unique11UniqueAgentINS0_10device_ptrIiEES8_10TupleEqualiPiEEJS8_S8_S9_SA_iN3cub18CUB_300001_SM_100013ScanTileStateIiLb1EEEmEEEvDpT0_,(.L_x_1843 - _ZN6thrust24THRUST_300001_SM_1000_NS8cuda_cub4core6detail13_kernel_agentINS1_8__unique11UniqueAgentINS0_10device_ptrIiEES8_10TupleEqualiPiEEJS8_S8_S9_SA_iN3cub18CUB_300001_SM_100013ScanTileStateIiLb1EEEmEEEvDpT0_)
        .other          _ZN6thrust24THRUST_300001_SM_1000_NS8cuda_cub4core6detail13_kernel_agentINS1_8__unique11UniqueAgentINS0_10device_ptrIiEES8_10TupleEqualiPiEEJS8_S8_S9_SA_iN3cub18CUB_300001_SM_100013ScanTileStateIiLb1EEEmEEEvDpT0_,@"STO_CUDA_ENTRY STV_DEFAULT"
_ZN6thrust24THRUST_300001_SM_1000_NS8cuda_cub4core6detail13_kernel_agentINS1_8__unique11UniqueAgentINS0_10device_ptrIiEES8_10TupleEqualiPiEEJS8_S8_S9_SA_iN3cub18CUB_300001_SM_100013ScanTileStateIiLb1EEEmEEEvDpT0_:
.text._ZN6thrust24THRUST_300001_SM_1000_NS8cuda_cub4core6detail13_kernel_agentINS1_8__unique11UniqueAgentINS0_10device_ptrIiEES8_10TupleEqualiPiEEJS8_S8_S9_SA_iN3cub18CUB_300001_SM_100013ScanTileStateIiLb1EEEmEEEvDpT0_:
[----:B------:R-:W-:Y:S01]  /*0000*/  LDC R1, c[0x0][0x37c] ;  /* 0x0000df00ff017b82 */ /* 0x000fe20000000800 */
[----:B------:R-:W0:Y:S01]  /*0010*/  S2R R41, SR_CTAID.X ;  /* 0x0000000000297919 */ /* 0x000e220000002500 */
[----:B------:R-:W1:Y:S01]  /*0020*/  LDCU UR4, c[0x0][0x3b0] ;  /* 0x00007600ff0477ac */ /* 0x000e620008000800 */
[----:B------:R-:W2:Y:S01]  /*0030*/  LDCU.64 UR8, c[0x0][0x358] ;  /* 0x00006b00ff0877ac */ /* 0x000ea20008000a00 */
[----:B-1----:R-:W-:-:S06]  /*0040*/  UIADD3 UR4, UPT, UPT, UR4, -0x1, URZ ;  /* 0xffffffff04047890 */ /* 0x002fcc000fffe0ff */
[C---:B0-----:R-:W-:Y:S01]  /*0050*/  ISETP.GE.AND P0, PT, R41.reuse, UR4, PT ;  /* 0x0000000429007c0c */ /* 0x041fe2000bf06270 */
[----:B------:R-:W-:-:S12]  /*0060*/  IMAD R38, R41, 0x2c0, RZ ;  /* 0x000002c029267824 */ /* 0x000fd800078e02ff */
[----:B--2---:R-:W-:Y:S05]  /*0070*/  @P0 BRA `(.L_x_1593) ;  /* 0x0000003400ac0947 */ /* 0x004fea0003800000 */
[----:B------:R-:W-:-:S13]  /*0080*/  ISETP.NE.AND P0, PT, R41, RZ, PT ;  /* 0x000000ff2900720c */ /* 0x000fda0003f05270 */
[----:B------:R-:W-:Y:S05]  /*0090*/  @P0 BRA `(.L_x_1594) ;  /* 0x00000014009c0947 */ /* 0x000fea0003800000 */
[----:B------:R-:W0:Y:S01]  /*00a0*/  S2R R16, SR_TID.X ;  /* 0x0000000000107919 */ /* 0x000e220000002100 */
[----:B------:R-:W1:Y:S01]  /*00b0*/  LDC.64 R2, c[0x0][0x380] ;  /* 0x0000e000ff027b82 */ /* 0x000e620000000a00 */
[C---:B0-----:R-:W-:Y:S02]  /*00c0*/  LOP3.LUT R5, R16.reuse, 0x1f, RZ, 0xc0, !PT ;  /* 0x0000001f10057812 */ /* 0x041fe400078ec0ff */
[----:B------:R-:W-:-:S03]  /*00d0*/  LOP3.LUT R0, R16, 0x3e0, RZ, 0xc0, !PT ;  /* 0x000003e010007812 */ /* 0x000fc600078ec0ff */
[----:B------:R-:W-:-:S04]  /*00e0*/  IMAD.IADD R5, R38, 0x1, R5 ;  /* 0x0000000126057824 */ /* 0x000fc800078e0205 */
[----:B------:R-:W-:-:S04]  /*00f0*/  IMAD R5, R0, 0xb, R5 ;  /* 0x0000000b00057824 */ /* 0x000fc800078e0205 */
[----:B-1----:R-:W-:-:S05]  /*0100*/  IMAD.WIDE.U32 R2, R5, 0x4, R2 ;  /* 0x0000000405027825 */ /* 0x002fca00078e0002 */
[----:B------:R-:W2:Y:S04]  /*0110*/  LDG.E.CONSTANT R0, desc[UR8][R2.64] ;  /* 0x0000000802007981 */ /* 0x000ea8000c1e9900 */
[----:B------:R-:W3:Y:S04]  /*0120*/  LDG.E.CONSTANT R4, desc[UR8][R2.64+0x80] ;  /* 0x0000800802047981 */ /* 0x000ee8000c1e9900 */
[----:B------:R-:W4:Y:S04]  /*0130*/  LDG.E.CONSTANT R5, desc[UR8][R2.64+0x100] ;  /* 0x0001000802057981 */ /* 0x000f28000c1e9900 */
[----:B------:R-:W5:Y:S04]  /*0140*/  LDG.E.CONSTANT R6, desc[UR8][R2.64+0x180] ;  /* 0x0001800802067981 */ /* 0x000f68000c1e9900 */
[----:B------:R-:W5:Y:S04]  /*0150*/  LDG.E.CONSTANT R7, desc[UR8][R2.64+0x200] ;  /* 0x0002000802077981 */ /* 0x000f68000c1e9900 */
[----:B------:R-:W5:Y:S04]  /*0160*/  LDG.E.CONSTANT R8, desc[UR8][R2.64+0x280] ;  /* 0x0002800802087981 */ /* 0x000f68000c1e9900 */
[----:B------:R-:W5:Y:S04]  /*0170*/  LDG.E.CONSTANT R9, desc[UR8][R2.64+0x300] ;  /* 0x0003000802097981 */ /* 0x000f68000c1e9900 */
[----:B------:R-:W5:Y:S04]  /*0180*/  LDG.E.CONSTANT R10, desc[UR8][R2.64+0x380] ;  /* 0x00038008020a7981 */ /* 0x000f68000c1e9900 */
[----:B------:R-:W5:Y:S04]  /*0190*/  LDG.E.CONSTANT R11, desc[UR8][R2.64+0x400] ;  /* 0x00040008020b7981 */ /* 0x000f68000c1e9900 */
[----:B------:R-:W5:Y:S04]  /*01a0*/  LDG.E.CONSTANT R12, desc[UR8][R2.64+0x480] ;  /* 0x00048008020c7981 */ /* 0x000f68000c1e9900 */
[----:B------:R0:W5:Y:S01]  /*01b0*/  LDG.E.CONSTANT R13, desc[UR8][R2.64+0x500] ;  /* 0x00050008020d7981 */ /* 0x000162000c1e9900 */
[----:B------:R-:W1:Y:S01]  /*01c0*/  S2UR UR5, SR_CgaCtaId ;  /* 0x00000000000579c3 */ /* 0x000e620000008800 */
[----:B------:R-:W-:Y:S01]  /*01d0*/  SHF.R.U32.HI R41, RZ, 0x5, R16 ;  /* 0x00000005ff297819 */ /* 0x000fe20000011610 */
[----:B------:R-:W-:Y:S01]  /*01e0*/  UMOV UR4, 0x400 ;  /* 0x0000040000047882 */ /* 0x000fe20000000000 */
[----:B------:R-:W0:Y:S01]  /*01f0*/  S2R R22, SR_LANEID ;  /* 0x0000000000167919 */ /* 0x000e220000000000 */
[----:B------:R-:W-:Y:S01]  /*0200*/  ISETP.NE.AND P0, PT, R16, RZ, PT ;  /* 0x000000ff1000720c */ /* 0x000fe20003f05270 */
[----:B------:R-:W-:Y:S01]  /*0210*/  BSSY.RECONVERGENT B0, `(.L_x_1595) ;  /* 0x0000033000007945 */ /* 0x000fe20003800200 */
[----:B-1----:R-:W-:Y:S01]  /*0220*/  ULEA UR4, UR5, UR4, 0x18 ;  /* 0x0000000405047291 */ /* 0x002fe2000f8ec0ff */
[----:B0-----:R-:W-:-:S05]  /*0230*/  IMAD R14, R41, 0x160, R22 ;  /* 0x00000160290e7824 */ /* 0x001fca00078e0216 */
[----:B------:R-:W-:-:S05]  /*0240*/  LEA R15, R14, UR4, 0x2 ;  /* 0x000000040e0f7c11 */ /* 0x000fca000f8e10ff */
[----:B------:R-:W-:Y:S01]  /*0250*/  IMAD R2, R22, 0x28, R15 ;  /* 0x0000002816027824 */ /* 0x000fe200078e020f */
[----:B--2---:R0:W-:Y:S04]  /*0260*/  STS [R15], R0 ;  /* 0x000000000f007388 */ /* 0x0041e80000000800 */
[----:B---3--:R1:W-:Y:S04]  /*0270*/  STS [R15+0x80], R4 ;  /* 0x000080040f007388 */ /* 0x0083e80000000800 */
[----:B----4-:R-:W-:Y:S01]  /*0280*/  STS [R15+0x100], R5 ;  /* 0x000100050f007388 */ /* 0x010fe20000000800 */
[----:B0-----:R-:W-:-:S03]  /*0290*/  IMAD.MOV.U32 R0, RZ, RZ, R16 ;  /* 0x000000ffff007224 */ /* 0x001fc600078e0010 */
[----:B-----5:R-:W-:Y:S01]  /*02a0*/  STS [R15+0x180], R6 ;  /* 0x000180060f007388 */ /* 0x020fe20000000800 */
[----:B-1----:R-:W-:-:S03]  /*02b0*/  LEA R4, R16, UR4, 0x2 ;  /* 0x0000000410047c11 */ /* 0x002fc6000f8e10ff */
[----:B------:R-:W-:Y:S02]  /*02c0*/  STS [R15+0x200], R7 ;  /* 0x000200070f007388 */ /* 0x000fe40000000800 */
[----:B------:R-:W-:Y:S02]  /*02d0*/  IMAD.MOV.U32 R18, RZ, RZ, R4 ;  /* 0x000000ffff127224 */ /* 0x000fe400078e0004 */
[----:B------:R-:W-:Y:S04]  /*02e0*/  STS [R15+0x280], R8 ;  /* 0x000280080f007388 */ /* 0x000fe80000000800 */
[----:B------:R-:W-:Y:S04]  /*02f0*/  STS [R15+0x300], R9 ;  /* 0x000300090f007388 */ /* 0x000fe80000000800 */
[----:B------:R-:W-:Y:S04]  /*0300*/  STS [R15+0x380], R10 ;  /* 0x0003800a0f007388 */ /* 0x000fe80000000800 */
[----:B------:R-:W-:Y:S04]  /*0310*/  STS [R15+0x400], R11 ;  /* 0x0004000b0f007388 */ /* 0x000fe80000000800 */
[----:B------:R-:W-:Y:S04]  /*0320*/  STS [R15+0x480], R12 ;  /* 0x0004800c0f007388 */ /* 0x000fe80000000800 */
[----:B------:R0:W-:Y:S01]  /*0330*/  STS [R15+0x500], R13 ;  /* 0x0005000d0f007388 */ /* 0x0001e20000000800 */
[----:B------:R-:W-:-:S03]  /*0340*/  NOP ;  /* 0x0000000000007918 */ /* 0x000fc60000000000 */
[----:B------:R-:W-:Y:S01]  /*0350*/  LDS R19, [R2+0x28] ;  /* 0x0000280002137984 */ /* 0x000fe20000000800 */
[----:B0-----:R-:W0:Y:S03]  /*0360*/  LDC.64 R14, c[0x0][0x390] ;  /* 0x0000e400ff0e7b82 */ /* 0x001e260000000a00 */
[----:B------:R-:W0:Y:S04]  /*0370*/  LDS R39, [R2] ;  /* 0x0000000002277984 */ /* 0x000e280000000800 */
[----:B------:R1:W2:Y:S04]  /*0380*/  LDS R37, [R2+0x4] ;  /* 0x0000040002257984 */ /* 0x0002a80000000800 */
[----:B------:R1:W3:Y:S04]  /*0390*/  LDS R35, [R2+0x8] ;  /* 0x0000080002237984 */ /* 0x0002e80000000800 */
[----:B------:R1:W4:Y:S04]  /*03a0*/  LDS R33, [R2+0xc] ;  /* 0x00000c0002217984 */ /* 0x0003280000000800 */
[----:B------:R1:W1:Y:S04]  /*03b0*/  LDS R31, [R2+0x10] ;  /* 0x00001000021f7984 */ /* 0x0002680000000800 */
[----:B------:R0:W1:Y:S04]  /*03c0*/  LDS R29, [R2+0x14] ;  /* 0x00001400021d7984 */ /* 0x0000680000000800 */
[----:B------:R0:W1:Y:S04]  /*03d0*/  LDS R27, [R2+0x18] ;  /* 0x00001800021b7984 */ /* 0x0000680000000800 */
[----:B------:R0:W1:Y:S04]  /*03e0*/  LDS R25, [R2+0x1c] ;  /* 0x00001c0002197984 */ /* 0x0000680000000800 */
[----:B------:R0:W1:Y:S04]  /*03f0*/  LDS R23, [R2+0x20] ;  /* 0x0000200002177984 */ /* 0x0000680000000800 */
[----:B------:R0:W1:Y:S01]  /*0400*/  LDS R21, [R2+0x24] ;  /* 0x0000240002157984 */ /* 0x0000620000000800 */
[----:B------:R-:W-:Y:S01]  /*0410*/  BAR.SYNC.DEFER_BLOCKING 0x0 ;  /* 0x0000000000007b1d */ /* 0x000fe20000010000 */
[----:B0-----:R-:W-:-:S05]  /*0420*/  IMAD.WIDE R6, R39, 0x4, R14 ;  /* 0x0000000427067825 */ /* 0x001fca00078e020e */
[----:B------:R0:W-:Y:S02]  /*0430*/  STS [R4+0x130], R19 ;  /* 0x0001301304007388 */ /* 0x0001e40000000800 */
[----:B------:R-:W-:Y:S06]  /*0440*/  BAR.SYNC.DEFER_BLOCKING 0x0 ;  /* 0x0000000000007b1d */ /* 0x000fec0000010000 */
[----:B--23--:R-:W-:Y:S05]  /*0450*/  @P0 BRA `(.L_x_1596) ;  /* 0x00000000000c0947 */ /* 0x00cfea0003800000 */
[----:B------:R2:W5:Y:S01]  /*0460*/  LDG.E R5, desc[UR8][R6.64] ;  /* 0x0000000806057981 */ /* 0x000562000c1e1900 */
[----:B------:R-:W-:Y:S01]  /*0470*/  IMAD.MOV.U32 R20, RZ, RZ, 0x1 ;  /* 0x00000001ff147424 */ /* 0x000fe200078e00ff */
[----:B------:R-:W-:Y:S06]  /*0480*/  BRA `(.L_x_1597) ;  /* 0x00000000002c7947 */ /* 0x000fec0003800000 */
.L_x_1596:
[----:B------:R-:W1:Y:S04]  /*0490*/  LDS R3, [R4+0x12c] ;  /* 0x00012c0004037984 */ /* 0x000e680000000800 */
[----:B------:R-:W2:Y:S01]  /*04a0*/  LDG.E R5, desc[UR8][R6.64] ;  /* 0x0000000806057981 */ /* 0x000ea2000c1e1900 */
[----:B-1----:R-:W-:-:S05]  /*04b0*/  IMAD.WIDE R2, R3, 0x4, R14 ;  /* 0x0000000403027825 */ /* 0x002fca00078e020e */
[----:B------:R-:W2:Y:S02]  /*04c0*/  LDG.E R8, desc[UR8][R2.64] ;  /* 0x0000000802087981 */ /* 0x000ea4000c1e1900 */
[----:B--2---:R-:W-:-:S13]  /*04d0*/  ISETP.NE.AND P1, PT, R8, R5, PT ;  /* 0x000000050800720c */ /* 0x004fda0003f25270 */
[----:B------:R-:W2:Y:S04]  /*04e0*/  @!P1 LDG.E R9, desc[UR8][R2.64+0x4] ;  /* 0x0000040802099981 */ /* 0x000ea8000c1e1900 */
[----:B------:R-:W2:Y:S01]  /*04f0*/  @!P1 LDG.E R10, desc[UR8][R6.64+0x4] ;  /* 0x00000408060a9981 */ /* 0x000ea2000c1e1900 */
[----:B------:R-:W-:Y:S02]  /*0500*/  IMAD.MOV.U32 R20, RZ, RZ, 0x1 ;  /* 0x00000001ff147424 */ /* 0x000fe400078e00ff */
[----:B------:R-:W-:Y:S01]  /*0510*/  @!P1 IMAD.MOV.U32 R5, RZ, RZ, R8 ;  /* 0x000000ffff059224 */ /* 0x000fe200078e0008 */
[----:B--2---:R-:W-:-:S04]  /*0520*/  @!P1 ISETP.NE.AND P0, PT, R9, R10, PT ;  /* 0x0000000a0900920c */ /* 0x004fc80003f05270 */
[----:B------:R-:W-:-:S09]  /*0530*/  @!P1 SEL R20, RZ, 0x1, !P0 ;  /* 0x00000001ff149807 */ /* 0x000fd20004000000 */
.L_x_1597:
[----:B------:R-:W-:Y:S05]  /*0540*/  BSYNC.RECONVERGENT B0 ;  /* 0x0000000000007941 */ /* 0x000fea0003800200 */
.L_x_1595:
[----:B------:R-:W-:-:S04]  /*0550*/  IMAD.WIDE R44, R37, 0x4, R14 ;  /* 0x00000004252c7825 */ /* 0x000fc800078e020e */
[--C-:B------:R-:W-:Y:S01]  /*0560*/  IMAD.WIDE R42, R35, 0x4, R14.reuse ;  /* 0x00000004232a7825 */ /* 0x100fe200078e020e */
[----:B-1----:R-:W3:Y:S03]  /*0570*/  LDG.E R2, desc[UR8][R44.64] ;  /* 0x000000082c027981 */ /* 0x002ee6000c1e1900 */
[--C-:B----4-:R-:W-:Y:S01]  /*0580*/  IMAD.WIDE R16, R33, 0x4, R14.reuse ;  /* 0x0000000421107825 */ /* 0x110fe200078e020e */
[----:B------:R-:W4:Y:S03]  /*0590*/  LDG.E R3, desc[UR8][R42.64] ;  /* 0x000000082a037981 */ /* 0x000f26000c1e1900 */
[--C-:B------:R-:W-:Y:S01]  /*05a0*/  IMAD.WIDE R8, R31, 0x4, R14.reuse ;  /* 0x000000041f087825 */ /* 0x100fe200078e020e */
[----:B0-----:R-:W2:Y:S04]  /*05b0*/  LDG.E R4, desc[UR8][R16.64] ;  /* 0x0000000810047981 */ /* 0x001ea8000c1e1900 */
[----:B------:R-:W2:Y:S01]  /*05c0*/  LDG.E R24, desc[UR8][R8.64] ;  /* 0x0000000808187981 */ /* 0x000ea2000c1e1900 */
[----:B------:R-:W-:-:S04]  /*05d0*/  IMAD.WIDE R12, R29, 0x4, R14 ;  /* 0x000000041d0c7825 */ /* 0x000fc800078e020e */
[--C-:B------:R-:W-:Y:S01]  /*05e0*/  IMAD.WIDE R10, R27, 0x4, R14.reuse ;  /* 0x000000041b0a7825 */ /* 0x100fe200078e020e */
[----:B------:R-:W2:Y:S04]  /*05f0*/  LDG.E R47, desc[UR8][R12.64] ;  /* 0x000000080c2f7981 */ /* 0x000ea8000c1e1900 */
[----:B------:R-:W2:Y:S01]  /*0600*/  LDG.E R36, desc[UR8][R10.64] ;  /* 0x000000080a247981 */ /* 0x000ea2000c1e1900 */
[----:B---3-5:R-:W-:Y:S02]  /*0610*/  ISETP.NE.AND P6, PT, R5, R2, PT ;  /* 0x000000020500720c */ /* 0x028fe40003fc5270 */
[----:B----4-:R-:W-:Y:S02]  /*0620*/  ISETP.NE.AND P1, PT, R2, R3, PT ;  /* 0x000000030200720c */ /* 0x010fe40003f25270 */
[----:B--2---:R-:W-:Y:S01]  /*0630*/  ISETP.NE.AND P5, PT, R3, R4, PT ;  /* 0x000000040300720c */ /* 0x004fe20003fa5270 */
[----:B------:R-:W-:-:S08]  /*0640*/  IMAD.WIDE R2, R25, 0x4, R14 ;  /* 0x0000000419027825 */ /* 0x000fd000078e020e */
[----:B------:R0:W2:Y:S01]  /*0650*/  @!P6 LDG.E R49, desc[UR8][R6.64+0x4] ;  /* 0x000004080631e981 */ /* 0x0000a2000c1e1900 */
[----:B------:R-:W-:-:S03]  /*0660*/  ISETP.NE.AND P4, PT, R4, R24, PT ;  /* 0x000000180400720c */ /* 0x000fc60003f85270 */
[----:B------:R-:W2:Y:S04]  /*0670*/  @!P6 LDG.E R26, desc[UR8][R44.64+0x4] ;  /* 0x000004082c1ae981 */ /* 0x000ea8000c1e1900 */
[----:B------:R-:W3:Y:S04]  /*0680*/  @!P1 LDG.E R53, desc[UR8][R44.64+0x4] ;  /* 0x000004082c359981 */ /* 0x000ee8000c1e1900 */
[----:B------:R-:W3:Y:S01]  /*0690*/  @!P1 LDG.E R30, desc[UR8][R42.64+0x4] ;  /* 0x000004082a1e9981 */ /* 0x000ee2000c1e1900 */
[----:B------:R-:W-:-:S03]  /*06a0*/  IMAD.WIDE R4, R23, 0x4, R14 ;  /* 0x0000000417047825 */ /* 0x000fc600078e020e */
[----:B------:R-:W4:Y:S01]  /*06b0*/  LDG.E R51, desc[UR8][R2.64] ;  /* 0x0000000802337981 */ /* 0x000f22000c1e1900 */
[----:B0-----:R-:W-:-:S03]  /*06c0*/  IMAD.WIDE R6, R21, 0x4, R14 ;  /* 0x0000000415067825 */ /* 0x001fc600078e020e */
[----:B------:R0:W4:Y:S04]  /*06d0*/  @!P5 LDG.E R40, desc[UR8][R42.64+0x4] ;  /* 0x000004082a28d981 */ /* 0x000128000c1e1900 */
[----:B------:R-:W4:Y:S01]  /*06e0*/  @!P5 LDG.E R32, desc[UR8][R16.64+0x4] ;  /* 0x000004081020d981 */ /* 0x000f22000c1e1900 */
[----:B------:R-:W-:-:S03]  /*06f0*/  IMAD.WIDE R14, R19, 0x4, R14 ;  /* 0x00000004130e7825 */ /* 0x000fc600078e020e */
[----:B------:R-:W4:Y:S04]  /*0700*/  LDG.E R28, desc[UR8][R4.64] ;  /* 0x00000008041c7981 */ /* 0x000f28000c1e1900 */
[----:B------:R1:W4:Y:S04]  /*0710*/  @!P4 LDG.E R44, desc[UR8][R16.64+0x4] ;  /* 0x00000408102cc981 */ /* 0x000328000c1e1900 */
[----:B------:R-:W4:Y:S04]  /*0720*/  @!P4 LDG.E R34, desc[UR8][R8.64+0x4] ;  /* 0x000004080822c981 */ /* 0x000f28000c1e1900 */
[----:B------:R-:W4:Y:S04]  /*0730*/  LDG.E R45, desc[UR8][R6.64] ;  /* 0x00000008062d7981 */ /* 0x000f28000c1e1900 */
[----:B------:R-:W4:Y:S01]  /*0740*/  LDG.E R38, desc[UR8][R14.64] ;  /* 0x000000080e267981 */ /* 0x000f22000c1e1900 */
[----:B------:R-:W-:Y:S01]  /*0750*/  ISETP.NE.AND P0, PT, R24, R47, PT ;  /* 0x0000002f1800720c */ /* 0x000fe20003f05270 */
[----:B0-----:R-:W-:-:S02]  /*0760*/  IMAD.MOV.U32 R43, RZ, RZ, 0x1 ;  /* 0x00000001ff2b7424 */ /* 0x001fc400078e00ff */
[----:B------:R-:W-:Y:S02]  /*0770*/  IMAD.MOV.U32 R24, RZ, RZ, 0x1 ;  /* 0x00000001ff187424 */ /* 0x000fe400078e00ff */
[----:B-1----:R-:W-:Y:S02]  /*0780*/  IMAD.MOV.U32 R16, RZ, RZ, 0x1 ;  /* 0x00000001ff107424 */ /* 0x002fe400078e00ff */
[----:B------:R-:W-:Y:S01]  /*0790*/  IMAD.MOV.U32 R17, RZ, RZ, 0x1 ;  /* 0x00000001ff117424 */ /* 0x000fe200078e00ff */
[----:B--2---:R-:W-:-:S05]  /*07a0*/  @!P6 ISETP.NE.AND P3, PT, R49, R26, PT ;  /* 0x0000001a3100e20c */ /* 0x004fca0003f65270 */
[----:B------:R-:W2:Y:S01]  /*07b0*/  @!P0 LDG.E R26, desc[UR8][R12.64+0x4] ;  /* 0x000004080c1a8981 */ /* 0x000ea2000c1e1900 */
[----:B------:R-:W-:Y:S02]  /*07c0*/  @!P6 SEL R43, RZ, 0x1, !P3 ;  /* 0x00000001ff2be807 */ /* 0x000fe40005800000 */
[----:B------:R-:W-:Y:S02]  /*07d0*/  ISETP.NE.AND P3, PT, R47, R36, PT ;  /* 0x000000242f00720c */ /* 0x000fe40003f65270 */
[----:B---3--:R-:W-:Y:S01]  /*07e0*/  @!P1 ISETP.NE.AND P2, PT, R53, R30, PT ;  /* 0x0000001e3500920c */ /* 0x008fe20003f45270 */
[----:B------:R0:W2:Y:S03]  /*07f0*/  @!P0 LDG.E R47, desc[UR8][R8.64+0x4] ;  /* 0x00000408082f8981 */ /* 0x0000a6000c1e1900 */
[----:B------:R-:W-:Y:S02]  /*0800*/  @!P1 SEL R24, RZ, 0x1, !P2 ;  /* 0x00000001ff189807 */ /* 0x000fe40005000000 */
[----:B----4-:R-:W-:-:S05]  /*0810*/  ISETP.NE.AND P2, PT, R36, R51, PT ;  /* 0x000000332400720c */ /* 0x010fca0003f45270 */
[----:B------:R1:W3:Y:S01]  /*0820*/  @!P3 LDG.E R49, desc[UR8][R12.64+0x4] ;  /* 0x000004080c31b981 */ /* 0x0002e2000c1e1900 */
[----:B------:R-:W-:Y:S02]  /*0830*/  @!P5 ISETP.NE.AND P6, PT, R40, R32, PT ;  /* 0x000000202800d20c */ /* 0x000fe40003fc5270 */
[----:B------:R-:W-:Y:S02]  /*0840*/  ISETP.NE.AND P1, PT, R51, R28, PT ;  /* 0x0000001c3300720c */ /* 0x000fe40003f25270 */
[----:B------:R-:W-:-:S03]  /*0850*/  @!P5 SEL R16, RZ, 0x1, !P6 ;  /* 0x00000001ff10d807 */ /* 0x000fc60007000000 */
[----:B------:R-:W4:Y:S01]  /*0860*/  @!P2 LDG.E R30, desc[UR8][R2.64+0x4] ;  /* 0x00000408021ea981 */ /* 0x000f22000c1e1900 */
[----:B------:R-:W-:Y:S02]  /*0870*/  @!P4 ISETP.NE.AND P6, PT, R44, R34, PT ;  /* 0x000000222c00c20c */ /* 0x000fe40003fc5270 */
[----:B------:R-:W-:-:S05]  /*0880*/  ISETP.NE.AND P5, PT, R28, R45, PT ;  /* 0x0000002d1c00720c */ /* 0x000fca0003fa5270 */
[----:B------:R-:W4:Y:S01]  /*0890*/  @!P1 LDG.E R51, desc[UR8][R2.64+0x4] ;  /* 0x0000040802339981 */ /* 0x000f22000c1e1900 */
[----:B------:R-:W-:-:S03]  /*08a0*/  @!P4 SEL R17, RZ, 0x1, !P6 ;  /* 0x00000001ff11c807 */ /* 0x000fc60007000000 */
[----:B------:R-:W3:Y:S01]  /*08b0*/  @!P3 LDG.E R28, desc[UR8][R10.64+0x4] ;  /* 0x000004080a1cb981 */ /* 0x000ee2000c1e1900 */
[----:B------:R-:W-:-:S03]  /*08c0*/  ISETP.NE.AND P4, PT, R45, R38, PT ;  /* 0x000000262d00720c */ /* 0x000fc60003f85270 */
[----:B------:R1:W4:Y:S04]  /*08d0*/  @!P2 LDG.E R45, desc[UR8][R10.64+0x4] ;  /* 0x000004080a2da981 */ /* 0x000328000c1e1900 */
[----:B------:R-:W4:Y:S04]  /*08e0*/  @!P1 LDG.E R32, desc[UR8][R4.64+0x4] ;  /* 0x0000040804209981 */ /* 0x000f28000c1e1900 */
[----:B------:R-:W4:Y:S04]  /*08f0*/  @!P5 LDG.E R53, desc[UR8][R4.64+0x4] ;  /* 0x000004080435d981 */ /* 0x000f28000c1e1900 */
[----:B------:R-:W4:Y:S04]  /*0900*/  @!P5 LDG.E R34, desc[UR8][R6.64+0x4] ;  /* 0x000004080622d981 */ /* 0x000f28000c1e1900 */
[----:B------:R-:W4:Y:S04]  /*0910*/  @!P4 LDG.E R36, desc[UR8][R14.64+0x4] ;  /* 0x000004080e24c981 */ /* 0x000f28000c1e1900 */
[----:B------:R1:W4:Y:S01]  /*0920*/  @!P4 LDG.E R38, desc[UR8][R6.64+0x4] ;  /* 0x000004080626c981 */ /* 0x000322000c1e1900 */
[----:B0-----:R-:W-:-:S04]  /*0930*/  IMAD.IADD R9, R43, 0x1, R20 ;  /* 0x000000012b097824 */ /* 0x001fc800078e0214 */
[----:B-1----:R-:W-:Y:S02]  /*0940*/  IMAD.IADD R13, R9, 0x1, R24 ;  /* 0x00000001090d7824 */ /* 0x002fe400078e0218 */
[----:B------:R-:W-:Y:S02]  /*0950*/  IMAD.MOV.U32 R8, RZ, RZ, 0x1 ;  /* 0x00000001ff087424 */ /* 0x000fe400078e00ff */
[----:B------:R-:W-:Y:S02]  /*0960*/  IMAD.IADD R10, R13, 0x1, R16 ;  /* 0x000000010d0a7824 */ /* 0x000fe400078e0210 */
[----:B------:R-:W-:Y:S02]  /*0970*/  IMAD.MOV.U32 R12, RZ, RZ, 0x1 ;  /* 0x00000001ff0c7424 */ /* 0x000fe400078e00ff */
[----:B------:R-:W-:Y:S02]  /*0980*/  IMAD.IADD R11, R10, 0x1, R17 ;  /* 0x000000010a0b7824 */ /* 0x000fe400078e0211 */
[----:B------:R-:W-:-:S02]  /*0990*/  IMAD.MOV.U32 R6, RZ, RZ, 0x1 ;  /* 0x00000001ff067424 */ /* 0x000fc400078e00ff */
[----:B------:R-:W-:Y:S01]  /*09a0*/  IMAD.MOV.U32 R14, RZ, RZ, 0x1 ;  /* 0x00000001ff0e7424 */ /* 0x000fe200078e00ff */
[----:B------:R-:W-:Y:S01]  /*09b0*/  BSSY.RECONVERGENT B0, `(.L_x_1598) ;  /* 0x00000d3000007945 */ /* 0x000fe20003800200 */
[----:B------:R-:W-:Y:S01]  /*09c0*/  BAR.SYNC.DEFER_BLOCKING 0x0 ;  /* 0x0000000000007b1d */ /* 0x000fe20000010000 */
[----:B--2---:R-:W-:-:S04]  /*09d0*/  @!P0 ISETP.NE.AND P6, PT, R47, R26, PT ;  /* 0x0000001a2f00820c */ /* 0x004fc80003fc5270 */
[----:B------:R-:W-:-:S05]  /*09e0*/  @!P0 SEL R8, RZ, 0x1, !P6 ;  /* 0x00000001ff088807 */ /* 0x000fca0007000000 */
[----:B------:R-:W-:Y:S02]  /*09f0*/  IMAD.IADD R7, R11, 0x1, R8 ;  /* 0x000000010b077824 */ /* 0x000fe400078e0208 */
[----:B------:R-:W-:Y:S01]  /*0a00*/  IMAD.MOV.U32 R26, RZ, RZ, 0x1 ;  /* 0x00000001ff1a7424 */ /* 0x000fe200078e00ff */
[----:B---3--:R-:W-:Y:S02]  /*0a10*/  @!P3 ISETP.NE.AND P6, PT, R49, R28, PT ;  /* 0x0000001c3100b20c */ /* 0x008fe40003fc5270 */
[----:B----4-:R-:W-:Y:S02]  /*0a20*/  @!P2 ISETP.NE.AND P0, PT, R45, R30, PT ;  /* 0x0000001e2d00a20c */ /* 0x010fe40003f05270 */
[----:B------:R-:W-:Y:S02]  /*0a30*/  @!P3 SEL R12, RZ, 0x1, !P6 ;  /* 0x00000001ff0cb807 */ /* 0x000fe40007000000 */
[----:B------:R-:W-:Y:S02]  /*0a40*/  @!P1 ISETP.NE.AND P3, PT, R51, R32, PT ;  /* 0x000000203300920c */ /* 0x000fe40003f65270 */
[----:B------:R-:W-:Y:S01]  /*0a50*/  @!P2 SEL R6, RZ, 0x1, !P0 ;  /* 0x00000001ff06a807 */ /* 0x000fe20004000000 */
[----:B------:R-:W-:Y:S01]  /*0a60*/  IMAD.IADD R15, R7, 0x1, R12 ;  /* 0x00000001070f7824 */ /* 0x000fe200078e020c */
[----:B------:R-:W-:-:S03]  /*0a70*/  @!P1 SEL R14, RZ, 0x1, !P3 ;  /* 0x00000001ff0e9807 */ /* 0x000fc60005800000 */
[----:B------:R-:W-:Y:S01]  /*0a80*/  IMAD.IADD R45, R15, 0x1, R6 ;  /* 0x000000010f2d7824 */ /* 0x000fe200078e0206 */
[----:B------:R-:W-:Y:S01]  /*0a90*/  @!P5 ISETP.NE.AND P0, PT, R53, R34, PT ;  /* 0x000000223500d20c */ /* 0x000fe20003f05270 */
[----:B------:R-:W-:Y:S02]  /*0aa0*/  IMAD.MOV.U32 R49, RZ, RZ, 0x1 ;  /* 0x00000001ff317424 */ /* 0x000fe400078e00ff */
[----:B------:R-:W-:Y:S01]  /*0ab0*/  IMAD.IADD R47, R45, 0x1, R14 ;  /* 0x000000012d2f7824 */ /* 0x000fe200078e020e */
[----:B------:R-:W-:Y:S02]  /*0ac0*/  @!P5 SEL R26, RZ, 0x1, !P0 ;  /* 0x00000001ff1ad807 */ /* 0x000fe40004000000 */
[----:B------:R-:W-:-:S03]  /*0ad0*/  @!P4 ISETP.NE.AND P1, PT, R38, R36, PT ;  /* 0x000000242600c20c */ /* 0x000fc60003f25270 */
[----:B------:R-:W-:Y:S01]  /*0ae0*/  IMAD.IADD R28, R47, 0x1, R26 ;  /* 0x000000012f1c7824 */ /* 0x000fe200078e021a */
[----:B------:R-:W-:-:S05]  /*0af0*/  @!P4 SEL R49, RZ, 0x1, !P1 ;  /* 0x00000001ff31c807 */ /* 0x000fca0004800000 */
[----:B------:R-:W-:-:S05]  /*0b00*/  IMAD.IADD R53, R28, 0x1, R49 ;  /* 0x000000011c357824 */ /* 0x000fca00078e0231 */
[----:B------:R-:W0:Y:S02]  /*0b10*/  SHFL.UP P0, R2, R53, 0x1, RZ ;  /* 0x0420000035027989 */ /* 0x000e2400000000ff */
[----:B0-----:R-:W-:-:S05]  /*0b20*/  @P0 IMAD.IADD R2, R53, 0x1, R2 ;  /* 0x0000000135020824 */ /* 0x001fca00078e0202 */
[----:B------:R-:W0:Y:S02]  /*0b30*/  SHFL.UP P0, R3, R2, 0x2, RZ ;  /* 0x0440000002037989 */ /* 0x000e2400000000ff */
[----:B0-----:R-:W-:-:S05]  /*0b40*/  @P0 IMAD.IADD R3, R2, 0x1, R3 ;  /* 0x0000000102030824 */ /* 0x001fca00078e0203 */
[----:B------:R-:W0:Y:S02]  /*0b50*/  SHFL.UP P0, R30, R3, 0x4, RZ ;  /* 0x04800000031e7989 */ /* 0x000e2400000000ff */
[----:B0-----:R-:W-:-:S05]  /*0b60*/  @P0 IMAD.IADD R30, R3, 0x1, R30 ;  /* 0x00000001031e0824 */ /* 0x001fca00078e021e */
[----:B------:R-:W0:Y:S01]  /*0b70*/  SHFL.UP P0, R51, R30, 0x8, RZ ;  /* 0x050000001e337989 */ /* 0x000e2200000000ff */
[----:B------:R-:W-:Y:S01]  /*0b80*/  ISETP.NE.AND P1, PT, R22, 0x1f, PT ;  /* 0x0000001f1600780c */ /* 0x000fe20003f25270 */
[----:B0-----:R-:W-:-:S05]  /*0b90*/  @P0 IMAD.IADD R51, R30, 0x1, R51 ;  /* 0x000000011e330824 */ /* 0x001fca00078e0233 */
[----:B------:R-:W0:Y:S07]  /*0ba0*/  SHFL.UP P0, R32, R51, 0x10, RZ ;  /* 0x0600000033207989 */ /* 0x000e2e00000000ff */
[----:B------:R-:W-:Y:S01]  /*0bb0*/  @!P1 LEA R41, R41, UR4, 0x2 ;  /* 0x0000000429299c11 */ /* 0x000fe2000f8e10ff */
[----:B0-----:R-:W-:-:S05]  /*0bc0*/  @P0 IMAD.IADD R32, R51, 0x1, R32 ;  /* 0x0000000133200824 */ /* 0x001fca00078e0220 */
[----:B------:R0:W-:Y:S01]  /*0bd0*/  @!P1 STS [R41], R32 ;  /* 0x0000002029009388 */ /* 0x0001e20000000800 */
[----:B------:R-:W-:Y:S01]  /*0be0*/  BAR.SYNC.DEFER_BLOCKING 0x0 ;  /* 0x0000000000007b1d */ /* 0x000fe20000010000 */
[----:B------:R-:W-:-:S05]  /*0bf0*/  ISETP.NE.AND P5, PT, R0, RZ, PT ;  /* 0x000000ff0000720c */ /* 0x000fca0003fa5270 */
[----:B------:R-:W1:Y:S08]  /*0c00*/  LDS.64 R4, [UR4] ;  /* 0x00000004ff047984 */ /* 0x000e700008000a00 */
[----:B------:R-:W2:Y:S01]  /*0c10*/  @!P5 LDC.64 R2, c[0x0][0x3a8] ;  /* 0x0000ea00ff02db82 */ /* 0x000ea20000000a00 */
[----:B------:R-:W-:Y:S02]  /*0c20*/  ISETP.GE.U32.AND P3, PT, R0, 0x20, PT ;  /* 0x000000200000780c */ /* 0x000fe40003f66070 */
[----:B------:R-:W-:-:S02]  /*0c30*/  ISETP.NE.AND P2, PT, R16, RZ, PT ;  /* 0x000000ff1000720c */ /* 0x000fc40003f45270 */
[----:B------:R-:W-:Y:S01]  /*0c40*/  ISETP.NE.AND P4, PT, R22, RZ, PT ;  /* 0x000000ff1600720c */ /* 0x000fe20003f85270 */
[----:B------:R-:W-:Y:S01]  /*0c50*/  IMAD.IADD R22, R32, 0x1, -R53 ;  /* 0x0000000120167824 */ /* 0x000fe200078e0a35 */
[----:B------:R-:W-:Y:S02]  /*0c60*/  ISETP.NE.AND P1, PT, R43, RZ, PT ;  /* 0x000000ff2b00720c */ /* 0x000fe40003f25270 */
[----:B------:R-:W-:Y:S02]  /*0c70*/  ISETP.NE.AND P0, PT, R24, RZ, PT ;  /* 0x000000ff1800720c */ /* 0x000fe40003f05270 */
[----:B------:R-:W-:Y:S02]  /*0c80*/  ISETP.NE.AND P6, PT, R20, RZ, PT ;  /* 0x000000ff1400720c */ /* 0x000fe40003fc5270 */
[----:B0-----:R-:W-:Y:S01]  /*0c90*/  SEL R41, R22, RZ, P4 ;  /* 0x000000ff16297207 */ /* 0x001fe20002000000 */
[C---:B-1----:R-:W-:Y:S01]  /*0ca0*/  IMAD.IADD R5, R4.reuse, 0x1, R5 ;  /* 0x0000000104057824 */ /* 0x042fe200078e0205 */
[----:B------:R-:W-:Y:S01]  /*0cb0*/  SEL R16, R4, RZ, P3 ;  /* 0x000000ff04107207 */ /* 0x000fe20001800000 */
[----:B------:R-:W-:-:S05]  /*0cc0*/  @!P5 IMAD.MOV.U32 R4, RZ, RZ, 0x65 ;  /* 0x00000065ff04d424 */ /* 0x000fca00078e00ff */
[----:B--2---:R0:W-:Y:S01]  /*0cd0*/  @!P5 ST.E.64.STRONG.GPU desc[UR8][R2.64+0x100], R4 ;  /* 0x000100040200d985 */ /* 0x0041e2000c10fb08 */
[----:B------:R-:W-:Y:S01]  /*0ce0*/  IMAD.IADD R16, R16, 0x1, R41 ;  /* 0x0000000110107824 */ /* 0x000fe200078e0229 */
[----:B------:R-:W-:Y:S03]  /*0cf0*/  BAR.SYNC.DEFER_BLOCKING 0x0 ;  /* 0x0000000000007b1d */ /* 0x000fe60000010000 */
[----:B------:R-:W-:Y:S02]  /*0d00*/  @P1 IMAD.IADD R20, R16, 0x1, R20 ;  /* 0x0000000110141824 */ /* 0x000fe400078e0214 */
[----:B------:R-:W-:Y:S01]  /*0d10*/  @P0 IMAD.IADD R9, R9, 0x1, R16 ;  /* 0x0000000109090824 */ /* 0x000fe200078e0210 */
[----:B------:R-:W-:Y:S02]  /*0d20*/  ISETP.NE.AND P4, PT, R8, RZ, PT ;  /* 0x000000ff0800720c */ /* 0x000fe40003f85270 */
[----:B------:R-:W-:-:S02]  /*0d30*/  @P6 LEA R8, R16, UR4, 0x2 ;  /* 0x0000000410086c11 */ /* 0x000fc4000f8e10ff */
[----:B------:R-:W-:Y:S02]  /*0d40*/  ISETP.NE.AND P5, PT, R12, RZ, PT ;  /* 0x000000ff0c00720c */ /* 0x000fe40003fa5270 */
[----:B------:R-:W-:Y:S02]  /*0d50*/  @P1 LEA R20, R20, UR4, 0x2 ;  /* 0x0000000414141c11 */ /* 0x000fe4000f8e10ff */
[----:B------:R-:W-:Y:S02]  /*0d60*/  @P0 LEA R12, R9, UR4, 0x2 ;  /* 0x00000004090c0c11 */ /* 0x000fe4000f8e10ff */
[----:B------:R-:W-:Y:S01]  /*0d70*/  ISETP.NE.AND P3, PT, R17, RZ, PT ;  /* 0x000000ff1100720c */ /* 0x000fe20003f65270 */
[----:B------:R-:W-:Y:S01]  /*0d80*/  @P2 IMAD.IADD R13, R13, 0x1, R16 ;  /* 0x000000010d0d2824 */ /* 0x000fe200078e0210 */
[----:B------:R-:W-:Y:S01]  /*0d90*/  @P6 STS [R8], R39 ;  /* 0x0000002708006388 */ /* 0x000fe20000000800 */
[----:B------:R-:W-:-:S03]  /*0da0*/  ISETP.NE.AND P6, PT, R6, RZ, PT ;  /* 0x000000ff0600720c */ /* 0x000fc60003fc5270 */
[----:B------:R-:W-:Y:S01]  /*0db0*/  @P1 STS [R20], R37 ;  /* 0x0000002514001388 */ /* 0x000fe20000000800 */
[----:B------:R-:W-:-:S03]  /*0dc0*/  ISETP.NE.AND P1, PT, R14, RZ, PT ;  /* 0x000000ff0e00720c */ /* 0x000fc60003f25270 */
[----:B------:R-:W-:Y:S01]  /*0dd0*/  @P0 STS [R12], R35 ;  /* 0x000000230c000388 */ /* 0x000fe20000000800 */
[----:B------:R-:W-:Y:S02]  /*0de0*/  ISETP.NE.AND P0, PT, R26, RZ, PT ;  /* 0x000000ff1a00720c */ /* 0x000fe40003f05270 */
[----:B0-----:R-:W-:Y:S01]  /*0df0*/  @P2 LEA R2, R13, UR4, 0x2 ;  /* 0x000000040d022c11 */ /* 0x001fe2000f8e10ff */
[--C-:B------:R-:W-:Y:S02]  /*0e00*/  @P3 IMAD.IADD R10, R10, 0x1, R16.reuse ;  /* 0x000000010a0a3824 */ /* 0x100fe400078e0210 */
[--C-:B------:R-:W-:Y:S02]  /*0e10*/  @P4 IMAD.IADD R11, R11, 0x1, R16.reuse ;  /* 0x000000010b0b4824 */ /* 0x100fe400078e0210 */
[--C-:B------:R-:W-:Y:S01]  /*0e20*/  @P5 IMAD.IADD R7, R7, 0x1, R16.reuse ;  /* 0x0000000107075824 */ /* 0x100fe200078e0210 */
[----:B------:R0:W-:Y:S01]  /*0e30*/  @P2 STS [R2], R33 ;  /* 0x0000002102002388 */ /* 0x0001e20000000800 */
[--C-:B------:R-:W-:Y:S01]  /*0e40*/  @P6 IMAD.IADD R15, R15, 0x1, R16.reuse ;  /* 0x000000010f0f6824 */ /* 0x100fe200078e0210 */
[----:B------:R-:W-:Y:S01]  /*0e50*/  ISETP.NE.AND P2, PT, R49, RZ, PT ;  /* 0x000000ff3100720c */ /* 0x000fe20003f45270 */
[--C-:B------:R-:W-:Y:S01]  /*0e60*/  @P1 IMAD.IADD R45, R45, 0x1, R16.reuse ;  /* 0x000000012d2d1824 */ /* 0x100fe200078e0210 */
[----:B------:R-:W-:Y:S01]  /*0e70*/  @P3 LEA R10, R10, UR4, 0x2 ;  /* 0x000000040a0a3c11 */ /* 0x000fe2000f8e10ff */
[----:B------:R-:W-:Y:S01]  /*0e80*/  @P0 IMAD.IADD R47, R47, 0x1, R16 ;  /* 0x000000012f2f0824 */ /* 0x000fe200078e0210 */
[----:B------:R-:W-:-:S02]  /*0e90*/  @P4 LEA R4, R11, UR4, 0x2 ;  /* 0x000000040b044c11 */ /* 0x000fc4000f8e10ff */
[----:B------:R-:W-:Y:S02]  /*0ea0*/  @P6 LEA R6, R15, UR4, 0x2 ;  /* 0x000000040f066c11 */ /* 0x000fe4000f8e10ff */
[----:B0-----:R-:W-:Y:S01]  /*0eb0*/  @P5 LEA R2, R7, UR4, 0x2 ;  /* 0x0000000407025c11 */ /* 0x001fe2000f8e10ff */
[----:B------:R0:W-:Y:S01]  /*0ec0*/  @P3 STS [R10], R31 ;  /* 0x0000001f0a003388 */ /* 0x0001e20000000800 */
[----:B------:R-:W-:Y:S02]  /*0ed0*/  @P1 LEA R8, R45, UR4, 0x2 ;  /* 0x000000042d081c11 */ /* 0x000fe4000f8e10ff */
[----:B------:R-:W-:Y:S01]  /*0ee0*/  @P0 LEA R12, R47, UR4, 0x2 ;  /* 0x000000042f0c0c11 */ /* 0x000fe2000f8e10ff */
[----:B------:R0:W-:Y:S04]  /*0ef0*/  @P4 STS [R4], R29 ;  /* 0x0000001d04004388 */ /* 0x0001e80000000800 */
[----:B------:R0:W-:Y:S04]  /*0f00*/  @P5 STS [R2], R27 ;  /* 0x0000001b02005388 */ /* 0x0001e80000000800 */
[----:B------:R0:W-:Y:S01]  /*0f10*/  @P6 STS [R6], R25 ;  /* 0x0000001906006388 */ /* 0x0001e20000000800 */
[----:B------:R-:W-:-:S03]  /*0f20*/  @P2 IMAD.IADD R28, R28, 0x1, R16 ;  /* 0x000000011c1c2824 */ /* 0x000fc600078e0210 */
[----:B------:R0:W-:Y:S04]  /*0f30*/  @P1 STS [R8], R23 ;  /* 0x0000001708001388 */ /* 0x0001e80000000800 */
[----:B------:R0:W-:Y:S01]  /*0f40*/  @P0 STS [R12], R21 ;  /* 0x000000150c000388 */ /* 0x0001e20000000800 */
[----:B------:R-:W-:Y:S02]  /*0f50*/  ISETP.GE.AND P0, PT, R0, R5, PT ;  /* 0x000000050000720c */ /* 0x000fe40003f06270 */
[----:B------:R-:W-:-:S05]  /*0f60*/  @P2 LEA R28, R28, UR4, 0x2 ;  /* 0x000000041c1c2c11 */ /* 0x000fca000f8e10ff */
[----:B------:R0:W-:Y:S01]  /*0f70*/  @P2 STS [R28], R19 ;  /* 0x000000131c002388 */ /* 0x0001e20000000800 */
[----:B------:R-:W-:Y:S06]  /*0f80*/  BAR.SYNC.DEFER_BLOCKING 0x0 ;  /* 0x0000000000007b1d */ /* 0x000fec0000010000 */
[----:B------:R-:W-:Y:S05]  /*0f90*/  @P0 BRA `(.L_x_1599) ;  /* 0x0000000400d00947 */ /* 0x000fea0003800000 */
[----:B0-----:R-:W-:Y:S01]  /*0fa0*/  LOP3.LUT R2, RZ, R0, RZ, 0x33, !PT ;  /* 0x00000000ff027212 */ /* 0x001fe200078e33ff */
[----:B------:R-:W-:Y:S04]  /*0fb0*/  BSSY.RECONVERGENT B1, `(.L_x_1600) ;  /* 0x0000016000017945 */ /* 0x000fe80003800200 */
[----:B------:R-:W-:-:S05]  /*0fc0*/  IMAD.IADD R4, R5, 0x1, R2 ;  /* 0x0000000105047824 */ /* 0x000fca00078e0202 */
[C---:B------:R-:W-:Y:S02]  /*0fd0*/  LOP3.LUT R2, R4.reuse, 0xc0, RZ, 0xc0, !PT ;  /* 0x000000c004027812 */ /* 0x040fe400078ec0ff */
[----:B------:R-:W-:Y:S02]  /*0fe0*/  ISETP.GE.U32.AND P1, PT, R4, 0xc0, PT ;  /* 0x000000c00400780c */ /* 0x000fe40003f26070 */
[----:B------:R-:W-:-:S13]  /*0ff0*/  ISETP.NE.AND P0, PT, R2, 0xc0, PT ;  /* 0x000000c00200780c */ /* 0x000fda0003f05270 */
[----:B------:R-:W-:Y:S05]  /*1000*/  @!P0 BRA `(.L_x_1601) ;  /* 0x0000000000408947 */ /* 0x000fea0003800000 */
[----:B------:R-:W0:Y:S01]  /*1010*/  LDC.64 R2, c[0x0][0x388] ;  /* 0x0000e200ff027b82 */ /* 0x000e220000000a00 */
[----:B------:R-:W-:-:S05]  /*1020*/  LEA.HI R4, R4, 0x1, RZ, 0x1a ;  /* 0x0000000104047811 */ /* 0x000fca00078fd0ff */
[C---:B------:R-:W-:Y:S01]  /*1030*/  IMAD.SHL.U32 R6, R4.reuse, 0x40, RZ ;  /* 0x0000004004067824 */ /* 0x040fe200078e00ff */
[----:B------:R-:W-:-:S04]  /*1040*/  LOP3.LUT R4, R4, 0x3, RZ, 0xc0, !PT ;  /* 0x0000000304047812 */ /* 0x000fc800078ec0ff */
[----:B------:R-:W-:Y:S01]  /*1050*/  LOP3.LUT R7, R6, 0xc0, RZ, 0xc0, !PT ;  /* 0x000000c006077812 */ /* 0x000fe200078ec0ff */
[----:B------:R-:W-:Y:S02]  /*1060*/  IMAD.MOV R4, RZ, RZ, -R4 ;  /* 0x000000ffff047224 */ /* 0x000fe400078e0a04 */
[----:B0-----:R-:W-:-:S04]  /*1070*/  IMAD.WIDE.U32 R2, R0, 0x4, R2 ;  /* 0x0000000400027825 */ /* 0x001fc800078e0002 */
[----:B------:R-:W-:-:S07]  /*1080*/  IMAD.IADD R0, R0, 0x1, R7 ;  /* 0x0000000100007824 */ /* 0x000fce00078e0207 */
.L_x_1602:
[----:B------:R0:W1:Y:S01]  /*1090*/  LDS R7, [R18] ;  /* 0x0000000012077984 */ /* 0x0000620000000800 */
[----:B------:R-:W-:-:S05]  /*10a0*/  VIADD R4, R4, 0x1 ;  /* 0x0000000104047836 */ /* 0x000fca0000000000 */
[----:B------:R-:W-:Y:S01]  /*10b0*/  ISETP.NE.AND P0, PT, R4, RZ, PT ;  /* 0x000000ff0400720c */ /* 0x000fe20003f05270 */
[----:B0-----:R-:W-:Y:S01]  /*10c0*/  VIADD R18, R18, 0x100 ;  /* 0x0000010012127836 */ /* 0x001fe20000000000 */
[----:B-1----:R0:W-:Y:S02]  /*10d0*/  STG.E desc[UR8][R2.64], R7 ;  /* 0x0000000702007986 */ /* 0x0021e4000c101908 */
[----:B0-----:R-:W-:-:S05]  /*10e0*/  IADD3 R2, P2, PT, R2, 0x100, RZ ;  /* 0x0000010002027810 */ /* 0x001fca0007f5e0ff */
[----:B------:R-:W-:-:S04]  /*10f0*/  IMAD.X R3, RZ, RZ, R3, P2 ;  /* 0x000000ffff037224 */ /* 0x000fc800010e0603 */
[----:B------:R-:W-:Y:S05]  /*1100*/  @P0 BRA `(.L_x_1602) ;  /* 0xfffffffc00e00947 */ /* 0x000fea000383ffff */
.L_x_1601:
[----:B------:R-:W-:Y:S05]  /*1110*/  BSYNC.RECONVERGENT B1 ;  /* 0x0000000000017941 */ /* 0x000fea0003800200 */
.L_x_1600:
[----:B------:R-:W-:Y:S05]  /*1120*/  @!P1 BRA `(.L_x_1599) ;  /* 0x00000004006c9947 */ /* 0x000fea0003800000 */
[----:B------:R-:W0:Y:S01]  /*1130*/  LDC.64 R2, c[0x0][0x388] ;  /* 0x0000e200ff027b82 */ /* 0x000e220000000a00 */
[----:B------:R-:W-:Y:S01]  /*1140*/  IMAD.IADD R4, R5, 0x1, -R0 ;  /* 0x0000000105047824 */ /* 0x000fe200078e0a00 */
[----:B------:R-:W-:Y:S04]  /*1150*/  BSSY.RECONVERGENT B1, `(.L_x_1603) ;  /* 0x0000033000017945 */ /* 0x000fe80003800200 */
[----:B------:R-:W-:Y:S02]  /*1160*/  ISETP.GT.AND P1, PT, R4, 0x300, PT ;  /* 0x000003000400780c */ /* 0x000fe40003f24270 */
[----:B------:R-:W-:-:S05]  /*1170*/  LEA R4, R0, UR4, 0x2 ;  /* 0x0000000400047c11 */ /* 0x000fca000f8e10ff */
[----:B------:R-:W-:Y:S02]  /*1180*/  VIADD R4, R4, 0x200 ;  /* 0x0000020004047836 */ /* 0x000fe40000000000 */
[----:B0-----:R-:W-:-:S03]  /*1190*/  IMAD.WIDE.U32 R2, R0, 0x4, R2 ;  /* 0x0000000400027825 */ /* 0x001fc600078e0002 */
[----:B------:R-:W-:-:S05]  /*11a0*/  IADD3 R2, P0, PT, R2, 0x200, RZ ;  /* 0x0000020002027810 */ /* 0x000fca0007f1e0ff */
[----:B------:R-:W-:Y:S01]  /*11b0*/  IMAD.X R3, RZ, RZ, R3, P0 ;  /* 0x000000ffff037224 */ /* 0x000fe200000e0603 */
[----:B------:R-:W-:Y:S01]  /*11c0*/  PLOP3.LUT P0, PT, PT, PT, PT, 0x80, 0x8 ;  /* 0x000000000008781c */ /* 0x000fe20003f0f070 */
[----:B------:R-:W-:-:S12]  /*11d0*/  @!P1 BRA `(.L_x_1604) ;  /* 0x0000000000a89947 */ /* 0x000fd80003800000 */
[----:B------:R-:W-:Y:S01]  /*11e0*/  PLOP3.LUT P0, PT, PT, PT, PT, 0x8, 0x80 ;  /* 0x000000000080781c */ /* 0x000fe20003f0e170 */
[----:B------:R-:W-:-:S12]  /*11f0*/  VIADD R39, R5, 0xfffffd00 ;  /* 0xfffffd0005277836 */ /* 0x000fd80000000000 */
.L_x_1605:
[----:B------:R-:W0:Y:S01]  /*1200*/  LDS R7, [R4+-0x200] ;  /* 0xfffe000004077984 */ /* 0x000e220000000800 */
[----:B------:R-:W-:Y:S01]  /*1210*/  VIADD R0, R0, 0x400 ;  /* 0x0000040000007836 */ /* 0x000fe20000000000 */
[----:B------:R-:W-:Y:S02]  /*1220*/  IADD3 R6, P2, PT, R2, 0x1000, RZ ;  /* 0x0000100002067810 */ /* 0x000fe40007f5e0ff */
[----:B------:R-:W1:Y:S02]  /*1230*/  LDS R9, [R4+-0x100] ;  /* 0xffff000004097984 */ /* 0x000e640000000800 */
[----:B------:R-:W-:Y:S02]  /*1240*/  ISETP.GE.AND P1, PT, R0, R39, PT ;  /* 0x000000270000720c */ /* 0x000fe40003f26270 */
        /* <DEDUP_REMOVED lines=35> */
.L_x_1604:
[----:B------:R-:W-:Y:S05]  /*1480*/  BSYNC.RECONVERGENT B1 ;  /* 0x0000000000017941 */ /* 0x000fea0003800200 */
.L_x_1603:
        /* <DEDUP_REMOVED lines=10> */
[----:B------:R-:W2:Y:S04]  /*1530*/  LDS R11, [R4] ;  /* 0x00000000040b7984 */ /* 0x000ea80000000800 */
[----:B------:R-:W3:Y:S04]  /*1540*/  LDS R13, [R4+0x100] ;  /* 0x00010000040d7984 */ /* 0x000ee80000000800 */
        /* <DEDUP_REMOVED lines=15> */
.L_x_1607:
[----:B------:R-:W-:Y:S05]  /*1640*/  BSYNC.RECONVERGENT B1 ;  /* 0x0000000000017941 */ /* 0x000fea0003800200 */
.L_x_1606:
[----:B------:R-:W-:-:S13]  /*1650*/  ISETP.LT.OR P0, PT, R0, R5, P0 ;  /* 0x000000050000720c */ /* 0x000fda0000701670 */
[----:B------:R-:W0:Y:S04]  /*1660*/  @P0 LDS R5, [R4+-0x200] ;  /* 0xfffe000004050984 */ /* 0x000e280000000800 */
[----:B------:R-:W1:Y:S04]  /*1670*/  @P0 LDS R7, [R4+-0x100] ;  /* 0xffff000004070984 */ /* 0x000e680000000800 */
[----:B------:R-:W2:Y:S04]  /*1680*/  @P0 LDS R9, [R4] ;  /* 0x0000000004090984 */ /* 0x000ea80000000800 */
[----:B------:R-:W3:Y:S04]  /*1690*/  @P0 LDS R11, [R4+0x100] ;  /* 0x00010000040b0984 */ /* 0x000ee80000000800 */
[----:B0-----:R4:W-:Y:S04]  /*16a0*/  @P0 STG.E desc[UR8][R2.64+-0x200], R5 ;  /* 0xfffe000502000986 */ /* 0x0019e8000c101908 */
[----:B-1----:R4:W-:Y:S04]  /*16b0*/  @P0 STG.E desc[UR8][R2.64+-0x100], R7 ;  /* 0xffff000702000986 */ /* 0x0029e8000c101908 */
[----:B--2---:R4:W-:Y:S04]  /*16c0*/  @P0 STG.E desc[UR8][R2.64], R9 ;  /* 0x0000000902000986 */ /* 0x0049e8000c101908 */
[----:B---3--:R4:W-:Y:S02]  /*16d0*/  @P0 STG.E desc[UR8][R2.64+0x100], R11 ;  /* 0x0001000b02000986 */ /* 0x0089e4000c101908 */
.L_x_1599:
[----:B------:R-:W-:Y:S05]  /*16e0*/  BSYNC.RECONVERGENT B0 ;  /* 0x0000000000007941 */ /* 0x000fea0003800200 */
.L_x_1598:
[----:B------:R-:W-:Y:S06]  /*16f0*/  BAR.SYNC.DEFER_BLOCKING 0x0 ;  /* 0x0000000000007b1d */ /* 0x000fec0000010000 */
[----:B------:R-:W-:Y:S05]  /*1700*/  EXIT ;  /* 0x000000000000794d */ /* 0x000fea0003800000 */
.L_x_1594:
[----:B------:R-:W0:Y:S01]  /*1710*/  S2R R37, SR_TID.X ;  /* 0x0000000000257919 */ /* 0x000e220000002100 */
[----:B------:R-:W1:Y:S08]  /*1720*/  LDC.64 R2, c[0x0][0x380] ;  /* 0x0000e000ff027b82 */ /* 0x000e700000000a00 */
[----:B------:R-:W2:Y:S01]  /*1730*/  S2UR UR5, SR_CgaCtaId ;  /* 0x00000000000579c3 */ /* 0x000ea20000008800 */
[----:B------:R-:W-:-:S07]  /*1740*/  UMOV UR4, 0x400 ;  /* 0x0000040000047882 */ /* 0x000fce0000000000 */
[----:B------:R-:W3:Y:S01]  /*1750*/  LDC.64 R28, c[0x0][0x390] ;  /* 0x0000e400ff1c7b82 */ /* 0x000ee20000000a00 */
[C---:B0-----:R-:W-:Y:S02]  /*1760*/  LOP3.LUT R5, R37.reuse, 0x1f, RZ, 0xc0, !PT ;  /* 0x0000001f25057812 */ /* 0x041fe400078ec0ff */
[----:B------:R-:W-:-:S03]  /*1770*/  LOP3.LUT R0, R37, 0x3e0, RZ, 0xc0, !PT ;  /* 0x000003e025007812 */ /* 0x000fc600078ec0ff */
[----:B------:R-:W-:-:S04]  /*1780*/  IMAD.IADD R5, R38, 0x1, R5 ;  /* 0x0000000126057824 */ /* 0x000fc800078e0205 */
[----:B------:R-:W-:-:S04]  /*1790*/  IMAD R5, R0, 0xb, R5 ;  /* 0x0000000b00057824 */ /* 0x000fc800078e0205 */
[----:B-1----:R-:W-:-:S05]  /*17a0*/  IMAD.WIDE.U32 R4, R5, 0x4, R2 ;  /* 0x0000000405047825 */ /* 0x002fca00078e0002 */
[----:B------:R-:W4:Y:S04]  /*17b0*/  LDG.E.CONSTANT R0, desc[UR8][R4.64] ;  /* 0x0000000804007981 */ /* 0x000f28000c1e9900 */
[----:B------:R-:W5:Y:S04]  /*17c0*/  LDG.E.CONSTANT R6, desc[UR8][R4.64+0x80] ;  /* 0x0000800804067981 */ /* 0x000f68000c1e9900 */
[----:B------:R-:W3:Y:S04]  /*17d0*/  LDG.E.CONSTANT R7, desc[UR8][R4.64+0x100] ;  /* 0x0001000804077981 */ /* 0x000ee8000c1e9900 */
[----:B------:R-:W3:Y:S04]  /*17e0*/  LDG.E.CONSTANT R8, desc[UR8][R4.64+0x180] ;  /* 0x0001800804087981 */ /* 0x000ee8000c1e9900 */
[----:B------:R-:W3:Y:S04]  /*17f0*/  LDG.E.CONSTANT R9, desc[UR8][R4.64+0x200] ;  /* 0x0002000804097981 */ /* 0x000ee8000c1e9900 */
[----:B------:R-:W3:Y:S04]  /*1800*/  LDG.E.CONSTANT R10, desc[UR8][R4.64+0x280] ;  /* 0x00028008040a7981 */ /* 0x000ee8000c1e9900 */
[----:B------:R-:W3:Y:S04]  /*1810*/  LDG.E.CONSTANT R11, desc[UR8][R4.64+0x300] ;  /* 0x00030008040b7981 */ /* 0x000ee8000c1e9900 */
[----:B------:R-:W3:Y:S04]  /*1820*/  LDG.E.CONSTANT R12, desc[UR8][R4.64+0x380] ;  /* 0x00038008040c7981 */ /* 0x000ee8000c1e9900 */
[----:B------:R-:W3:Y:S04]  /*1830*/  LDG.E.CONSTANT R14, desc[UR8][R4.64+0x400] ;  /* 0x00040008040e7981 */ /* 0x000ee8000c1e9900 */
[----:B------:R-:W3:Y:S04]  /*1840*/  LDG.E.CONSTANT R15, desc[UR8][R4.64+0x480] ;  /* 0x00048008040f7981 */ /* 0x000ee8000c1e9900 */
[----:B------:R-:W3:Y:S01]  /*1850*/  LDG.E.CONSTANT R16, desc[UR8][R4.64+0x500] ;  /* 0x0005000804107981 */ /* 0x000ee2000c1e9900 */
[----:B------:R-:W-:-:S05]  /*1860*/  IMAD.WIDE R2, R38, 0x4, R2 ;  /* 0x0000000426027825 */ /* 0x000fca00078e0202 */
[----:B------:R0:W3:Y:S01]  /*1870*/  LDG.E.CONSTANT R23, desc[UR8][R2.64+-0x4] ;  /* 0xfffffc0802177981 */ /* 0x0000e2000c1e9900 */
[----:B------:R-:W-:Y:S01]  /*1880*/  SHF.R.U32.HI R13, RZ, 0x5, R37 ;  /* 0x00000005ff0d7819 */ /* 0x000fe20000011625 */
[----:B--2---:R-:W-:Y:S01]  /*1890*/  ULEA UR4, UR5, UR4, 0x18 ;  /* 0x0000000405047291 */ /* 0x004fe2000f8ec0ff */
[C---:B------:R-:W-:Y:S01]  /*18a0*/  ISETP.NE.AND P0, PT, R37.reuse, RZ, PT ;  /* 0x000000ff2500720c */ /* 0x040fe20003f05270 */
[----:B------:R-:W1:Y:S04]  /*18b0*/  S2R R38, SR_LANEID ;  /* 0x0000000000267919 */ /* 0x000e680000000000 */
[----:B------:R-:W-:Y:S01]  /*18c0*/  LEA R21, R37, UR4, 0x2 ;  /* 0x0000000425157c11 */ /* 0x000fe2000f8e10ff */
[----:B-1----:R-:W-:-:S05]  /*18d0*/  IMAD R17, R13, 0x160, R38 ;  /* 0x000001600d117824 */ /* 0x002fca00078e0226 */
[----:B------:R-:W-:-:S05]  /*18e0*/  LEA R17, R17, UR4, 0x2 ;  /* 0x0000000411117c11 */ /* 0x000fca000f8e10ff */
[----:B------:R-:W-:Y:S01]  /*18f0*/  IMAD R19, R38, 0x28, R17 ;  /* 0x0000002826137824 */ /* 0x000fe200078e0211 */
[----:B----4-:R-:W-:Y:S04]  /*1900*/  STS [R17], R0 ;  /* 0x0000000011007388 */ /* 0x010fe80000000800 */
[----:B-----5:R-:W-:Y:S04]  /*1910*/  STS [R17+0x80], R6 ;  /* 0x0000800611007388 */ /* 0x020fe80000000800 */
[----:B---3--:R-:W-:Y:S04]  /*1920*/  STS [R17+0x100], R7 ;  /* 0x0001000711007388 */ /* 0x008fe80000000800 */
        /* <DEDUP_REMOVED lines=9> */
[----:B------:R-:W-:Y:S04]  /*19c0*/  LDS R0, [R19+0x28] ;  /* 0x0000280013007984 */ /* 0x000fe80000000800 */
[----:B------:R-:W1:Y:S04]  /*19d0*/  LDS R36, [R19] ;  /* 0x0000000013247984 */ /* 0x000e680000000800 */
[----:B0-----:R-:W0:Y:S04]  /*19e0*/  LDS R2, [R19+0x4] ;  /* 0x0000040013027984 */ /* 0x001e280000000800 */
[----:B------:R-:W2:Y:S04]  /*19f0*/  LDS R3, [R19+0x8] ;  /* 0x0000080013037984 */ /* 0x000ea80000000800 */
[----:B------:R-:W3:Y:S04]  /*1a00*/  LDS R4, [R19+0xc] ;  /* 0x00000c0013047984 */ /* 0x000ee80000000800 */
[----:B------:R-:W4:Y:S04]  /*1a10*/  LDS R5, [R19+0x10] ;  /* 0x0000100013057984 */ /* 0x000f280000000800 */
[----:B------:R-:W-:Y:S04]  /*1a20*/  LDS R6, [R19+0x14] ;  /* 0x0000140013067984 */ /* 0x000fe80000000800 */
[----:B------:R-:W-:Y:S04]  /*1a30*/  LDS R7, [R19+0x18] ;  /* 0x0000180013077984 */ /* 0x000fe80000000800 */
[----:B------:R-:W-:Y:S04]  /*1a40*/  LDS R8, [R19+0x1c] ;  /* 0x00001c0013087984 */ /* 0x000fe80000000800 */
[----:B------:R-:W-:Y:S04]  /*1a50*/  LDS R9, [R19+0x20] ;  /* 0x0000200013097984 */ /* 0x000fe80000000800 */
[----:B------:R5:W-:Y:S01]  /*1a60*/  LDS R10, [R19+0x24] ;  /* 0x00002400130a7984 */ /* 0x000be20000000800 */
[----:B------:R-:W-:Y:S01]  /*1a70*/  BAR.SYNC.DEFER_BLOCKING 0x0 ;  /* 0x0000000000007b1d */ /* 0x000fe20000010000 */
[----:B-1----:R-:W-:-:S04]  /*1a80*/  IMAD.WIDE R26, R36, 0x4, R28 ;  /* 0x00000004241a7825 */ /* 0x002fc800078e021c */
[--C-:B0-----:R-:W-:Y:S01]  /*1a90*/  IMAD.WIDE R32, R2, 0x4, R28.reuse ;  /* 0x0000000402207825 */ /* 0x101fe200078e021c */
[----:B------:R-:W-:Y:S02]  /*1aa0*/  STS [R21+0x130], R0 ;  /* 0x0001300015007388 */ /* 0x000fe40000000800 */
[----:B------:R-:W-:Y:S06]  /*1ab0*/  BAR.SYNC.DEFER_BLOCKING 0x0 ;  /* 0x0000000000007b1d */ /* 0x000fec0000010000 */
[----:B------:R-:W0:Y:S04]  /*1ac0*/  @P0 LDS R23, [R21+0x12c] ;  /* 0x00012c0015170984 */ /* 0x000e280000000800 */
[----:B------:R-:W4:Y:S01]  /*1ad0*/  LDG.E R18, desc[UR8][R26.64] ;  /* 0x000000081a127981 */ /* 0x000f22000c1e1900 */
[----:B--2---:R-:W-:-:S03]  /*1ae0*/  IMAD.WIDE R16, R3, 0x4, R28 ;  /* 0x0000000403107825 */ /* 0x004fc600078e021c */
[----:B-----5:R-:W2:Y:S01]  /*1af0*/  LDG.E R19, desc[UR8][R32.64] ;  /* 0x0000000820137981 */ /* 0x020ea2000c1e1900 */
[----:B---3--:R-:W-:-:S03]  /*1b00*/  IMAD.WIDE R14, R4, 0x4, R28 ;  /* 0x00000004040e7825 */ /* 0x008fc600078e021c */
[----:B------:R-:W3:Y:S01]  /*1b10*/  LDG.E R20, desc[UR8][R16.64] ;  /* 0x0000000810147981 */ /* 0x000ee2000c1e1900 */
[----:B----4-:R-:W-:-:S03]  /*1b20*/  IMAD.WIDE R30, R5, 0x4, R28 ;  /* 0x00000004051e7825 */ /* 0x010fc600078e021c */
[----:B------:R-:W4:Y:S04]  /*1b30*/  LDG.E R25, desc[UR8][R14.64] ;  /* 0x000000080e197981 */ /* 0x000f28000c1e1900 */
[----:B------:R-:W5:Y:S01]  /*1b40*/  LDG.E R12, desc[UR8][R30.64] ;  /* 0x000000081e0c7981 */ /* 0x000f62000c1e1900 */
[----:B0-----:R-:W-:-:S05]  /*1b50*/  IMAD.WIDE R22, R23, 0x4, R28 ;  /* 0x0000000417167825 */ /* 0x001fca00078e021c */
[----:B------:R-:W5:Y:S01]  /*1b60*/  LDG.E R11, desc[UR8][R22.64] ;  /* 0x00000008160b7981 */ /* 0x000f62000c1e1900 */
[----:B--2---:R-:W-:Y:S02]  /*1b70*/  ISETP.NE.AND P3, PT, R18, R19, PT ;  /* 0x000000131200720c */ /* 0x004fe40003f65270 */
[----:B---3--:R-:W-:Y:S02]  /*1b80*/  ISETP.NE.AND P5, PT, R19, R20, PT ;  /* 0x000000141300720c */ /* 0x008fe40003fa5270 */
[----:B----4-:R-:W-:Y:S01]  /*1b90*/  ISETP.NE.AND P0, PT, R20, R25, PT ;  /* 0x000000191400720c */ /* 0x010fe20003f05270 */
[----:B------:R-:W-:-:S08]  /*1ba0*/  IMAD.WIDE R20, R7, 0x4, R28 ;  /* 0x0000000407147825 */ /* 0x000fd000078e021c */
[----:B------:R-:W2:Y:S01]  /*1bb0*/  @!P3 LDG.E R40, desc[UR8][R26.64+0x4] ;  /* 0x000004081a28b981 */ /* 0x000ea2000c1e1900 */
[----:B-----5:R-:W-:-:S03]  /*1bc0*/  ISETP.NE.AND P1, PT, R25, R12, PT ;  /* 0x0000000c1900720c */ /* 0x020fc60003f25270 */
[----:B------:R-:W2:Y:S04]  /*1bd0*/  @!P3 LDG.E R39, desc[UR8][R32.64+0x4] ;  /* 0x000004082027b981 */ /* 0x000ea8000c1e1900 */
[----:B------:R-:W3:Y:S04]  /*1be0*/  @!P5 LDG.E R42, desc[UR8][R32.64+0x4] ;  /* 0x00000408202ad981 */ /* 0x000ee8000c1e1900 */
[----:B------:R-:W3:Y:S01]  /*1bf0*/  @!P5 LDG.E R43, desc[UR8][R16.64+0x4] ;  /* 0x00000408102bd981 */ /* 0x000ee2000c1e1900 */
[----:B------:R-:W-:Y:S01]  /*1c00*/  ISETP.NE.AND P6, PT, R11, R18, PT ;  /* 0x000000120b00720c */ /* 0x000fe20003fc5270 */
[----:B------:R-:W-:-:S02]  /*1c10*/  IMAD.WIDE R18, R6, 0x4, R28 ;  /* 0x0000000406127825 */ /* 0x000fc400078e021c */
[----:B------:R-:W4:Y:S04]  /*1c20*/  LDG.E R48, desc[UR8][R20.64] ;  /* 0x0000000814307981 */ /* 0x000f28000c1e1900 */
[----:B------:R-:W5:Y:S01]  /*1c30*/  LDG.E R35, desc[UR8][R18.64] ;  /* 0x0000000812237981 */ /* 0x000f62000c1e1900 */
[----:B------:R-:W-:-:S03]  /*1c40*/  IMAD.WIDE R24, R9, 0x4, R28 ;  /* 0x0000000409187825 */ /* 0x000fc600078e021c */
[----:B------:R-:W4:Y:S04]  /*1c50*/  @!P0 LDG.E R50, desc[UR8][R16.64+0x4] ;  /* 0x0000040810328981 */ /* 0x000f28000c1e1900 */
[----:B------:R0:W2:Y:S04]  /*1c60*/  @!P6 LDG.E R11, desc[UR8][R22.64+0x4] ;  /* 0x00000408160be981 */ /* 0x0000a8000c1e1900 */
[----:B------:R1:W2:Y:S04]  /*1c70*/  @!P6 LDG.E R34, desc[UR8][R26.64+0x4] ;  /* 0x000004081a22e981 */ /* 0x0002a8000c1e1900 */
[----:B------:R-:W4:Y:S01]  /*1c80*/  @!P0 LDG.E R47, desc[UR8][R14.64+0x4] ;  /* 0x000004080e2f8981 */ /* 0x000f22000c1e1900 */
[----:B0-----:R-:W-:-:S03]  /*1c90*/  IMAD.WIDE R22, R8, 0x4, R28 ;  /* 0x0000000408167825 */ /* 0x001fc600078e021c */
[----:B------:R-:W4:Y:S04]  /*1ca0*/  LDG.E R32, desc[UR8][R24.64] ;  /* 0x0000000818207981 */ /* 0x000f28000c1e1900 */
[----:B------:R-:W4:Y:S01]  /*1cb0*/  LDG.E R45, desc[UR8][R22.64] ;  /* 0x00000008162d7981 */ /* 0x000f22000c1e1900 */
[----:B-1----:R-:W-:-:S03]  /*1cc0*/  IMAD.WIDE R26, R10, 0x4, R28 ;  /* 0x000000040a1a7825 */ /* 0x002fc600078e021c */
[----:B------:R0:W4:Y:S01]  /*1cd0*/  @!P1 LDG.E R46, desc[UR8][R14.64+0x4] ;  /* 0x000004080e2e9981 */ /* 0x000122000c1e1900 */
[----:B------:R-:W-:-:S03]  /*1ce0*/  IMAD.WIDE R28, R0, 0x4, R28 ;  /* 0x00000004001c7825 */ /* 0x000fc600078e021c */
[----:B------:R-:W4:Y:S04]  /*1cf0*/  @!P1 LDG.E R33, desc[UR8][R30.64+0x4] ;  /* 0x000004081e219981 */ /* 0x000f28000c1e1900 */
[----:B------:R-:W4:Y:S04]  /*1d00*/  LDG.E R17, desc[UR8][R26.64] ;  /* 0x000000081a117981 */ /* 0x000f28000c1e1900 */
[----:B------:R-:W4:Y:S01]  /*1d10*/  LDG.E R44, desc[UR8][R28.64] ;  /* 0x000000081c2c7981 */ /* 0x000f22000c1e1900 */
[----:B0-----:R-:W-:Y:S02]  /*1d20*/  IMAD.MOV.U32 R14, RZ, RZ, 0x1 ;  /* 0x00000001ff0e7424 */ /* 0x001fe400078e00ff */
[----:B------:R-:W-:-:S02]  /*1d30*/  IMAD.MOV.U32 R15, RZ, RZ, 0x1 ;  /* 0x00000001ff0f7424 */ /* 0x000fc400078e00ff */
[----:B------:R-:W-:Y:S01]  /*1d40*/  IMAD.MOV.U32 R16, RZ, RZ, 0x1 ;  /* 0x00000001ff107424 */ /* 0x000fe200078e00ff */
[----:B-----5:R-:W-:Y:S01]  /*1d50*/  ISETP.NE.AND P2, PT, R12, R35, PT ;  /* 0x000000230c00720c */ /* 0x020fe20003f45270 */
[----:B------:R-:W-:Y:S01]  /*1d60*/  IMAD.MOV.U32 R12, RZ, RZ, 0x1 ;  /* 0x00000001ff0c7424 */ /* 0x000fe200078e00ff */
[----:B--2---:R-:W-:Y:S01]  /*1d70*/  @!P6 ISETP.NE.AND P4, PT, R11, R34, PT ;  /* 0x000000220b00e20c */ /* 0x004fe20003f85270 */
[----:B------:R-:W-:-:S10]  /*1d80*/  IMAD.MOV.U32 R11, RZ, RZ, 0x1 ;  /* 0x00000001ff0b7424 */ /* 0x000fd400078e00ff */
[----:B------:R-:W2:Y:S01]  /*1d90*/  @!P2 LDG.E R34, desc[UR8][R18.64+0x4] ;  /* 0x000004081222a981 */ /* 0x000ea2000c1e1900 */
[----:B------:R-:W-:Y:S02]  /*1da0*/  @!P6 SEL R11, RZ, 0x1, !P4 ;  /* 0x00000001ff0be807 */ /* 0x000fe40006000000 */
[----:B------:R-:W-:Y:S02]  /*1db0*/  @!P3 ISETP.NE.AND P4, PT, R40, R39, PT ;  /* 0x000000272800b20c */ /* 0x000fe40003f85270 */
[----:B---3--:R-:W-:Y:S02]  /*1dc0*/  @!P5 ISETP.NE.AND P6, PT, R42, R43, PT ;  /* 0x0000002b2a00d20c */ /* 0x008fe40003fc5270 */
[----:B------:R-:W-:Y:S02]  /*1dd0*/  @!P3 SEL R12, RZ, 0x1, !P4 ;  /* 0x00000001ff0cb807 */ /* 0x000fe40006000000 */
[----:B----4-:R-:W-:Y:S02]  /*1de0*/  ISETP.NE.AND P3, PT, R35, R48, PT ;  /* 0x000000302300720c */ /* 0x010fe40003f65270 */
[----:B------:R-:W-:Y:S01]  /*1df0*/  @!P5 SEL R14, RZ, 0x1, !P6 ;  /* 0x00000001ff0ed807 */ /* 0x000fe20007000000 */
[----:B------:R-:W2:Y:S01]  /*1e00*/  @!P2 LDG.E R35, desc[UR8][R30.64+0x4] ;  /* 0x000004081e23a981 */ /* 0x000ea2000c1e1900 */
[----:B------:R-:W-:-:S02]  /*1e10*/  ISETP.NE.AND P6, PT, R48, R45, PT ;  /* 0x0000002d3000720c */ /* 0x000fc40003fc5270 */
[----:B------:R-:W-:Y:S02]  /*1e20*/  @!P0 ISETP.NE.AND P4, PT, R50, R47, PT ;  /* 0x0000002f3200820c */ /* 0x000fe40003f85270 */
[----:B------:R-:W-:Y:S02]  /*1e30*/  ISETP.NE.AND P5, PT, R45, R32, PT ;  /* 0x000000202d00720c */ /* 0x000fe40003fa5270 */
[----:B------:R-:W-:Y:S02]  /*1e40*/  @!P0 SEL R15, RZ, 0x1, !P4 ;  /* 0x00000001ff0f8807 */ /* 0x000fe40006000000 */
[----:B------:R-:W-:Y:S01]  /*1e50*/  @!P1 ISETP.NE.AND P4, PT, R46, R33, PT ;  /* 0x000000212e00920c */ /* 0x000fe20003f85270 */
[----:B------:R0:W3:Y:S01]  /*1e60*/  @!P3 LDG.E R39, desc[UR8][R18.64+0x4] ;  /* 0x000004081227b981 */ /* 0x0000e2000c1e1900 */
[----:B------:R-:W-:-:S03]  /*1e70*/  ISETP.NE.AND P0, PT, R32, R17, PT ;  /* 0x000000112000720c */ /* 0x000fc60003f05270 */
[----:B------:R-:W3:Y:S01]  /*1e80*/  @!P3 LDG.E R32, desc[UR8][R20.64+0x4] ;  /* 0x000004081420b981 */ /* 0x000ee2000c1e1900 */
[----:B------:R-:W-:Y:S02]  /*1e90*/  @!P1 SEL R16, RZ, 0x1, !P4 ;  /* 0x00000001ff109807 */ /* 0x000fe40006000000 */
[----:B------:R-:W-:Y:S01]  /*1ea0*/  ISETP.NE.AND P1, PT, R17, R44, PT ;  /* 0x0000002c1100720c */ /* 0x000fe20003f25270 */
[----:B------:R-:W4:Y:S04]  /*1eb0*/  @!P6 LDG.E R43, desc[UR8][R20.64+0x4] ;  /* 0x00000408142be981 */ /* 0x000f28000c1e1900 */
[----:B------:R-:W4:Y:S04]  /*1ec0*/  @!P6 LDG.E R30, desc[UR8][R22.64+0x4] ;  /* 0x00000408161ee981 */ /* 0x000f28000c1e1900 */
[----:B------:R-:W5:Y:S04]  /*1ed0*/  @!P5 LDG.E R40, desc[UR8][R22.64+0x4] ;  /* 0x000004081628d981 */ /* 0x000f68000c1e1900 */
[----:B------:R-:W5:Y:S04]  /*1ee0*/  @!P5 LDG.E R31, desc[UR8][R24.64+0x4] ;  /* 0x00000408181fd981 */ /* 0x000f68000c1e1900 */
[----:B------:R1:W5:Y:S04]  /*1ef0*/  @!P0 LDG.E R42, desc[UR8][R24.64+0x4] ;  /* 0x00000408182a8981 */ /* 0x000368000c1e1900 */
[----:B------:R-:W5:Y:S04]  /*1f00*/  @!P0 LDG.E R33, desc[UR8][R26.64+0x4] ;  /* 0x000004081a218981 */ /* 0x000f68000c1e1900 */
[----:B------:R1:W5:Y:S04]  /*1f10*/  @!P1 LDG.E R45, desc[UR8][R26.64+0x4] ;  /* 0x000004081a2d9981 */ /* 0x000368000c1e1900 */
[----:B------:R-:W5:Y:S01]  /*1f20*/  @!P1 LDG.E R28, desc[UR8][R28.64+0x4] ;  /* 0x000004081c1c9981 */ /* 0x000f62000c1e1900 */
[----:B------:R-:W-:-:S04]  /*1f30*/  IMAD.IADD R17, R12, 0x1, R11 ;  /* 0x000000010c117824 */ /* 0x000fc800078e020b */
[----:B0-----:R-:W-:Y:S02]  /*1f40*/  IMAD.IADD R18, R17, 0x1, R14 ;  /* 0x0000000111127824 */ /* 0x001fe400078e020e */
[----:B------:R-:W-:Y:S02]  /*1f50*/  IMAD.MOV.U32 R17, RZ, RZ, 0x1 ;  /* 0x00000001ff117424 */ /* 0x000fe400078e00ff */
[----:B------:R-:W-:Y:S02]  /*1f60*/  IMAD.IADD R18, R18, 0x1, R15 ;  /* 0x0000000112127824 */ /* 0x000fe400078e020f */
[----:B------:R-:W-:Y:S02]  /*1f70*/  IMAD.MOV.U32 R19, RZ, RZ, 0x1 ;  /* 0x00000001ff137424 */ /* 0x000fe400078e00ff */
[----:B-1----:R-:W-:Y:S02]  /*1f80*/  IMAD.IADD R24, R18, 0x1, R16 ;  /* 0x0000000112187824 */ /* 0x002fe400078e0210 */
[----:B------:R-:W-:-:S02]  /*1f90*/  IMAD.MOV.U32 R25, RZ, RZ, 0x1 ;  /* 0x00000001ff197424 */ /* 0x000fc400078e00ff */
[----:B------:R-:W-:Y:S01]  /*1fa0*/  IMAD.MOV.U32 R27, RZ, RZ, 0x1 ;  /* 0x00000001ff1b7424 */ /* 0x000fe200078e00ff */
[----:B------:R-:W-:Y:S01]  /*1fb0*/  BAR.SYNC.DEFER_BLOCKING 0x0 ;  /* 0x0000000000007b1d */ /* 0x000fe20000010000 */
[----:B--2---:R-:W-:-:S04]  /*1fc0*/  @!P2 ISETP.NE.AND P4, PT, R35, R34, PT ;  /* 0x000000222300a20c */ /* 0x004fc80003f85270 */
[----:B------:R-:W-:-:S05]  /*1fd0*/  @!P2 SEL R17, RZ, 0x1, !P4 ;  /* 0x00000001ff11a807 */ /* 0x000fca0006000000 */
[----:B------:R-:W-:Y:S01]  /*1fe0*/  IMAD.IADD R26, R24, 0x1, R17 ;  /* 0x00000001181a7824 */ /* 0x000fe200078e0211 */
[----:B---3--:R-:W-:-:S04]  /*1ff0*/  @!P3 ISETP.NE.AND P4, PT, R39, R32, PT ;  /* 0x000000202700b20c */ /* 0x008fc80003f85270 */
[----:B------:R-:W-:Y:S02]  /*2000*/  @!P3 SEL R19, RZ, 0x1, !P4 ;  /* 0x00000001ff13b807 */ /* 0x000fe40006000000 */
[----:B----4-:R-:W-:-:S03]  /*2010*/  @!P6 ISETP.NE.AND P2, PT, R43, R30, PT ;  /* 0x0000001e2b00e20c */ /* 0x010fc60003f45270 */
[----:B------:R-:W-:Y:S01]  /*2020*/  IMAD.IADD R30, R26, 0x1, R19 ;  /* 0x000000011a1e7824 */ /* 0x000fe200078e0213 */
[----:B------:R-:W-:Y:S02]  /*2030*/  @!P6 SEL R25, RZ, 0x1, !P2 ;  /* 0x00000001ff19e807 */ /* 0x000fe40005000000 */
[----:B-----5:R-:W-:-:S03]  /*2040*/  @!P5 ISETP.NE.AND P3, PT, R40, R31, PT ;  /* 0x0000001f2800d20c */ /* 0x020fc60003f65270 */
[----:B------:R-:W-:Y:S01]  /*2050*/  IMAD.IADD R32, R30, 0x1, R25 ;  /* 0x000000011e207824 */ /* 0x000fe200078e0219 */
[----:B------:R-:W-:Y:S01]  /*2060*/  @!P5 SEL R27, RZ, 0x1, !P3 ;  /* 0x00000001ff1bd807 */ /* 0x000fe20005800000 */
[----:B------:R-:W-:Y:S01]  /*2070*/  IMAD.MOV.U32 R31, RZ, RZ, 0x1 ;  /* 0x00000001ff1f7424 */ /* 0x000fe200078e00ff */
[----:B------:R-:W-:-:S03]  /*2080*/  @!P0 ISETP.NE.AND P2, PT, R42, R33, PT ;  /* 0x000000212a00820c */ /* 0x000fc60003f45270 */
[----:B------:R-:W-:Y:S01]  /*2090*/  IMAD.IADD R34, R32, 0x1, R27 ;  /* 0x0000000120227824 */ /* 0x000fe200078e021b */
[----:B------:R-:W-:Y:S01]  /*20a0*/  @!P0 SEL R31, RZ, 0x1, !P2 ;  /* 0x00000001ff1f8807 */ /* 0x000fe20005000000 */
[----:B------:R-:W-:Y:S01]  /*20b0*/  IMAD.MOV.U32 R33, RZ, RZ, 0x1 ;  /* 0x00000001ff217424 */ /* 0x000fe200078e00ff */
        /* <DEDUP_REMOVED lines=16> */
[----:B------:R-:W-:Y:S01]  /*21c0*/  @!P1 STS [R39], R28 ;  /* 0x0000001c27009388 */ /* 0x000fe20000000800 */
[----:B------:R-:W-:Y:S06]  /*21d0*/  BAR.SYNC.DEFER_BLOCKING 0x0 ;  /* 0x0000000000007b1d */ /* 0x000fec0000010000 */
[----:B------:R-:W0:Y:S01]  /*21e0*/  LDS.64 R20, [UR4] ;  /* 0x00000004ff147984 */ /* 0x000e220008000a00 */
[----:B------:R-:W-:Y:S01]  /*21f0*/  IMAD.IADD R22, R28, 0x1, -R29 ;  /* 0x000000011c167824 */ /* 0x000fe200078e0a1d */
[----:B------:R-:W-:Y:S02]  /*2200*/  ISETP.GT.U32.AND P1, PT, R37, 0x1f, PT ;  /* 0x0000001f2500780c */ /* 0x000fe40003f24070 */
[----:B------:R-:W-:-:S04]  /*2210*/  ISETP.NE.AND P0, PT, R38, RZ, PT ;  /* 0x000000ff2600720c */ /* 0x000fc80003f05270 */
[----:B------:R-:W-:Y:S02]  /*2220*/  SEL R13, R22, RZ, P0 ;  /* 0x000000ff160d7207 */ /* 0x000fe40000000000 */
[----:B------:R-:W-:-:S03]  /*2230*/  ISETP.GE.U32.AND P0, PT, R37, 0x20, PT ;  /* 0x000000202500780c */ /* 0x000fc60003f06070 */
[C---:B0-----:R-:W-:Y:S02]  /*2240*/  IMAD.IADD R13, R20.reuse, 0x1, R13 ;  /* 0x00000001140d7824 */ /* 0x041fe400078e020d */
[----:B------:R-:W-:-:S03]  /*2250*/  IMAD.IADD R21, R20, 0x1, R21 ;  /* 0x0000000114157824 */ /* 0x000fc600078e0215 */
[----:B------:R-:W-:Y:S01]  /*2260*/  SEL R39, R22, R13, !P0 ;  /* 0x0000000d16277207 */ /* 0x000fe20004000000 */
[----:B------:R-:W-:Y:S06]  /*2270*/  @P1 BRA `(.L_x_1608) ;  /* 0x0000000800381947 */ /* 0x000fec0003800000 */
[----:B------:R-:W0:Y:S01]  /*2280*/  LDC.64 R46, c[0x0][0x3a8] ;  /* 0x0000ea00ff2e7b82 */ /* 0x000e220000000a00 */
[----:B------:R-:W-:Y:S02]  /*2290*/  ISETP.NE.AND P2, PT, R37, RZ, PT ;  /* 0x000000ff2500720c */ /* 0x000fe40003f45270 */
[----:B------:R-:W-:-:S05]  /*22a0*/  LOP3.LUT R50, RZ, R37, RZ, 0x33, !PT ;  /* 0x00000025ff327212 */ /* 0x000fca00078e33ff */
[----:B------:R-:W1:Y:S06]  /*22b0*/  LDC R13, c[0x0][0x370] ;  /* 0x0000dc00ff0d7b82 */ /* 0x000e6c0000000800 */
[----:B------:R-:W-:Y:S01]  /*22c0*/  @!P2 IMAD.MOV.U32 R20, RZ, RZ, 0x64 ;  /* 0x00000064ff14a424 */ /* 0x000fe200078e00ff */
[----:B------:R2:W-:Y:S01]  /*22d0*/  @!P2 STS [UR4+0x2c], R21 ;  /* 0x00002c15ff00a988 */ /* 0x0005e20008000804 */
[----:B0-----:R-:W-:-:S05]  /*22e0*/  IMAD.WIDE.U32 R46, R41, 0x8, R46 ;  /* 0x00000008292e7825 */ /* 0x001fca00078e002e */
[----:B------:R2:W-:Y:S01]  /*22f0*/  @!P2 ST.E.64.STRONG.GPU desc[UR8][R46.64+0x100], R20 ;  /* 0x000100142e00a985 */ /* 0x0005e2000c10fb08 */
[----:B-1----:R-:W-:-:S13]  /*2300*/  ISETP.GT.U32.AND P1, PT, R13, 0x1f3, PT ;  /* 0x000001f30d00780c */ /* 0x002fda0003f24070 */
[----:B--2---:R-:W-:Y:S05]  /*2310*/  @P1 BRA `(.L_x_1609) ;  /* 0x0000000000081947 */ /* 0x004fea0003800000 */
[----:B------:R0:W-:Y:S06]  /*2320*/  MEMBAR.SC.CTA ;  /* 0x0000000000007992 */ /* 0x0001ec0000000000 */
[----:B0-----:R-:W-:Y:S05]  /*2330*/  BRA `(.L_x_1610) ;  /* 0x0000000000087947 */ /* 0x001fea0003800000 */
.L_x_1609:
[----:B------:R-:W-:Y:S05]  /*2340*/  NANOSLEEP 0x1c2 ;  /* 0x000001c20000795d */ /* 0x000fea0003800000 */
[----:B------:R-:W-:Y:S01]  /*2350*/  NOP ;  /* 0x0000000000007918 */ /* 0x000fe20000000000 */
.L_x_1610:
[----:B------:R-:W-:-:S05]  /*2360*/  IMAD.WIDE R42, R50, 0x8, R46 ;  /* 0x00000008322a7825 */ /* 0x000fca00078e022e */
[----:B------:R-:W2:Y:S01]  /*2370*/  LD.E.64.STRONG.GPU R22, desc[UR8][R42.64+0x100] ;  /* 0x000100082a167980 */ /* 0x000ea2000c10fb00 */
[----:B------:R-:W-:Y:S01]  /*2380*/  UMOV UR5, 0xffffffff ;  /* 0xffffffff00057882 */ /* 0x000fe20000000000 */
[----:B--2---:R-:W-:Y:S02]  /*2390*/  ISETP.NE.AND P0, PT, R22, 0x63, PT ;  /* 0x000000631600780c */ /* 0x004fe40003f05270 */
[----:B------:R-:W-:Y:S11]  /*23a0*/  BRA.DIV UR5, `(.L_x_1611) ;  /* 0x0000005205e07947 */ /* 0x000ff6000b800000 */
[----:B------:R-:W-:-:S13]  /*23b0*/  VOTE.ANY P0, !P0 ;  /* 0x0000000000ff7806 */ /* 0x000fda0004000100 */
.L_x_1683:
[----:B------:R-:W-:Y:S05]  /*23c0*/  @!P0 BRA `(.L_x_1612) ;  /* 0x0000000000308947 */ /* 0x000fea0003800000 */
.L_x_1616:
[----:B------:R-:W-:Y:S05]  /*23d0*/  YIELD ;  /* 0x0000000000007946 */ /* 0x000fea0003800000 */
[----:B------:R-:W-:Y:S05]  /*23e0*/  @P1 BRA `(.L_x_1613) ;  /* 0x0000000000081947 */ /* 0x000fea0003800000 */
[----:B------:R0:W-:Y:S06]  /*23f0*/  MEMBAR.SC.CTA ;  /* 0x0000000000007992 */ /* 0x0001ec0000000000 */
[----:B0-----:R-:W-:Y:S05]  /*2400*/  BRA `(.L_x_1614) ;  /* 0x0000000000087947 */ /* 0x001fea0003800000 */
.L_x_1613:
[----:B------:R-:W-:Y:S05]  /*2410*/  NANOSLEEP 0x15e ;  /* 0x0000015e0000795d */ /* 0x000fea0003800000 */
[----:B------:R-:W-:Y:S01]  /*2420*/  NOP ;  /* 0x0000000000007918 */ /* 0x000fe20000000000 */
.L_x_1614:
[----:B------:R-:W2:Y:S01]  /*2430*/  LD.E.64.STRONG.GPU R22, desc[UR8][R42.64+0x100] ;  /* 0x000100082a167980 */ /* 0x000ea2000c10fb00 */
[----:B------:R-:W-:Y:S01]  /*2440*/  UMOV UR5, 0xffffffff ;  /* 0xffffffff00057882 */ /* 0x000fe20000000000 */
[----:B--2---:R-:W-:Y:S02]  /*2450*/  ISETP.NE.AND P0, PT, R22, 0x63, PT ;  /* 0x000000631600780c */ /* 0x004fe40003f05270 */
[----:B------:R-:W-:Y:S11]  /*2460*/  BRA.DIV UR5, `(.L_x_1615) ;  /* 0x0000005205d07947 */ /* 0x000ff6000b800000 */
[----:B------:R-:W-:-:S13]  /*2470*/  VOTE.ANY P0, !P0 ;  /* 0x0000000000ff7806 */ /* 0x000fda0004000100 */
.L_x_1686:
[----:B------:R-:W-:Y:S05]  /*2480*/  @P0 BRA `(.L_x_1616) ;  /* 0xfffffffc00d00947 */ /* 0x000fea000383ffff */
.L_x_1612:
        /* <DEDUP_REMOVED lines=8> */
[----:B------:R-:W-:Y:S02]  /*2510*/  VIADD R44, R38, 0x10 ;  /* 0x00000010262c7836 */ /* 0x000fe40000000000 */
[----:B------:R-:W-:Y:S01]  /*2520*/  IMAD.IADD R50, R50, 0x1, R41 ;  /* 0x0000000132327824 */ /* 0x000fe200078e0229 */
        /* <DEDUP_REMOVED lines=21> */
[----:B------:R-:W-:Y:S02]  /*2680*/  IMAD.IADD R23, R53, 0x1, R28 ;  /* 0x0000000135177824 */ /* 0x000fe400078e021c */
[----:B------:R-:W0:Y:S03]  /*2690*/  LDC.64 R28, c[0x0][0x3a8] ;  /* 0x0000ea00ff1c7b82 */ /* 0x000e260000000a00 */
[----:B------:R-:W1:Y:S05]  /*26a0*/  SHFL.DOWN PT, R49, R23, 0x10, R48 ;  /* 0x0a00000017317989 */ /* 0x000e6a00000e0030 */
[----:B------:R-:W-:-:S02]  /*26b0*/  VOTE.ALL P0, P0 ;  /* 0x0000000000ff7806 */ /* 0x000fc40000000000 */
[----:B0-----:R-:W-:Y:S02]  /*26c0*/  IADD3 R45, P4, PT, R28, 0x100, RZ ;  /* 0x000001001c2d7810 */ /* 0x001fe40007f9e0ff */
[----:B-1----:R-:W-:-:S03]  /*26d0*/  SEL R22, R49, RZ, !P3 ;  /* 0x000000ff31167207 */ /* 0x002fc60005800000 */
[----:B------:R-:W-:Y:S02]  /*26e0*/  IMAD.X R51, RZ, RZ, R29, P4 ;  /* 0x000000ffff337224 */ /* 0x000fe400020e061d */
[----:B------:R-:W-:-:S07]  /*26f0*/  IMAD.IADD R41, R23, 0x1, R22 ;  /* 0x0000000117297824 */ /* 0x000fce00078e0216 */
.L_x_1695:
[----:B------:R-:W-:Y:S05]  /*2700*/  @!P0 BRA `(.L_x_1618) ;  /* 0x0000000000d88947 */ /* 0x000fea0003800000 */
.L_x_1626:
[----:B------:R-:W-:Y:S02]  /*2710*/  IMAD.MOV.U32 R22, RZ, RZ, R45 ;  /* 0x000000ffff167224 */ /* 0x000fe400078e002d */
[----:B------:R-:W-:Y:S02]  /*2720*/  IMAD.MOV.U32 R23, RZ, RZ, R51 ;  /* 0x000000ffff177224 */ /* 0x000fe400078e0033 */
[----:B------:R-:W-:-:S05]  /*2730*/  IMAD.WIDE R48, R50, 0x8, R22 ;  /* 0x0000000832307825 */ /* 0x000fca00078e0216 */
[----:B------:R-:W2:Y:S01]  /*2740*/  LD.E.64.STRONG.GPU R22, desc[UR8][R48.64+-0x100] ;  /* 0xffff000830167980 */ /* 0x000ea2000c10fb00 */
[----:B------:R-:W-:Y:S05]  /*2750*/  YIELD ;  /* 0x0000000000007946 */ /* 0x000fea0003800000 */
[----:B------:R-:W-:Y:S01]  /*2760*/  UMOV UR5, 0xffffffff ;  /* 0xffffffff00057882 */ /* 0x000fe20000000000 */
[----:B--2---:R-:W-:Y:S02]  /*2770*/  ISETP.NE.AND P0, PT, R22, 0x63, PT ;  /* 0x000000631600780c */ /* 0x004fe40003f05270 */
[----:B------:R-:W-:Y:S11]  /*2780*/  BRA.DIV UR5, `(.L_x_1619) ;  /* 0x0000005605307947 */ /* 0x000ff6000b800000 */
[----:B------:R-:W-:-:S13]  /*2790*/  VOTE.ANY P0, !P0 ;  /* 0x0000000000ff7806 */ /* 0x000fda0004000100 */
.L_x_1698:
[----:B------:R-:W-:Y:S05]  /*27a0*/  @!P0 BRA `(.L_x_1620) ;  /* 0x0000000000308947 */ /* 0x000fea0003800000 */
.L_x_1624:
[----:B------:R-:W-:Y:S05]  /*27b0*/  YIELD ;  /* 0x0000000000007946 */ /* 0x000fea0003800000 */
[----:B------:R-:W-:Y:S05]  /*27c0*/  @P1 BRA `(.L_x_1621) ;  /* 0x0000000000081947 */ /* 0x000fea0003800000 */
[----:B------:R0:W-:Y:S06]  /*27d0*/  MEMBAR.SC.CTA ;  /* 0x0000000000007992 */ /* 0x0001ec0000000000 */
[----:B0-----:R-:W-:Y:S05]  /*27e0*/  BRA `(.L_x_1622) ;  /* 0x0000000000087947 */ /* 0x001fea0003800000 */
.L_x_1621:
[----:B------:R-:W-:Y:S05]  /*27f0*/  NANOSLEEP 0x15e ;  /* 0x0000015e0000795d */ /* 0x000fea0003800000 */
[----:B------:R-:W-:Y:S01]  /*2800*/  NOP ;  /* 0x0000000000007918 */ /* 0x000fe20000000000 */
.L_x_1622:
[----:B------:R-:W2:Y:S01]  /*2810*/  LD.E.64.STRONG.GPU R22, desc[UR8][R48.64+-0x100] ;  /* 0xffff000830167980 */ /* 0x000ea2000c10fb00 */
[----:B------:R-:W-:Y:S01]  /*2820*/  UMOV UR5, 0xffffffff ;  /* 0xffffffff00057882 */ /* 0x000fe20000000000 */
[----:B--2---:R-:W-:Y:S02]  /*2830*/  ISETP.NE.AND P0, PT, R22, 0x63, PT ;  /* 0x000000631600780c */ /* 0x004fe40003f05270 */
[----:B------:R-:W-:Y:S11]  /*2840*/  BRA.DIV UR5, `(.L_x_1623) ;  /* 0x0000005605207947 */ /* 0x000ff6000b800000 */
[----:B------:R-:W-:-:S13]  /*2850*/  VOTE.ANY P0, !P0 ;  /* 0x0000000000ff7806 */ /* 0x000fda0004000100 */
.L_x_1701:
[----:B------:R-:W-:Y:S05]  /*2860*/  @P0 BRA `(.L_x_1624) ;  /* 0xfffffffc00d00947 */ /* 0x000fea000383ffff */
.L_x_1620:
        /* <DEDUP_REMOVED lines=31> */
.L_x_1710:
[----:B------:R-:W-:Y:S05]  /*2a60*/  @P0 BRA `(.L_x_1626) ;  /* 0xfffffffc00280947 */ /* 0x000fea000383ffff */
.L_x_1618:
        /* <DEDUP_REMOVED lines=15> */
.L_x_1608:
[----:B-1----:R-:W-:Y:S01]  /*2b60*/  IMAD.IADD R21, R12, 0x1, R11 ;  /* 0x000000010c157824 */ /* 0x002fe200078e020b */
[----:B------:R-:W-:Y:S05]  /*2b70*/  WARPSYNC.ALL ;  /* 0x0000000000007948 */ /* 0x000fea0003800000 */
[----:B------:R-:W-:Y:S01]  /*2b80*/  ISETP.NE.AND P0, PT, R37, RZ, PT ;  /* 0x000000ff2500720c */ /* 0x000fe20003f05270 */
[----:B------:R-:W-:Y:S01]  /*2b90*/  IMAD.IADD R23, R21, 0x1, R14 ;  /* 0x0000000115177824 */ /* 0x000fe200078e020e */
[----:B------:R-:W0:Y:S08]  /*2ba0*/  S2UR UR5, SR_CgaCtaId ;  /* 0x00000000000579c3 */ /* 0x000e300000008800 */
[----:B------:R-:W-:Y:S01]  /*2bb0*/  BAR.SYNC.DEFER_BLOCKING 0x0 ;  /* 0x0000000000007b1d */ /* 0x000fe20000010000 */
[----:B------:R-:W-:-:S02]  /*2bc0*/  ISETP.NE.AND P2, PT, R11, RZ, PT ;  /* 0x000000ff0b00720c */ /* 0x000fc40003f45270 */
[----:B------:R-:W-:Y:S02]  /*2bd0*/  ISETP.NE.AND P6, PT, R12, RZ, PT ;  /* 0x000000ff0c00720c */ /* 0x000fe40003fc5270 */
[----:B------:R-:W-:Y:S01]  /*2be0*/  ISETP.NE.AND P5, PT, R14, RZ, PT ;  /* 0x000000ff0e00720c */ /* 0x000fe20003fa5270 */
[----:B------:R-:W-:Y:S01]  /*2bf0*/  UMOV UR4, 0x400 ;  /* 0x0000040000047882 */ /* 0x000fe20000000000 */
[----:B------:R-:W-:Y:S01]  /*2c00*/  ISETP.NE.AND P1, PT, R15, RZ, PT ;  /* 0x000000ff0f00720c */ /* 0x000fe20003f25270 */
[----:B------:R-:W-:Y:S01]  /*2c10*/  BSSY.RECONVERGENT B0, `(.L_x_1627) ;  /* 0x00000af000007945 */ /* 0x000fe20003800200 */
[----:B------:R-:W-:Y:S02]  /*2c20*/  ISETP.NE.AND P4, PT, R17, RZ, PT ;  /* 0x000000ff1100720c */ /* 0x000fe40003f85270 */
[----:B------:R-:W-:Y:S01]  /*2c30*/  ISETP.NE.AND P3, PT, R19, RZ, PT ;  /* 0x000000ff1300720c */ /* 0x000fe20003f65270 */
[----:B0-----:R-:W-:-:S09]  /*2c40*/  ULEA UR6, UR5, UR4, 0x18 ;  /* 0x0000000405067291 */ /* 0x001fd2000f8ec0ff */
[----:B------:R-:W0:Y:S04]  /*2c50*/  @P0 LDS R22, [UR6+0xc] ;  /* 0x00000c06ff160984 */ /* 0x000e280008000800 */
[----:B------:R-:W1:Y:S04]  /*2c60*/  LDS R20, [UR6+0x24] ;  /* 0x00002406ff147984 */ /* 0x000e680008000800 */
[----:B------:R-:W2:Y:S01]  /*2c70*/  LDS R12, [UR6+0x2c] ;  /* 0x00002c06ff0c7984 */ /* 0x000ea20008000800 */
[----:B0-----:R-:W-:Y:S01]  /*2c80*/  @P0 IMAD.IADD R13, R13, 0x1, R22 ;  /* 0x000000010d0d0824 */ /* 0x001fe200078e0216 */
[----:B------:R-:W-:Y:S01]  /*2c90*/  BAR.SYNC.DEFER_BLOCKING 0x0 ;  /* 0x0000000000007b1d */ /* 0x000fe20000010000 */
[----:B------:R-:W-:-:S02]  /*2ca0*/  ISETP.NE.AND P0, PT, R16, RZ, PT ;  /* 0x000000ff1000720c */ /* 0x000fc40003f05270 */
[----:B-1----:R-:W-:Y:S01]  /*2cb0*/  @P2 IMAD.IADD R14, R13, 0x1, -R20 ;  /* 0x000000010d0e2824 */ /* 0x002fe200078e0a14 */
[C-C-:B------:R-:W-:Y:S02]  /*2cc0*/  @P6 IADD3 R15, PT, PT, -R20.reuse, R11, R13.reuse ;  /* 0x0000000b140f6210 */ /* 0x140fe40007ffe10d */
[--C-:B------:R-:W-:Y:S02]  /*2cd0*/  @P1 IADD3 R16, PT, PT, -R20, R23, R13.reuse ;  /* 0x0000001714101210 */ /* 0x100fe40007ffe10d */
[----:B------:R-:W-:Y:S02]  /*2ce0*/  @P2 LEA R11, R14, UR6, 0x2 ;  /* 0x000000060e0b2c11 */ /* 0x000fe4000f8e10ff */
[----:B------:R-:W-:Y:S02]  /*2cf0*/  @P5 IADD3 R14, PT, PT, -R20, R21, R13 ;  /* 0x00000015140e5210 */ /* 0x000fe40007ffe10d */
[----:B------:R-:W-:Y:S02]  /*2d00*/  @P6 LEA R15, R15, UR6, 0x2 ;  /* 0x000000060f0f6c11 */ /* 0x000fe4000f8e10ff */
[----:B------:R-:W-:-:S02]  /*2d10*/  @P5 LEA R14, R14, UR6, 0x2 ;  /* 0x000000060e0e5c11 */ /* 0x000fc4000f8e10ff */
[----:B------:R-:W-:Y:S02]  /*2d20*/  @P1 LEA R17, R16, UR6, 0x2 ;  /* 0x0000000610111c11 */ /* 0x000fe4000f8e10ff */
[C-C-:B------:R-:W-:Y:S02]  /*2d30*/  @P0 IADD3 R18, PT, PT, -R20.reuse, R18, R13.reuse ;  /* 0x0000001214120210 */ /* 0x140fe40007ffe10d */
[--C-:B------:R-:W-:Y:S02]  /*2d40*/  @P4 IADD3 R24, PT, PT, -R20, R24, R13.reuse ;  /* 0x0000001814184210 */ /* 0x100fe40007ffe10d */
[----:B------:R-:W-:Y:S01]  /*2d50*/  @P0 LEA R18, R18, UR6, 0x2 ;  /* 0x0000000612120c11 */ /* 0x000fe2000f8e10ff */
[----:B------:R0:W-:Y:S01]  /*2d60*/  @P2 STS [R11], R36 ;  /* 0x000000240b002388 */ /* 0x0001e20000000800 */
[----:B------:R-:W-:Y:S02]  /*2d70*/  ISETP.NE.AND P2, PT, R25, RZ, PT ;  /* 0x000000ff1900720c */ /* 0x000fe40003f45270 */
[----:B------:R-:W-:Y:S01]  /*2d80*/  @P3 IADD3 R26, PT, PT, -R20, R26, R13 ;  /* 0x0000001a141a3210 */ /* 0x000fe20007ffe10d */
[----:B------:R-:W-:Y:S01]  /*2d90*/  @P6 STS [R15], R2 ;  /* 0x000000020f006388 */ /* 0x000fe20000000800 */
[----:B------:R-:W-:-:S02]  /*2da0*/  ISETP.NE.AND P6, PT, R27, RZ, PT ;  /* 0x000000ff1b00720c */ /* 0x000fc40003fc5270 */
[----:B------:R-:W-:Y:S01]  /*2db0*/  @P3 LEA R26, R26, UR6, 0x2 ;  /* 0x000000061a1a3c11 */ /* 0x000fe2000f8e10ff */
[----:B------:R1:W-:Y:S01]  /*2dc0*/  @P5 STS [R14], R3 ;  /* 0x000000030e005388 */ /* 0x0003e20000000800 */
[----:B------:R-:W-:Y:S02]  /*2dd0*/  ISETP.NE.AND P5, PT, R31, RZ, PT ;  /* 0x000000ff1f00720c */ /* 0x000fe40003fa5270 */
[----:B0-----:R-:W-:Y:S01]  /*2de0*/  @P4 LEA R11, R24, UR6, 0x2 ;  /* 0x00000006180b4c11 */ /* 0x001fe2000f8e10ff */
[----:B------:R0:W-:Y:S01]  /*2df0*/  @P1 STS [R17], R4 ;  /* 0x0000000411001388 */ /* 0x0001e20000000800 */
[----:B------:R-:W-:Y:S02]  /*2e00*/  ISETP.NE.AND P1, PT, R33, RZ, PT ;  /* 0x000000ff2100720c */ /* 0x000fe40003f25270 */
[----:B------:R-:W-:Y:S01]  /*2e10*/  @P2 IADD3 R30, PT, PT, -R20, R30, R13 ;  /* 0x0000001e141e2210 */ /* 0x000fe20007ffe10d */
[----:B------:R0:W-:Y:S01]  /*2e20*/  @P0 STS [R18], R5 ;  /* 0x0000000512000388 */ /* 0x0001e20000000800 */
[----:B--2---:R-:W-:-:S02]  /*2e30*/  ISETP.GE.AND P0, PT, R37, R12, PT ;  /* 0x0000000c2500720c */ /* 0x004fc40003f06270 */
[--C-:B------:R-:W-:Y:S01]  /*2e40*/  @P6 IADD3 R32, PT, PT, -R20, R32, R13.reuse ;  /* 0x0000002014206210 */ /* 0x100fe20007ffe10d */
[----:B------:R0:W-:Y:S01]  /*2e50*/  @P4 STS [R11], R6 ;  /* 0x000000060b004388 */ /* 0x0001e20000000800 */
[----:B-1----:R-:W-:Y:S02]  /*2e60*/  @P2 LEA R3, R30, UR6, 0x2 ;  /* 0x000000061e032c11 */ /* 0x002fe4000f8e10ff */
[--C-:B------:R-:W-:Y:S01]  /*2e70*/  @P5 IADD3 R34, PT, PT, -R20, R34, R13.reuse ;  /* 0x0000002214225210 */ /* 0x100fe20007ffe10d */
[----:B------:R0:W-:Y:S01]  /*2e80*/  @P3 STS [R26], R7 ;  /* 0x000000071a003388 */ /* 0x0001e20000000800 */
[----:B------:R-:W-:Y:S02]  /*2e90*/  @P6 LEA R32, R32, UR6, 0x2 ;  /* 0x0000000620206c11 */ /* 0x000fe4000f8e10ff */
[----:B------:R-:W-:Y:S01]  /*2ea0*/  @P1 IADD3 R35, PT, PT, -R20, R35, R13 ;  /* 0x0000002314231210 */ /* 0x000fe20007ffe10d */
[----:B------:R0:W-:Y:S01]  /*2eb0*/  @P2 STS [R3], R8 ;  /* 0x0000000803002388 */ /* 0x0001e20000000800 */
[----:B------:R-:W-:-:S02]  /*2ec0*/  @P5 LEA R13, R34, UR6, 0x2 ;  /* 0x00000006220d5c11 */ /* 0x000fc4000f8e10ff */
[----:B------:R-:W-:Y:S01]  /*2ed0*/  @P1 LEA R35, R35, UR6, 0x2 ;  /* 0x0000000623231c11 */ /* 0x000fe2000f8e10ff */
[----:B------:R0:W-:Y:S04]  /*2ee0*/  @P6 STS [R32], R9 ;  /* 0x0000000920006388 */ /* 0x0001e80000000800 */
[----:B------:R0:W-:Y:S04]  /*2ef0*/  @P5 STS [R13], R10 ;  /* 0x0000000a0d005388 */ /* 0x0001e80000000800 */
        /* <DEDUP_REMOVED lines=12> */
[C---:B------:R-:W-:Y:S01]  /*2fc0*/  IMAD.IADD R7, R37.reuse, 0x1, R20 ;  /* 0x0000000125077824 */ /* 0x040fe200078e0214 */
[----:B------:R-:W-:-:S03]  /*2fd0*/  LEA R6, R37, UR6, 0x2 ;  /* 0x0000000625067c11 */ /* 0x000fc6000f8e10ff */
[C---:B------:R-:W-:Y:S01]  /*2fe0*/  IMAD.SHL.U32 R2, R0.reuse, 0x40, RZ ;  /* 0x0000004000027824 */ /* 0x040fe200078e00ff */
[----:B------:R-:W-:-:S04]  /*2ff0*/  LOP3.LUT R0, R0, 0x3, RZ, 0xc0, !PT ;  /* 0x0000000300007812 */ /* 0x000fc800078ec0ff */
[----:B------:R-:W-:Y:S01]  /*3000*/  LOP3.LUT R2, R2, 0xc0, RZ, 0xc0, !PT ;  /* 0x000000c002027812 */ /* 0x000fe200078ec0ff */
[----:B------:R-:W-:-:S04]  /*3010*/  IMAD.MOV R0, RZ, RZ, -R0 ;  /* 0x000000ffff007224 */ /* 0x000fc800078e0a00 */
[----:B------:R-:W-:-:S07]  /*3020*/  IMAD.IADD R37, R37, 0x1, R2 ;  /* 0x0000000125257824 */ /* 0x000fce00078e0202 */
.L_x_1631:
        /* <DEDUP_REMOVED lines=8> */
.L_x_1630:
[----:B------:R-:W-:Y:S05]  /*30b0*/  BSYNC.RECONVERGENT B1 ;  /* 0x0000000000017941 */ /* 0x000fea0003800200 */
.L_x_1629:
[----:B------:R-:W-:Y:S05]  /*30c0*/  @!P1 BRA `(.L_x_1628) ;  /* 0x00000004008c9947 */ /* 0x000fea0003800000 */
[----:B------:R-:W0:Y:S01]  /*30d0*/  LDCU.64 UR4, c[0x0][0x388] ;  /* 0x00007100ff0477ac */ /* 0x000e220008000a00 */
[----:B------:R-:W-:Y:S01]  /*30e0*/  IMAD.IADD R0, R12, 0x1, -R37 ;  /* 0x000000010c007824 */ /* 0x000fe200078e0a25 */
[----:B------:R-:W-:Y:S01]  /*30f0*/  BSSY.RECONVERGENT B1, `(.L_x_1632) ;  /* 0x0000039000017945 */ /* 0x000fe20003800200 */
[C---:B------:R-:W-:Y:S01]  /*3100*/  IMAD.IADD R13, R37.reuse, 0x1, R20 ;  /* 0x00000001250d7824 */ /* 0x040fe200078e0214 */
        /* <DEDUP_REMOVED lines=11> */
.L_x_1634:
[----:B-1----:R-:W0:Y:S01]  /*31c0*/  LDS R11, [R0+-0x200] ;  /* 0xfffe0000000b7984 */ /* 0x002e220000000800 */
[----:B------:R-:W-:-:S03]  /*31d0*/  IMAD.WIDE R4, R13, 0x4, R2 ;  /* 0x000000040d047825 */ /* 0x000fc600078e0202 */
[----:B------:R-:W1:Y:S01]  /*31e0*/  LDS R15, [R0+-0x100] ;  /* 0xffff0000000f7984 */ /* 0x000e620000000800 */
[C---:B------:R-:W-:Y:S02]  /*31f0*/  VIADD R7, R13.reuse, 0x100 ;  /* 0x000001000d077836 */ /* 0x040fe40000000000 */
[C---:B------:R-:W-:Y:S01]  /*3200*/  VIADD R9, R13.reuse, 0x200 ;  /* 0x000002000d097836 */ /* 0x040fe20000000000 */
[----:B------:R-:W2:Y:S01]  /*3210*/  LDS R17, [R0] ;  /* 0x0000000000117984 */ /* 0x000ea20000000800 */
[----:B------:R-:W-:Y:S02]  /*3220*/  VIADD R39, R13, 0x300 ;  /* 0x000003000d277836 */ /* 0x000fe40000000000 */
[--C-:B------:R-:W-:Y:S01]  /*3230*/  IMAD.WIDE R6, R7, 0x4, R2.reuse ;  /* 0x0000000407067825 */ /* 0x100fe200078e0202 */
[----:B------:R-:W3:Y:S03]  /*3240*/  LDS R19, [R0+0x100] ;  /* 0x0001000000137984 */ /* 0x000ee60000000800 */
        /* <DEDUP_REMOVED lines=35> */
.L_x_1633:
[----:B------:R-:W-:Y:S05]  /*3480*/  BSYNC.RECONVERGENT B1 ;  /* 0x0000000000017941 */ /* 0x000fea0003800200 */
.L_x_1632:
        /* <DEDUP_REMOVED lines=10> */
[----:B------:R-:W2:Y:S03]  /*3530*/  LDS R15, [R0] ;  /* 0x00000000000f7984 */ /* 0x000ea60000000800 */
[----:B------:R-:W-:Y:S01]  /*3540*/  VIADD R37, R37, 0x200 ;  /* 0x0000020025257836 */ /* 0x000fe20000000000 */
[----:B------:R-:W3:Y:S01]  /*3550*/  LDS R17, [R0+0x100] ;  /* 0x0001000000117984 */ /* 0x000ee20000000800 */
        /* <DEDUP_REMOVED lines=14> */
.L_x_1636:
[----:B------:R-:W-:Y:S05]  /*3640*/  BSYNC.RECONVERGENT B1 ;  /* 0x0000000000017941 */ /* 0x000fea0003800200 */
.L_x_1635:
[----:B------:R-:W-:-:S13]  /*3650*/  ISETP.LT.OR P0, PT, R37, R12, P0 ;  /* 0x0000000c2500720c */ /* 0x000fda0000701670 */
[----:B------:R-:W-:Y:S05]  /*3660*/  @!P0 BRA `(.L_x_1628) ;  /* 0x0000000000248947 */ /* 0x000fea0003800000 */
[----:B0-----:R-:W0:Y:S01]  /*3670*/  LDS R5, [R0+-0x200] ;  /* 0xfffe000000057984 */ /* 0x001e220000000800 */
[----:B------:R-:W-:-:S03]  /*3680*/  IMAD.WIDE R2, R13, 0x4, R2 ;  /* 0x000000040d027825 */ /* 0x000fc600078e0202 */
[----:B------:R-:W1:Y:S04]  /*3690*/  LDS R7, [R0+-0x100] ;  /* 0xffff000000077984 */ /* 0x000e680000000800 */
[----:B------:R-:W2:Y:S04]  /*36a0*/  LDS R9, [R0] ;  /* 0x0000000000097984 */ /* 0x000ea80000000800 */
[----:B------:R-:W3:Y:S04]  /*36b0*/  LDS R11, [R0+0x100] ;  /* 0x00010000000b7984 */ /* 0x000ee80000000800 */
[----:B0-----:R4:W-:Y:S04]  /*36c0*/  STG.E desc[UR8][R2.64+-0x200], R5 ;  /* 0xfffe000502007986 */ /* 0x0019e8000c101908 */
[----:B-1----:R4:W-:Y:S04]  /*36d0*/  STG.E desc[UR8][R2.64+-0x100], R7 ;  /* 0xffff000702007986 */ /* 0x0029e8000c101908 */
[----:B--2---:R4:W-:Y:S04]  /*36e0*/  STG.E desc[UR8][R2.64], R9 ;  /* 0x0000000902007986 */ /* 0x0049e8000c101908 */
[----:B---3--:R4:W-:Y:S02]  /*36f0*/  STG.E desc[UR8][R2.64+0x100], R11 ;  /* 0x0001000b02007986 */ /* 0x0089e4000c101908 */
.L_x_1628:
[----:B------:R-:W-:Y:S05]  /*3700*/  BSYNC.RECONVERGENT B0 ;  /* 0x0000000000007941 */ /* 0x000fea0003800200 */
.L_x_1627:
[----:B------:R-:W-:Y:S06]  /*3710*/  BAR.SYNC.DEFER_BLOCKING 0x0 ;  /* 0x0000000000007b1d */ /* 0x000fec0000010000 */
[----:B------:R-:W-:Y:S05]  /*3720*/  EXIT ;  /* 0x000000000000794d */ /* 0x000fea0003800000 */
.L_x_1593:
[----:B------:R-:W0:Y:S01]  /*3730*/  LDCU UR6, c[0x0][0x3a0] ;  /* 0x00007400ff0677ac */ /* 0x000e220008000800 */
[----:B------:R-:W-:Y:S02]  /*3740*/  ISETP.NE.AND P0, PT, R41, RZ, PT ;  /* 0x000000ff2900720c */ /* 0x000fe40003f05270 */
[----:B0-----:R-:W-:-:S11]  /*3750*/  IADD3 R0, PT, PT, -R38, UR6, RZ ;  /* 0x0000000626007c10 */ /* 0x001fd6000fffe1ff */
[----:B------:R-:W-:Y:S05]  /*3760*/  @P0 BRA `(.L_x_1637) ;  /* 0x00000018009c0947 */ /* 0x000fea0003800000 */
[----:B------:R-:W0:Y:S02]  /*3770*/  LDC.64 R4, c[0x0][0x380] ;  /* 0x0000e000ff047b82 */ /* 0x000e240000000a00 */
[----:B0-----:R-:W-:-:S05]  /*3780*/  IMAD.WIDE.U32 R2, R38, 0x4, R4 ;  /* 0x0000000426027825 */ /* 0x001fca00078e0004 */
[----:B------:R0:W2:Y:S01]  /*3790*/  LDG.E.CONSTANT R8, desc[UR8][R2.64] ;  /* 0x0000000802087981 */ /* 0x0000a2000c1e9900 */
[----:B------:R-:W1:Y:S02]  /*37a0*/  S2R R22, SR_TID.X ;  /* 0x0000000000167919 */ /* 0x000e640000002100 */
[C---:B-1----:R-:W-:Y:S02]  /*37b0*/  LOP3.LUT R7, R22.reuse, 0x1f, RZ, 0xc0, !PT ;  /* 0x0000001f16077812 */ /* 0x042fe400078ec0ff */
[----:B------:R-:W-:-:S05]  /*37c0*/  LOP3.LUT R6, R22, 0x3e0, RZ, 0xc0, !PT ;  /* 0x000003e016067812 */ /* 0x000fca00078ec0ff */
[----:B------:R-:W-:-:S04]  /*37d0*/  IMAD R7, R6, 0xb, R7 ;  /* 0x0000000b06077824 */ /* 0x000fc800078e0207 */
[C---:B------:R-:W-:Y:S01]  /*37e0*/  VIADD R9, R7.reuse, 0x20 ;  /* 0x0000002007097836 */ /* 0x040fe20000000000 */
[C---:B------:R-:W-:Y:S01]  /*37f0*/  ISETP.GE.AND P3, PT, R7.reuse, R0, PT ;  /* 0x000000000700720c */ /* 0x040fe20003f66270 */
[C---:B------:R-:W-:Y:S01]  /*3800*/  VIADD R11, R7.reuse, 0x40 ;  /* 0x00000040070b7836 */ /* 0x040fe20000000000 */
[C---:B0-----:R-:W-:Y:S01]  /*3810*/  LEA R2, P2, R7.reuse, R2, 0x2 ;  /* 0x0000000207027211 */ /* 0x041fe200078410ff */
[----:B------:R-:W-:Y:S01]  /*3820*/  VIADD R13, R7, 0x60 ;  /* 0x00000060070d7836 */ /* 0x000fe20000000000 */
[-C--:B------:R-:W-:Y:S01]  /*3830*/  ISETP.GE.AND P6, PT, R9, R0.reuse, PT ;  /* 0x000000000900720c */ /* 0x080fe20003fc6270 */
[----:B------:R-:W-:Y:S01]  /*3840*/  VIADD R15, R7, 0x80 ;  /* 0x00000080070f7836 */ /* 0x000fe20000000000 */
[-C--:B------:R-:W-:Y:S01]  /*3850*/  ISETP.GE.AND P5, PT, R11, R0.reuse, PT ;  /* 0x000000000b00720c */ /* 0x080fe20003fa6270 */
[----:B------:R-:W-:Y:S01]  /*3860*/  VIADD R11, R7, 0xe0 ;  /* 0x000000e0070b7836 */ /* 0x000fe20000000000 */
[-C--:B------:R-:W-:Y:S01]  /*3870*/  ISETP.GE.AND P1, PT, R13, R0.reuse, PT ;  /* 0x000000000d00720c */ /* 0x080fe20003f26270 */
[----:B------:R-:W-:Y:S01]  /*3880*/  VIADD R17, R7, 0xa0 ;  /* 0x000000a007117836 */ /* 0x000fe20000000000 */
[----:B------:R-:W-:-:S03]  /*3890*/  ISETP.GE.AND P0, PT, R15, R0, PT ;  /* 0x000000000f00720c */ /* 0x000fc60003f06270 */
[----:B------:R-:W-:Y:S01]  /*38a0*/  @!P3 IMAD.IADD R9, R38, 0x1, R7 ;  /* 0x000000012609b824 */ /* 0x000fe200078e0207 */
[----:B------:R-:W-:-:S03]  /*38b0*/  ISETP.GE.AND P4, PT, R17, R0, PT ;  /* 0x000000001100720c */ /* 0x000fc60003f86270 */
[----:B------:R-:W-:-:S04]  /*38c0*/  @!P3 IMAD.WIDE.U32 R4, R9, 0x4, R4 ;  /* 0x000000040904b825 */ /* 0x000fc800078e0004 */
[----:B------:R-:W-:Y:S02]  /*38d0*/  VIADD R9, R7, 0xc0 ;  /* 0x000000c007097836 */ /* 0x000fe40000000000 */
[----:B------:R-:W-:Y:S01]  /*38e0*/  IMAD.X R3, RZ, RZ, R3, P2 ;  /* 0x000000ffff037224 */ /* 0x000fe200010e0603 */
[----:B------:R-:W-:Y:S01]  /*38f0*/  ISETP.GE.AND P2, PT, R11, R0, PT ;  /* 0x000000000b00720c */ /* 0x000fe20003f46270 */
[C---:B------:R-:W-:Y:S02]  /*3900*/  VIADD R13, R7.reuse, 0x100 ;  /* 0x00000100070d7836 */ /* 0x040fe40000000000 */
[C---:B------:R-:W-:Y:S02]  /*3910*/  VIADD R15, R7.reuse, 0x120 ;  /* 0x00000120070f7836 */ /* 0x040fe40000000000 */
[----:B------:R-:W-:Y:S02]  /*3920*/  VIADD R7, R7, 0x140 ;  /* 0x0000014007077836 */ /* 0x000fe40000000000 */
[----:B--2---:R-:W-:-:S02]  /*3930*/  IMAD.MOV.U32 R6, RZ, RZ, R8 ;  /* 0x000000ffff067224 */ /* 0x004fc400078e0008 */
[----:B------:R0:W2:Y:S01]  /*3940*/  @!P3 LDG.E.CONSTANT R8, desc[UR8][R4.64] ;  /* 0x000000080408b981 */ /* 0x0000a2000c1e9900 */
[-C--:B------:R-:W-:Y:S01]  /*3950*/  ISETP.GE.AND P3, PT, R9, R0.reuse, PT ;  /* 0x000000000900720c */ /* 0x080fe20003f66270 */
[--C-:B------:R-:W-:Y:S02]  /*3960*/  IMAD.MOV.U32 R9, RZ, RZ, R6.reuse ;  /* 0x000000ffff097224 */ /* 0x100fe400078e0006 */
[--C-:B------:R-:W-:Y:S02]  /*3970*/  IMAD.MOV.U32 R10, RZ, RZ, R6.reuse ;  /* 0x000000ffff0a7224 */ /* 0x100fe400078e0006 */
[----:B------:R-:W-:Y:S02]  /*3980*/  IMAD.MOV.U32 R11, RZ, RZ, R6 ;  /* 0x000000ffff0b7224 */ /* 0x000fe400078e0006 */
[----:B------:R-:W3:Y:S01]  /*3990*/  @!P6 LDG.E.CONSTANT R9, desc[UR8][R2.64+0x80] ;  /* 0x000080080209e981 */ /* 0x000ee2000c1e9900 */
[----:B------:R-:W-:-:S03]  /*39a0*/  ISETP.GE.AND P6, PT, R13, R0, PT ;  /* 0x000000000d00720c */ /* 0x000fc60003fc6270 */
[----:B------:R-:W4:Y:S01]  /*39b0*/  @!P5 LDG.E.CONSTANT R10, desc[UR8][R2.64+0x100] ;  /* 0x00010008020ad981 */ /* 0x000f22000c1e9900 */
[----:B------:R-:W-:-:S03]  /*39c0*/  ISETP.GE.AND P5, PT, R15, R0, PT ;  /* 0x000000000f00720c */ /* 0x000fc60003fa6270 */
[----:B------:R-:W5:Y:S01]  /*39d0*/  @!P1 LDG.E.CONSTANT R11, desc[UR8][R2.64+0x180] ;  /* 0x00018008020b9981 */ /* 0x000f62000c1e9900 */
[----:B------:R-:W-:Y:S01]  /*39e0*/  ISETP.GE.AND P1, PT, R7, R0, PT ;  /* 0x000000000700720c */ /* 0x000fe20003f26270 */
[--C-:B0-----:R-:W-:Y:S02]  /*39f0*/  IMAD.MOV.U32 R4, RZ, RZ, R6.reuse ;  /* 0x000000ffff047224 */ /* 0x101fe400078e0006 */
[--C-:B------:R-:W-:Y:S02]  /*3a00*/  IMAD.MOV.U32 R5, RZ, RZ, R6.reuse ;  /* 0x000000ffff057224 */ /* 0x100fe400078e0006 */
[--C-:B------:R-:W-:Y:S02]  /*3a10*/  IMAD.MOV.U32 R7, RZ, RZ, R6.reuse ;  /* 0x000000ffff077224 */ /* 0x100fe400078e0006 */
[--C-:B------:R-:W-:Y:S01]  /*3a20*/  IMAD.MOV.U32 R12, RZ, RZ, R6.reuse ;  /* 0x000000ffff0c7224 */ /* 0x100fe200078e0006 */
[----:B------:R-:W5:Y:S01]  /*3a30*/  @!P0 LDG.E.CONSTANT R4, desc[UR8][R2.64+0x200] ;  /* 0x0002000802048981 */ /* 0x000f62000c1e9900 */
[----:B------:R-:W-:-:S02]  /*3a40*/  IMAD.MOV.U32 R13, RZ, RZ, R6 ;  /* 0x000000ffff0d7224 */ /* 0x000fc400078e0006 */
[----:B------:R-:W-:Y:S01]  /*3a50*/  IMAD.MOV.U32 R14, RZ, RZ, R6 ;  /* 0x000000ffff0e7224 */ /* 0x000fe200078e0006 */
[----:B------:R-:W5:Y:S04]  /*3a60*/  @!P4 LDG.E.CONSTANT R5, desc[UR8][R2.64+0x280] ;  /* 0x000280080205c981 */ /* 0x000f68000c1e9900 */
[----:B------:R-:W5:Y:S04]  /*3a70*/  @!P3 LDG.E.CONSTANT R7, desc[UR8][R2.64+0x300] ;  /* 0x000300080207b981 */ /* 0x000f68000c1e9900 */
[----:B------:R-:W5:Y:S04]  /*3a80*/  @!P2 LDG.E.CONSTANT R12, desc[UR8][R2.64+0x380] ;  /* 0x00038008020ca981 */ /* 0x000f68000c1e9900 */
[----:B------:R-:W5:Y:S04]  /*3a90*/  @!P6 LDG.E.CONSTANT R13, desc[UR8][R2.64+0x400] ;  /* 0x00040008020de981 */ /* 0x000f68000c1e9900 */
[----:B------:R-:W5:Y:S04]  /*3aa0*/  @!P5 LDG.E.CONSTANT R14, desc[UR8][R2.64+0x480] ;  /* 0x00048008020ed981 */ /* 0x000f68000c1e9900 */
[----:B------:R0:W5:Y:S01]  /*3ab0*/  @!P1 LDG.E.CONSTANT R6, desc[UR8][R2.64+0x500] ;  /* 0x0005000802069981 */ /* 0x000162000c1e9900 */
[----:B------:R-:W1:Y:S01]  /*3ac0*/  S2R R24, SR_LANEID ;  /* 0x0000000000187919 */ /* 0x000e620000000000 */
[----:B------:R-:W0:Y:S01]  /*3ad0*/  S2UR UR5, SR_CgaCtaId ;  /* 0x00000000000579c3 */ /* 0x000e220000008800 */
[----:B------:R-:W-:Y:S01]  /*3ae0*/  SHF.R.U32.HI R47, RZ, 0x5, R22 ;  /* 0x00000005ff2f7819 */ /* 0x000fe20000011616 */
[----:B------:R-:W-:-:S02]  /*3af0*/  UMOV UR4, 0x400 ;  /* 0x0000040000047882 */ /* 0x000fc40000000000 */
[----:B0-----:R-:W-:Y:S02]  /*3b00*/  ULEA UR4, UR5, UR4, 0x18 ;  /* 0x0000000405047291 */ /* 0x001fe4000f8ec0ff */
[----:B-1----:R-:W-:-:S05]  /*3b10*/  IMAD R15, R47, 0x160, R24 ;  /* 0x000001602f0f7824 */ /* 0x002fca00078e0218 */
[----:B------:R-:W-:-:S05]  /*3b20*/  LEA R15, R15, UR4, 0x2 ;  /* 0x000000040f0f7c11 */ /* 0x000fca000f8e10ff */
[----:B------:R-:W-:Y:S01]  /*3b30*/  IMAD R2, R24, 0x28, R15 ;  /* 0x0000002818027824 */ /* 0x000fe200078e020f */
[----:B------:R-:W-:Y:S01]  /*3b40*/  ISETP.NE.AND P0, PT, R22, RZ, PT ;  /* 0x000000ff1600720c */ /* 0x000fe20003f05270 */
[----:B------:R-:W-:Y:S01]  /*3b50*/  BSSY.RECONVERGENT B0, `(.L_x_1638) ;  /* 0x000002e000007945 */ /* 0x000fe20003800200 */
[----:B--2---:R-:W-:Y:S04]  /*3b60*/  STS [R15], R8 ;  /* 0x000000080f007388 */ /* 0x004fe80000000800 */
[----:B---3--:R-:W-:Y:S04]  /*3b70*/  STS [R15+0x80], R9 ;  /* 0x000080090f007388 */ /* 0x008fe80000000800 */
[----:B----4-:R-:W-:Y:S04]  /*3b80*/  STS [R15+0x100], R10 ;  /* 0x0001000a0f007388 */ /* 0x010fe80000000800 */
[----:B-----5:R0:W-:Y:S04]  /*3b90*/  STS [R15+0x180], R11 ;  /* 0x0001800b0f007388 */ /* 0x0201e80000000800 */
[----:B------:R-:W-:Y:S01]  /*3ba0*/  STS [R15+0x200], R4 ;  /* 0x000200040f007388 */ /* 0x000fe20000000800 */
[----:B0-----:R-:W0:Y:S03]  /*3bb0*/  LDC.64 R10, c[0x0][0x390] ;  /* 0x0000e400ff0a7b82 */ /* 0x001e260000000a00 */
        /* <DEDUP_REMOVED lines=18> */
[----:B------:R-:W-:Y:S01]  /*3ce0*/  LEA R8, R22, UR4, 0x2 ;  /* 0x0000000416087c11 */ /* 0x000fe2000f8e10ff */
[----:B------:R-:W-:Y:S01]  /*3cf0*/  BAR.SYNC.DEFER_BLOCKING 0x0 ;  /* 0x0000000000007b1d */ /* 0x000fe20000010000 */
[----:B0-----:R-:W-:-:S04]  /*3d00*/  IMAD.WIDE R20, R45, 0x4, R10 ;  /* 0x000000042d147825 */ /* 0x001fc800078e020a */
[----:B------:R-:W-:Y:S01]  /*3d10*/  IMAD.MOV.U32 R23, RZ, RZ, R8 ;  /* 0x000000ffff177224 */ /* 0x000fe200078e0008 */
[----:B------:R0:W-:Y:S02]  /*3d20*/  STS [R8+0x130], R25 ;  /* 0x0001301908007388 */ /* 0x0001e40000000800 */
[----:B------:R-:W-:Y:S06]  /*3d30*/  BAR.SYNC.DEFER_BLOCKING 0x0 ;  /* 0x0000000000007b1d */ /* 0x000fec0000010000 */
[----:B--23--:R-:W-:Y:S05]  /*3d40*/  @P0 BRA `(.L_x_1639) ;  /* 0x00000000000c0947 */ /* 0x00cfea0003800000 */
[----:B------:R2:W5:Y:S01]  /*3d50*/  LDG.E R4, desc[UR8][R20.64] ;  /* 0x0000000814047981 */ /* 0x000562000c1e1900 */
[----:B------:R-:W-:Y:S01]  /*3d60*/  IMAD.MOV.U32 R26, RZ, RZ, 0x1 ;  /* 0x00000001ff1a7424 */ /* 0x000fe200078e00ff */
[----:B------:R-:W-:Y:S06]  /*3d70*/  BRA `(.L_x_1640) ;  /* 0x00000000002c7947 */ /* 0x000fec0003800000 */
.L_x_1639:
        /* <DEDUP_REMOVED lines=11> */
.L_x_1640:
[----:B------:R-:W-:Y:S05]  /*3e30*/  BSYNC.RECONVERGENT B0 ;  /* 0x0000000000007941 */ /* 0x000fea0003800200 */
.L_x_1638:
[----:B------:R-:W-:-:S04]  /*3e40*/  IMAD.WIDE R18, R43, 0x4, R10 ;  /* 0x000000042b127825 */ /* 0x000fc800078e020a */
[--C-:B------:R-:W-:Y:S01]  /*3e50*/  IMAD.WIDE R16, R41, 0x4, R10.reuse ;  /* 0x0000000429107825 */ /* 0x100fe200078e020a */
[----:B------:R-:W3:Y:S04]  /*3e60*/  LDG.E R7, desc[UR8][R18.64] ;  /* 0x0000000812077981 */ /* 0x000ee8000c1e1900 */
[----:B------:R-:W2:Y:S01]  /*3e70*/  LDG.E R36, desc[UR8][R16.64] ;  /* 0x0000000810247981 */ /* 0x000ea2000c1e1900 */
[----:B----4-:R-:W-:-:S04]  /*3e80*/  IMAD.WIDE R14, R39, 0x4, R10 ;  /* 0x00000004270e7825 */ /* 0x010fc800078e020a */
[--C-:B-1----:R-:W-:Y:S01]  /*3e90*/  IMAD.WIDE R2, R37, 0x4, R10.reuse ;  /* 0x0000000425027825 */ /* 0x102fe200078e020a */
[----:B------:R-:W4:Y:S04]  /*3ea0*/  LDG.E R38, desc[UR8][R14.64] ;  /* 0x000000080e267981 */ /* 0x000f28000c1e1900 */
[----:B------:R-:W4:Y:S01]  /*3eb0*/  LDG.E R30, desc[UR8][R2.64] ;  /* 0x00000008021e7981 */ /* 0x000f22000c1e1900 */
[----:B0-----:R-:W-:-:S04]  /*3ec0*/  IMAD.WIDE R8, R31, 0x4, R10 ;  /* 0x000000041f087825 */ /* 0x001fc800078e020a */
[--C-:B------:R-:W-:Y:S01]  /*3ed0*/  IMAD.WIDE R12, R29, 0x4, R10.reuse ;  /* 0x000000041d0c7825 */ /* 0x100fe200078e020a */
[----:B------:R-:W4:Y:S04]  /*3ee0*/  LDG.E R28, desc[UR8][R8.64] ;  /* 0x00000008081c7981 */ /* 0x000f28000c1e1900 */
[----:B------:R-:W4:Y:S01]  /*3ef0*/  LDG.E R49, desc[UR8][R12.64] ;  /* 0x000000080c317981 */ /* 0x000f22000c1e1900 */
[----:B---3-5:R-:W-:Y:S01]  /*3f00*/  ISETP.NE.AND P6, PT, R4, R7, PT ;  /* 0x000000070400720c */ /* 0x028fe20003fc5270 */
[----:B------:R-:W-:Y:S01]  /*3f10*/  IMAD.WIDE R4, R35, 0x4, R10 ;  /* 0x0000000423047825 */ /* 0x000fe200078e020a */
[----:B--2---:R-:W-:-:S03]  /*3f20*/  ISETP.NE.AND P5, PT, R7, R36, PT ;  /* 0x000000240700720c */ /* 0x004fc60003fa5270 */
[----:B------:R-:W-:Y:S01]  /*3f30*/  IMAD.WIDE R6, R33, 0x4, R10 ;  /* 0x0000000421067825 */ /* 0x000fe200078e020a */
[----:B------:R-:W2:Y:S04]  /*3f40*/  LDG.E R51, desc[UR8][R4.64] ;  /* 0x0000000804337981 */ /* 0x000ea8000c1e1900 */
[----:B------:R-:W3:Y:S04]  /*3f50*/  LDG.E R32, desc[UR8][R6.64] ;  /* 0x0000000806207981 */ /* 0x000ee8000c1e1900 */
[----:B------:R0:W3:Y:S04]  /*3f60*/  @!P6 LDG.E R34, desc[UR8][R20.64+0x4] ;  /* 0x000004081422e981 */ /* 0x0000e8000c1e1900 */
[----:B------:R-:W3:Y:S04]  /*3f70*/  @!P6 LDG.E R53, desc[UR8][R18.64+0x4] ;  /* 0x000004081235e981 */ /* 0x000ee8000c1e1900 */
[----:B------:R1:W3:Y:S04]  /*3f80*/  @!P5 LDG.E R46, desc[UR8][R18.64+0x4] ;  /* 0x00000408122ed981 */ /* 0x0002e8000c1e1900 */
[----:B------:R-:W3:Y:S01]  /*3f90*/  @!P5 LDG.E R48, desc[UR8][R16.64+0x4] ;  /* 0x000004081030d981 */ /* 0x000ee2000c1e1900 */
[----:B----4-:R-:W-:-:S02]  /*3fa0*/  ISETP.NE.AND P0, PT, R36, R38, PT ;  /* 0x000000262400720c */ /* 0x010fc40003f05270 */
[----:B------:R-:W-:Y:S01]  /*3fb0*/  ISETP.NE.AND P1, PT, R38, R30, PT ;  /* 0x0000001e2600720c */ /* 0x000fe20003f25270 */
[----:B0-----:R-:W-:-:S04]  /*3fc0*/  IMAD.WIDE R20, R27, 0x4, R10 ;  /* 0x000000041b147825 */ /* 0x001fc800078e020a */
[----:B------:R-:W-:Y:S01]  /*3fd0*/  IMAD.WIDE R10, R25, 0x4, R10 ;  /* 0x00000004190a7825 */ /* 0x000fe200078e020a */
[----:B------:R-:W4:Y:S04]  /*3fe0*/  LDG.E R44, desc[UR8][R20.64] ;  /* 0x00000008142c7981 */ /* 0x000f28000c1e1900 */
[----:B------:R-:W4:Y:S04]  /*3ff0*/  LDG.E R19, desc[UR8][R10.64] ;  /* 0x000000080a137981 */ /* 0x000f28000c1e1900 */
[----:B------:R-:W4:Y:S04]  /*4000*/  @!P0 LDG.E R36, desc[UR8][R16.64+0x4] ;  /* 0x0000040810248981 */ /* 0x000f28000c1e1900 */
[----:B------:R-:W4:Y:S04]  /*4010*/  @!P0 LDG.E R38, desc[UR8][R14.64+0x4] ;  /* 0x000004080e268981 */ /* 0x000f28000c1e1900 */
[----:B------:R0:W4:Y:S04]  /*4020*/  @!P1 LDG.E R42, desc[UR8][R14.64+0x4] ;  /* 0x000004080e2a9981 */ /* 0x000128000c1e1900 */
[----:B------:R-:W4:Y:S01]  /*4030*/  @!P1 LDG.E R40, desc[UR8][R2.64+0x4] ;  /* 0x0000040802289981 */ /* 0x000f22000c1e1900 */
[----:B-1----:R-:W-:-:S02]  /*4040*/  IMAD.MOV.U32 R18, RZ, RZ, 0x1 ;  /* 0x00000001ff127424 */ /* 0x002fc400078e00ff */
[----:B0-----:R-:W-:Y:S02]  /*4050*/  IMAD.MOV.U32 R14, RZ, RZ, 0x1 ;  /* 0x00000001ff0e7424 */ /* 0x001fe400078e00ff */
[----:B------:R-:W-:Y:S01]  /*4060*/  IMAD.MOV.U32 R15, RZ, RZ, 0x1 ;  /* 0x00000001ff0f7424 */ /* 0x000fe200078e00ff */
[----:B--2---:R-:W-:Y:S02]  /*4070*/  ISETP.NE.AND P3, PT, R30, R51, PT ;  /* 0x000000331e00720c */ /* 0x004fe40003f65270 */
[----:B---3--:R-:W-:Y:S02]  /*4080*/  ISETP.NE.AND P2, PT, R51, R32, PT ;  /* 0x000000203300720c */ /* 0x008fe40003f45270 */
[----:B------:R-:W-:-:S09]  /*4090*/  @!P6 ISETP.NE.AND P4, PT, R34, R53, PT ;  /* 0x000000352200e20c */ /* 0x000fd20003f85270 */
[----:B------:R0:W2:Y:S01]  /*40a0*/  @!P3 LDG.E R3, desc[UR8][R2.64+0x4] ;  /* 0x000004080203b981 */ /* 0x0000a2000c1e1900 */
[----:B------:R-:W-:-:S03]  /*40b0*/  @!P6 SEL R18, RZ, 0x1, !P4 ;  /* 0x00000001ff12e807 */ /* 0x000fc60006000000 */
[----:B------:R-:W2:Y:S01]  /*40c0*/  @!P3 LDG.E R16, desc[UR8][R4.64+0x4] ;  /* 0x000004080410b981 */ /* 0x000ea2000c1e1900 */
[----:B------:R-:W-:Y:S02]  /*40d0*/  ISETP.NE.AND P4, PT, R32, R28, PT ;  /* 0x0000001c2000720c */ /* 0x000fe40003f85270 */
[----:B------:R-:W-:Y:S01]  /*40e0*/  @!P5 ISETP.NE.AND P6, PT, R46, R48, PT ;  /* 0x000000302e00d20c */ /* 0x000fe20003fc5270 */
[----:B------:R-:W3:Y:S03]  /*40f0*/  @!P2 LDG.E R51, desc[UR8][R4.64+0x4] ;  /* 0x000004080433a981 */ /* 0x000ee6000c1e1900 */
[----:B------:R-:W-:Y:S02]  /*4100*/  @!P5 SEL R14, RZ, 0x1, !P6 ;  /* 0x00000001ff0ed807 */ /* 0x000fe40007000000 */
[----:B------:R-:W-:Y:S02]  /*4110*/  ISETP.NE.AND P5, PT, R28, R49, PT ;  /* 0x000000311c00720c */ /* 0x000fe40003fa5270 */
[----:B------:R-:W3:Y:S04]  /*4120*/  @!P2 LDG.E R28, desc[UR8][R6.64+0x4] ;  /* 0x00000408061ca981 */ /* 0x000ee8000c1e1900 */
[----:B------:R-:W3:Y:S04]  /*4130*/  @!P4 LDG.E R53, desc[UR8][R6.64+0x4] ;  /* 0x000004080635c981 */ /* 0x000ee8000c1e1900 */
[----:B------:R-:W3:Y:S04]  /*4140*/  @!P4 LDG.E R30, desc[UR8][R8.64+0x4] ;  /* 0x00000408081ec981 */ /* 0x000ee8000c1e1900 */
[----:B------:R1:W3:Y:S04]  /*4150*/  @!P5 LDG.E R34, desc[UR8][R8.64+0x4] ;  /* 0x000004080822d981 */ /* 0x0002e8000c1e1900 */
[----:B------:R-:W3:Y:S01]  /*4160*/  @!P5 LDG.E R32, desc[UR8][R12.64+0x4] ;  /* 0x000004080c20d981 */ /* 0x000ee2000c1e1900 */
[----:B----4-:R-:W-:-:S04]  /*4170*/  @!P0 ISETP.NE.AND P6, PT, R36, R38, PT ;  /* 0x000000262400820c */ /* 0x010fc80003fc5270 */
[----:B------:R-:W-:Y:S02]  /*4180*/  @!P0 SEL R15, RZ, 0x1, !P6 ;  /* 0x00000001ff0f8807 */ /* 0x000fe40007000000 */
[----:B------:R-:W-:Y:S02]  /*4190*/  @!P1 ISETP.NE.AND P6, PT, R42, R40, PT ;  /* 0x000000282a00920c */ /* 0x000fe40003fc5270 */
[----:B------:R-:W-:Y:S01]  /*41a0*/  ISETP.NE.AND P0, PT, R49, R44, PT ;  /* 0x0000002c3100720c */ /* 0x000fe20003f05270 */
[----:B0-----:R-:W-:Y:S01]  /*41b0*/  IMAD.MOV.U32 R2, RZ, RZ, 0x1 ;  /* 0x00000001ff027424 */ /* 0x001fe200078e00ff */
[----:B------:R-:W-:Y:S02]  /*41c0*/  @!P1 SEL R2, RZ, 0x1, !P6 ;  /* 0x00000001ff029807 */ /* 0x000fe40007000000 */
[----:B------:R-:W-:-:S09]  /*41d0*/  ISETP.NE.AND P1, PT, R44, R19, PT ;  /* 0x000000132c00720c */ /* 0x000fd20003f25270 */
[----:B------:R-:W4:Y:S04]  /*41e0*/  @!P0 LDG.E R5, desc[UR8][R12.64+0x4] ;  /* 0x000004080c058981 */ /* 0x000f28000c1e1900 */
[----:B------:R-:W4:Y:S04]  /*41f0*/  @!P0 LDG.E R4, desc[UR8][R20.64+0x4] ;  /* 0x0000040814048981 */ /* 0x000f28000c1e1900 */
[----:B------:R0:W4:Y:S04]  /*4200*/  @!P1 LDG.E R10, desc[UR8][R10.64+0x4] ;  /* 0x000004080a0a9981 */ /* 0x000128000c1e1900 */
[----:B------:R3:W4:Y:S01]  /*4210*/  @!P1 LDG.E R17, desc[UR8][R20.64+0x4] ;  /* 0x0000040814119981 */ /* 0x000722000c1e1900 */
[----:B------:R-:W-:-:S02]  /*4220*/  IMAD.MOV.U32 R19, RZ, RZ, 0x1 ;  /* 0x00000001ff137424 */ /* 0x000fc400078e00ff */
[----:B-1----:R-:W-:Y:S02]  /*4230*/  IMAD.MOV.U32 R8, RZ, RZ, 0x1 ;  /* 0x00000001ff087424 */ /* 0x002fe400078e00ff */
[----:B0-----:R-:W-:Y:S01]  /*4240*/  IMAD.MOV.U32 R11, RZ, RZ, 0x1 ;  /* 0x00000001ff0b7424 */ /* 0x001fe200078e00ff */
[----:B------:R-:W-:Y:S01]  /*4250*/  BSSY.RECONVERGENT B0, `(.L_x_1641) ;  /* 0x00000f6000007945 */ /* 0x000fe20003800200 */
[----:B------:R-:W-:Y:S01]  /*4260*/  BAR.SYNC.DEFER_BLOCKING 0x0 ;  /* 0x0000000000007b1d */ /* 0x000fe20000010000 */
[----:B--2---:R-:W-:Y:S01]  /*4270*/  @!P3 ISETP.NE.AND P6, PT, R3, R16, PT ;  /* 0x000000100300b20c */ /* 0x004fe20003fc5270 */
[----:B------:R-:W-:-:S03]  /*4280*/  IMAD R3, R22, 0xb, RZ ;  /* 0x0000000b16037824 */ /* 0x000fc600078e02ff */
[----:B------:R-:W-:Y:S01]  /*4290*/  @!P3 SEL R19, RZ, 0x1, !P6 ;  /* 0x00000001ff13b807 */ /* 0x000fe20007000000 */
[C---:B------:R-:W-:Y:S02]  /*42a0*/  VIADD R7, R3.reuse, 0x1 ;  /* 0x0000000103077836 */ /* 0x040fe40000000000 */
[----:B------:R-:W-:Y:S01]  /*42b0*/  VIADD R9, R3, 0x2 ;  /* 0x0000000203097836 */ /* 0x000fe20000000000 */
[----:B---3--:R-:W-:Y:S01]  /*42c0*/  @!P2 ISETP.NE.AND P3, PT, R51, R28, PT ;  /* 0x0000001c3300a20c */ /* 0x008fe20003f65270 */
[----:B------:R-:W-:-:S03]  /*42d0*/  IMAD.MOV.U32 R28, RZ, RZ, 0x1 ;  /* 0x00000001ff1c7424 */ /* 0x000fc600078e00ff */
[----:B------:R-:W-:Y:S02]  /*42e0*/  @!P2 SEL R28, RZ, 0x1, !P3 ;  /* 0x00000001ff1ca807 */ /* 0x000fe40005800000 */
[----:B------:R-:W-:Y:S02]  /*42f0*/  @!P4 ISETP.NE.AND P6, PT, R53, R30, PT ;  /* 0x0000001e3500c20c */ /* 0x000fe40003fc5270 */
[-C--:B------:R-:W-:Y:S01]  /*4300*/  ISETP.GE.AND P2, PT, R7, R0.reuse, PT ;  /* 0x000000000700720c */ /* 0x080fe20003f46270 */
[C---:B------:R-:W-:Y:S01]  /*4310*/  VIADD R7, R3.reuse, 0x3 ;  /* 0x0000000303077836 */ /* 0x040fe20000000000 */
[----:B------:R-:W-:Y:S02]  /*4320*/  @!P4 SEL R8, RZ, 0x1, !P6 ;  /* 0x00000001ff08c807 */ /* 0x000fe40007000000 */
[----:B------:R-:W-:Y:S02]  /*4330*/  ISETP.GE.AND P4, PT, R3, R0, PT ;  /* 0x000000000300720c */ /* 0x000fe40003f86270 */
[----:B------:R-:W-:-:S02]  /*4340*/  @!P5 ISETP.NE.AND P6, PT, R34, R32, PT ;  /* 0x000000202200d20c */ /* 0x000fc40003fc5270 */
[-C--:B------:R-:W-:Y:S01]  /*4350*/  ISETP.GE.AND P3, PT, R9, R0.reuse, PT ;  /* 0x000000000900720c */ /* 0x080fe20003f66270 */
[C---:B------:R-:W-:Y:S01]  /*4360*/  VIADD R9, R3.reuse, 0x4 ;  /* 0x0000000403097836 */ /* 0x040fe20000000000 */
[----:B------:R-:W-:Y:S01]  /*4370*/  @!P5 SEL R11, RZ, 0x1, !P6 ;  /* 0x00000001ff0bd807 */ /* 0x000fe20007000000 */
[----:B------:R-:W-:Y:S01]  /*4380*/  VIADD R13, R3, 0x5 ;  /* 0x00000005030d7836 */ /* 0x000fe20000000000 */
[-C--:B------:R-:W-:Y:S02]  /*4390*/  ISETP.GE.AND P5, PT, R7, R0.reuse, PT ;  /* 0x000000000700720c */ /* 0x080fe40003fa6270 */
[----:B------:R-:W-:Y:S02]  /*43a0*/  SEL R26, R26, 0x1, !P4 ;  /* 0x000000011a1a7807 */ /* 0x000fe40006000000 */
[----:B------:R-:W-:Y:S02]  /*43b0*/  SEL R7, R18, 0x1, !P2 ;  /* 0x0000000112077807 */ /* 0x000fe40005000000 */
[----:B------:R-:W-:-:S02]  /*43c0*/  ISETP.GE.AND P6, PT, R9, R0, PT ;  /* 0x000000000900720c */ /* 0x000fc40003fc6270 */
[----:B------:R-:W-:Y:S01]  /*43d0*/  SEL R9, R14, 0x1, !P3 ;  /* 0x000000010e097807 */ /* 0x000fe20005800000 */
[----:B------:R-:W-:Y:S01]  /*43e0*/  IMAD.IADD R6, R26, 0x1, R7 ;  /* 0x000000011a067824 */ /* 0x000fe200078e0207 */
[----:B------:R-:W-:Y:S01]  /*43f0*/  ISETP.GE.AND P4, PT, R13, R0, PT ;  /* 0x000000000d00720c */ /* 0x000fe20003f86270 */
[----:B------:R-:W-:Y:S01]  /*4400*/  VIADD R13, R3, 0x6 ;  /* 0x00000006030d7836 */ /* 0x000fe20000000000 */
[----:B------:R-:W-:Y:S01]  /*4410*/  SEL R15, R15, 0x1, !P5 ;  /* 0x000000010f0f7807 */ /* 0x000fe20006800000 */
[----:B------:R-:W-:-:S03]  /*4420*/  IMAD.IADD R12, R9, 0x1, R6 ;  /* 0x00000001090c7824 */ /* 0x000fc600078e0206 */
[-C--:B------:R-:W-:Y:S01]  /*4430*/  ISETP.GE.AND P3, PT, R13, R0.reuse, PT ;  /* 0x000000000d00720c */ /* 0x080fe20003f66270 */
[----:B------:R-:W-:Y:S01]  /*4440*/  VIADD R21, R3, 0x7 ;  /* 0x0000000703157836 */ /* 0x000fe20000000000 */
[----:B------:R-:W-:Y:S01]  /*4450*/  SEL R13, R2, 0x1, !P6 ;  /* 0x00000001020d7807 */ /* 0x000fe20007000000 */
[----:B------:R-:W-:Y:S01]  /*4460*/  IMAD.IADD R14, R15, 0x1, R12 ;  /* 0x000000010f0e7824 */ /* 0x000fe200078e020c */
[----:B------:R-:W-:Y:S02]  /*4470*/  SEL R19, R19, 0x1, !P4 ;  /* 0x0000000113137807 */ /* 0x000fe40006000000 */
[----:B------:R-:W-:Y:S01]  /*4480*/  ISETP.GE.AND P2, PT, R21, R0, PT ;  /* 0x000000001500720c */ /* 0x000fe20003f46270 */
[----:B------:R-:W-:Y:S01]  /*4490*/  IMAD.IADD R16, R13, 0x1, R14 ;  /* 0x000000010d107824 */ /* 0x000fe200078e020e */
[----:B----4-:R-:W-:Y:S01]  /*44a0*/  @!P0 ISETP.NE.AND P4, PT, R5, R4, PT ;  /* 0x000000040500820c */ /* 0x010fe20003f85270 */
[----:B------:R-:W-:Y:S01]  /*44b0*/  VIADD R21, R3, 0x8 ;  /* 0x0000000803157836 */ /* 0x000fe20000000000 */
[----:B------:R-:W-:Y:S01]  /*44c0*/  SEL R4, R28, 0x1, !P3 ;  /* 0x000000011c047807 */ /* 0x000fe20005800000 */
[----:B------:R-:W-:Y:S01]  /*44d0*/  IMAD.IADD R5, R19, 0x1, R16 ;  /* 0x0000000113057824 */ /* 0x000fe200078e0210 */
[----:B------:R-:W-:Y:S01]  /*44e0*/  @!P1 ISETP.NE.AND P3, PT, R17, R10, PT ;  /* 0x0000000a1100920c */ /* 0x000fe20003f65270 */
[----:B------:R-:W-:Y:S01]  /*44f0*/  VIADD R49, R3, 0x9 ;  /* 0x0000000903317836 */ /* 0x000fe20000000000 */
[----:B------:R-:W-:-:S02]  /*4500*/  ISETP.GE.AND P6, PT, R21, R0, PT ;  /* 0x000000001500720c */ /* 0x000fc40003fc6270 */
[----:B------:R-:W-:Y:S01]  /*4510*/  SEL R17, R8, 0x1, !P2 ;  /* 0x0000000108117807 */ /* 0x000fe20005000000 */
[----:B------:R-:W-:Y:S01]  /*4520*/  IMAD.IADD R8, R4, 0x1, R5 ;  /* 0x0000000104087824 */ /* 0x000fe200078e0205 */
[-C--:B------:R-:W-:Y:S01]  /*4530*/  ISETP.GE.AND P5, PT, R49, R0.reuse, PT ;  /* 0x000000003100720c */ /* 0x080fe20003fa6270 */
[----:B------:R-:W-:Y:S01]  /*4540*/  IMAD.MOV.U32 R21, RZ, RZ, 0x1 ;  /* 0x00000001ff157424 */ /* 0x000fe200078e00ff */
[----:B------:R-:W-:Y:S01]  /*4550*/  @!P0 SEL R21, RZ, 0x1, !P4 ;  /* 0x00000001ff158807 */ /* 0x000fe20006000000 */
[----:B------:R-:W-:Y:S01]  /*4560*/  VIADD R3, R3, 0xa ;  /* 0x0000000a03037836 */ /* 0x000fe20000000000 */
[----:B------:R-:W-:Y:S01]  /*4570*/  SEL R11, R11, 0x1, !P6 ;  /* 0x000000010b0b7807 */ /* 0x000fe20007000000 */
[----:B------:R-:W-:Y:S01]  /*4580*/  IMAD.IADD R10, R17, 0x1, R8 ;  /* 0x00000001110a7824 */ /* 0x000fe200078e0208 */
[----:B------:R-:W-:Y:S01]  /*4590*/  SEL R21, R21, 0x1, !P5 ;  /* 0x0000000115157807 */ /* 0x000fe20006800000 */
[----:B------:R-:W-:Y:S01]  /*45a0*/  IMAD.MOV.U32 R49, RZ, RZ, 0x1 ;  /* 0x00000001ff317424 */ /* 0x000fe200078e00ff */
[----:B------:R-:W-:Y:S01]  /*45b0*/  ISETP.GE.AND P0, PT, R3, R0, PT ;  /* 0x000000000300720c */ /* 0x000fe20003f06270 */
[----:B------:R-:W-:Y:S01]  /*45c0*/  IMAD.IADD R18, R11, 0x1, R10 ;  /* 0x000000010b127824 */ /* 0x000fe200078e020a */
[----:B------:R-:W-:-:S03]  /*45d0*/  @!P1 SEL R49, RZ, 0x1, !P3 ;  /* 0x00000001ff319807 */ /* 0x000fc60005800000 */
[----:B------:R-:W-:Y:S01]  /*45e0*/  IMAD.IADD R20, R21, 0x1, R18 ;  /* 0x0000000115147824 */ /* 0x000fe200078e0212 */
[----:B------:R-:W-:-:S05]  /*45f0*/  SEL R49, R49, 0x1, !P0 ;  /* 0x0000000131317807 */ /* 0x000fca0004000000 */
        /* <DEDUP_REMOVED lines=16> */
[----:B------:R-:W-:Y:S01]  /*4700*/  ISETP.NE.AND P6, PT, R7, RZ, PT ;  /* 0x000000ff0700720c */ /* 0x000fe20003fc5270 */
[----:B------:R-:W-:Y:S01]  /*4710*/  IMAD.IADD R7, R30, 0x1, -R53 ;  /* 0x000000011e077824 */ /* 0x000fe200078e0a35 */
[----:B------:R-:W-:Y:S01]  /*4720*/  BAR.SYNC.DEFER_BLOCKING 0x0 ;  /* 0x0000000000007b1d */ /* 0x000fe20000010000 */
[----:B------:R-:W-:-:S02]  /*4730*/  ISETP.NE.AND P3, PT, R24, RZ, PT ;  /* 0x000000ff1800720c */ /* 0x000fc40003f65270 */
[----:B------:R-:W-:Y:S02]  /*4740*/  ISETP.GE.U32.AND P0, PT, R22, 0x20, PT ;  /* 0x000000201600780c */ /* 0x000fe40003f06070 */
[----:B------:R-:W-:Y:S02]  /*4750*/  ISETP.NE.AND P5, PT, R9, RZ, PT ;  /* 0x000000ff0900720c */ /* 0x000fe40003fa5270 */
[----:B------:R-:W-:Y:S02]  /*4760*/  ISETP.NE.AND P1, PT, R15, RZ, PT ;  /* 0x000000ff0f00720c */ /* 0x000fe40003f25270 */
[----:B------:R-:W-:Y:S02]  /*4770*/  SEL R24, R7, RZ, P3 ;  /* 0x000000ff07187207 */ /* 0x000fe40001800000 */
[----:B------:R-:W-:Y:S02]  /*4780*/  ISETP.NE.AND P2, PT, R26, RZ, PT ;  /* 0x000000ff1a00720c */ /* 0x000fe40003f45270 */
[----:B------:R-:W-:-:S02]  /*4790*/  ISETP.NE.AND P3, PT, R4, RZ, PT ;  /* 0x000000ff0400720c */ /* 0x000fc40003f65270 */
[----:B------:R-:W-:Y:S02]  /*47a0*/  ISETP.NE.AND P4, PT, R19, RZ, PT ;  /* 0x000000ff1300720c */ /* 0x000fe40003f85270 */
[----:B0-----:R-:W-:-:S05]  /*47b0*/  SEL R7, R2, RZ, P0 ;  /* 0x000000ff02077207 */ /* 0x001fca0000000000 */
[----:B------:R-:W-:Y:S01]  /*47c0*/  IMAD.IADD R7, R7, 0x1, R24 ;  /* 0x0000000107077824 */ /* 0x000fe200078e0218 */
[----:B------:R-:W-:-:S03]  /*47d0*/  ISETP.NE.AND P0, PT, R13, RZ, PT ;  /* 0x000000ff0d00720c */ /* 0x000fc60003f05270 */
[--C-:B------:R-:W-:Y:S02]  /*47e0*/  @P6 IMAD.IADD R26, R26, 0x1, R7.reuse ;  /* 0x000000011a1a6824 */ /* 0x100fe400078e0207 */
[--C-:B------:R-:W-:Y:S02]  /*47f0*/  @P5 IMAD.IADD R6, R6, 0x1, R7.reuse ;  /* 0x0000000106065824 */ /* 0x100fe400078e0207 */
[----:B------:R-:W-:Y:S01]  /*4800*/  @P1 IMAD.IADD R12, R12, 0x1, R7 ;  /* 0x000000010c0c1824 */ /* 0x000fe200078e0207 */
[----:B------:R-:W-:Y:S02]  /*4810*/  @P2 LEA R4, R7, UR4, 0x2 ;  /* 0x0000000407042c11 */ /* 0x000fe4000f8e10ff */
[----:B------:R-:W-:Y:S02]  /*4820*/  @P6 LEA R26, R26, UR4, 0x2 ;  /* 0x000000041a1a6c11 */ /* 0x000fe4000f8e10ff */
[----:B------:R-:W-:Y:S02]  /*4830*/  @P5 LEA R6, R6, UR4, 0x2 ;  /* 0x0000000406065c11 */ /* 0x000fe4000f8e10ff */
[----:B------:R-:W-:Y:S01]  /*4840*/  @P1 LEA R12, R12, UR4, 0x2 ;  /* 0x000000040c0c1c11 */ /* 0x000fe2000f8e10ff */
[----:B------:R0:W-:Y:S01]  /*4850*/  @P2 STS [R4], R45 ;  /* 0x0000002d04002388 */ /* 0x0001e20000000800 */
[----:B------:R-:W-:-:S03]  /*4860*/  ISETP.NE.AND P2, PT, R17, RZ, PT ;  /* 0x000000ff1100720c */ /* 0x000fc60003f45270 */
[----:B------:R1:W-:Y:S01]  /*4870*/  @P6 STS [R26], R43 ;  /* 0x0000002b1a006388 */ /* 0x0003e20000000800 */
[----:B------:R-:W-:-:S03]  /*4880*/  ISETP.NE.AND P6, PT, R11, RZ, PT ;  /* 0x000000ff0b00720c */ /* 0x000fc60003fc5270 */
[----:B------:R1:W-:Y:S01]  /*4890*/  @P5 STS [R6], R41 ;  /* 0x0000002906005388 */ /* 0x0003e20000000800 */
[----:B------:R-:W-:Y:S01]  /*48a0*/  ISETP.NE.AND P5, PT, R21, RZ, PT ;  /* 0x000000ff1500720c */ /* 0x000fe20003fa5270 */
[--C-:B------:R-:W-:Y:S02]  /*48b0*/  @P0 IMAD.IADD R14, R14, 0x1, R7.reuse ;  /* 0x000000010e0e0824 */ /* 0x100fe400078e0207 */
[----:B------:R1:W-:Y:S01]  /*48c0*/  @P1 STS [R12], R39 ;  /* 0x000000270c001388 */ /* 0x0003e20000000800 */
[----:B------:R-:W-:Y:S01]  /*48d0*/  ISETP.NE.AND P1, PT, R49, RZ, PT ;  /* 0x000000ff3100720c */ /* 0x000fe20003f25270 */
[----:B------:R-:W-:Y:S01]  /*48e0*/  @P3 IMAD.IADD R5, R5, 0x1, R7 ;  /* 0x0000000105053824 */ /* 0x000fe200078e0207 */
[----:B------:R-:W-:Y:S02]  /*48f0*/  IADD3 R0, PT, PT, R3, R0, R2 ;  /* 0x0000000003007210 */ /* 0x000fe40007ffe002 */
[----:B------:R-:W-:Y:S02]  /*4900*/  @P0 LEA R14, R14, UR4, 0x2 ;  /* 0x000000040e0e0c11 */ /* 0x000fe4000f8e10ff */
[----:B0-----:R-:W-:Y:S01]  /*4910*/  @P3 LEA R4, R5, UR4, 0x2 ;  /* 0x0000000405043c11 */ /* 0x001fe2000f8e10ff */
[----:B------:R-:W-:-:S02]  /*4920*/  VIADD R5, R0, 0xfffffd40 ;  /* 0xfffffd4000057836 */ /* 0x000fc40000000000 */
[--C-:B------:R-:W-:Y:S01]  /*4930*/  @P4 IMAD.IADD R16, R16, 0x1, R7.reuse ;  /* 0x0000000110104824 */ /* 0x100fe200078e0207 */
[----:B------:R1:W-:Y:S01]  /*4940*/  @P0 STS [R14], R37 ;  /* 0x000000250e000388 */ /* 0x0003e20000000800 */
[--C-:B------:R-:W-:Y:S01]  /*4950*/  @P2 IMAD.IADD R8, R8, 0x1, R7.reuse ;  /* 0x0000000108082824 */ /* 0x100fe200078e0207 */
[----:B------:R-:W-:Y:S01]  /*4960*/  ISETP.GE.AND P0, PT, R22, R5, PT ;  /* 0x000000051600720c */ /* 0x000fe20003f06270 */
[--C-:B------:R-:W-:Y:S01]  /*4970*/  @P6 IMAD.IADD R10, R10, 0x1, R7.reuse ;  /* 0x000000010a0a6824 */ /* 0x100fe200078e0207 */
[----:B------:R-:W-:Y:S01]  /*4980*/  @P4 LEA R16, R16, UR4, 0x2 ;  /* 0x0000000410104c11 */ /* 0x000fe2000f8e10ff */
[--C-:B------:R-:W-:Y:S02]  /*4990*/  @P5 IMAD.IADD R18, R18, 0x1, R7.reuse ;  /* 0x0000000112125824 */ /* 0x100fe400078e0207 */
[----:B------:R-:W-:Y:S01]  /*49a0*/  @P1 IMAD.IADD R20, R20, 0x1, R7 ;  /* 0x0000000114141824 */ /* 0x000fe200078e0207 */
[----:B------:R-:W-:Y:S02]  /*49b0*/  @P2 LEA R8, R8, UR4, 0x2 ;  /* 0x0000000408082c11 */ /* 0x000fe4000f8e10ff */
[----:B------:R-:W-:Y:S01]  /*49c0*/  @P6 LEA R10, R10, UR4, 0x2 ;  /* 0x000000040a0a6c11 */ /* 0x000fe2000f8e10ff */
[----:B------:R1:W-:Y:S01]  /*49d0*/  @P4 STS [R16], R35 ;  /* 0x0000002310004388 */ /* 0x0003e20000000800 */
[----:B------:R-:W-:-:S02]  /*49e0*/  @P5 LEA R18, R18, UR4, 0x2 ;  /* 0x0000000412125c11 */ /* 0x000fc4000f8e10ff */
[----:B------:R-:W-:Y:S01]  /*49f0*/  @P1 LEA R20, R20, UR4, 0x2 ;  /* 0x0000000414141c11 */ /* 0x000fe2000f8e10ff */
[----:B------:R1:W-:Y:S04]  /*4a00*/  @P3 STS [R4], R33 ;  /* 0x0000002104003388 */ /* 0x0003e80000000800 */
[----:B------:R1:W-:Y:S04]  /*4a10*/  @P2 STS [R8], R31 ;  /* 0x0000001f08002388 */ /* 0x0003e80000000800 */
[----:B------:R1:W-:Y:S04]  /*4a20*/  @P6 STS [R10], R29 ;  /* 0x0000001d0a006388 */ /* 0x0003e80000000800 */
[----:B------:R1:W-:Y:S04]  /*4a30*/  @P5 STS [R18], R27 ;  /* 0x0000001b12005388 */ /* 0x0003e80000000800 */
[----:B------:R1:W-:Y:S01]  /*4a40*/  @P1 STS [R20], R25 ;  /* 0x0000001914001388 */ /* 0x0003e20000000800 */
[----:B------:R-:W-:Y:S06]  /*4a50*/  BAR.SYNC.DEFER_BLOCKING 0x0 ;  /* 0x0000000000007b1d */ /* 0x000fec0000010000 */
[----:B------:R-:W-:Y:S05]  /*4a60*/  @P0 BRA `(.L_x_1642) ;  /* 0x0000000400d00947 */ /* 0x000fea0003800000 */
[----:B------:R-:W-:Y:S01]  /*4a70*/  IADD3 R3, PT, PT, R3, UR6, R2 ;  /* 0x0000000603037c10 */ /* 0x000fe2000fffe002 */
[----:B------:R-:W-:Y:S03]  /*4a80*/  BSSY.RECONVERGENT B1, `(.L_x_1643) ;  /* 0x0000016000017945 */ /* 0x000fe60003800200 */
[----:B------:R-:W-:-:S04]  /*4a90*/  IADD3 R0, PT, PT, R3, -0x2c1, -R22 ;  /* 0xfffffd3f03007810 */ /* 0x000fc80007ffe816 */
[C---:B------:R-:W-:Y:S02]  /*4aa0*/  LOP3.LUT R2, R0.reuse, 0xc0, RZ, 0xc0, !PT ;  /* 0x000000c000027812 */ /* 0x040fe400078ec0ff */
[----:B------:R-:W-:Y:S02]  /*4ab0*/  ISETP.GE.U32.AND P1, PT, R0, 0xc0, PT ;  /* 0x000000c00000780c */ /* 0x000fe40003f26070 */
[----:B------:R-:W-:-:S13]  /*4ac0*/  ISETP.NE.AND P0, PT, R2, 0xc0, PT ;  /* 0x000000c00200780c */ /* 0x000fda0003f05270 */
[----:B------:R-:W-:Y:S05]  /*4ad0*/  @!P0 BRA `(.L_x_1644) ;  /* 0x0000000000408947 */ /* 0x000fea0003800000 */
[----:B------:R-:W0:Y:S01]  /*4ae0*/  LDC.64 R2, c[0x0][0x388] ;  /* 0x0000e200ff027b82 */ /* 0x000e220000000a00 */
[----:B------:R-:W-:-:S05]  /*4af0*/  LEA.HI R0, R0, 0x1, RZ, 0x1a ;  /* 0x0000000100007811 */ /* 0x000fca00078fd0ff */
[C---:B-1----:R-:W-:Y:S01]  /*4b00*/  IMAD.SHL.U32 R4, R0.reuse, 0x40, RZ ;  /* 0x0000004000047824 */ /* 0x042fe200078e00ff */
[----:B------:R-:W-:-:S04]  /*4b10*/  LOP3.LUT R0, R0, 0x3, RZ, 0xc0, !PT ;  /* 0x0000000300007812 */ /* 0x000fc800078ec0ff */
[----:B------:R-:W-:Y:S01]  /*4b20*/  LOP3.LUT R7, R4, 0xc0, RZ, 0xc0, !PT ;  /* 0x000000c004077812 */ /* 0x000fe200078ec0ff */
[----:B------:R-:W-:Y:S02]  /*4b30*/  IMAD.MOV R0, RZ, RZ, -R0 ;  /* 0x000000ffff007224 */ /* 0x000fe400078e0a00 */
[----:B0-----:R-:W-:-:S04]  /*4b40*/  IMAD.WIDE.U32 R2, R22, 0x4, R2 ;  /* 0x0000000416027825 */ /* 0x001fc800078e0002 */
[----:B------:R-:W-:-:S07]  /*4b50*/  IMAD.IADD R22, R22, 0x1, R7 ;  /* 0x0000000116167824 */ /* 0x000fce00078e0207 */
.L_x_1645:
        /* <DEDUP_REMOVED lines=8> */
.L_x_1644:
[----:B------:R-:W-:Y:S05]  /*4be0*/  BSYNC.RECONVERGENT B1 ;  /* 0x0000000000017941 */ /* 0x000fea0003800200 */
.L_x_1643:
        /* <DEDUP_REMOVED lines=13> */
[----:B-1----:R-:W-:-:S12]  /*4cc0*/  VIADD R39, R5, 0xfffffd00 ;  /* 0xfffffd0005277836 */ /* 0x002fd80000000000 */
.L_x_1648:
        /* <DEDUP_REMOVED lines=40> */
.L_x_1647:
[----:B------:R-:W-:Y:S05]  /*4f50*/  BSYNC.RECONVERGENT B1 ;  /* 0x0000000000017941 */ /* 0x000fea0003800200 */
.L_x_1646:
[----:B-1----:R-:W-:Y:S01]  /*4f60*/  IMAD.IADD R4, R5, 0x1, -R22 ;  /* 0x0000000105047824 */ /* 0x002fe200078e0a16 */
        /* <DEDUP_REMOVED lines=26> */
.L_x_1650:
[----:B------:R-:W-:Y:S05]  /*5110*/  BSYNC.RECONVERGENT B1 ;  /* 0x0000000000017941 */ /* 0x000fea0003800200 */
.L_x_1649:
        /* <DEDUP_REMOVED lines=9> */
.L_x_1642:
[----:B------:R-:W-:Y:S05]  /*51b0*/  BSYNC.RECONVERGENT B0 ;  /* 0x0000000000007941 */ /* 0x000fea0003800200 */
.L_x_1641:
[----:B------:R-:W-:Y:S06]  /*51c0*/  BAR.SYNC.DEFER_BLOCKING 0x0 ;  /* 0x0000000000007b1d */ /* 0x000fec0000010000 */
[----:B------:R-:W-:Y:S05]  /*51d0*/  BRA `(.L_x_1651) ;  /* 0x00000024003c7947 */ /* 0x000fea0003800000 */
.L_x_1637:
        /* <DEDUP_REMOVED lines=18> */
[----:B------:R-:W-:Y:S01]  /*5300*/  ISETP.GE.AND P0, PT, R17, R0, PT ;  /* 0x000000001100720c */ /* 0x000fe20003f06270 */
[----:B------:R-:W-:-:S02]  /*5310*/  VIADD R19, R15, 0xa0 ;  /* 0x000000a00f137836 */ /* 0x000fc40000000000 */
[----:B------:R-:W-:Y:S02]  /*5320*/  @!P3 IMAD.IADD R9, R38, 0x1, R15 ;  /* 0x000000012609b824 */ /* 0x000fe400078e020f */
[----:B------:R-:W-:Y:S01]  /*5330*/  IMAD.X R7, RZ, RZ, R7, P2 ;  /* 0x000000ffff077224 */ /* 0x000fe200010e0607 */
[-C--:B------:R-:W-:Y:S01]  /*5340*/  ISETP.GE.AND P4, PT, R19, R0.reuse, PT ;  /* 0x000000001300720c */ /* 0x080fe20003f86270 */
[----:B------:R-:W-:Y:S01]  /*5350*/  @!P3 IMAD.WIDE.U32 R8, R9, 0x4, R4 ;  /* 0x000000040908b825 */ /* 0x000fe200078e0004 */
[----:B------:R-:W-:-:S03]  /*5360*/  ISETP.GE.AND P2, PT, R13, R0, PT ;  /* 0x000000000d00720c */ /* 0x000fc60003f46270 */
[C---:B------:R-:W-:Y:S02]  /*5370*/  VIADD R17, R15.reuse, 0x100 ;  /* 0x000001000f117836 */ /* 0x040fe40000000000 */
[C---:B------:R-:W-:Y:S02]  /*5380*/  VIADD R19, R15.reuse, 0x120 ;  /* 0x000001200f137836 */ /* 0x040fe40000000000 */
[----:B------:R-:W-:Y:S02]  /*5390*/  VIADD R15, R15, 0x140 ;  /* 0x000001400f0f7836 */ /* 0x000fe40000000000 */
[----:B------:R-:W-:-:S05]  /*53a0*/  IMAD.WIDE R4, R38, 0x4, R4 ;  /* 0x0000000426047825 */ /* 0x000fca00078e0204 */
[----:B------:R-:W3:Y:S01]  /*53b0*/  LDG.E.CONSTANT R45, desc[UR8][R4.64+-0x4] ;  /* 0xfffffc08042d7981 */ /* 0x000ee2000c1e9900 */
[----:B--2---:R-:W-:-:S03]  /*53c0*/  IMAD.MOV.U32 R10, RZ, RZ, R3 ;  /* 0x000000ffff0a7224 */ /* 0x004fc600078e0003 */
[----:B------:R0:W2:Y:S01]  /*53d0*/  @!P3 LDG.E.CONSTANT R3, desc[UR8][R8.64] ;  /* 0x000000080803b981 */ /* 0x0000a2000c1e9900 */
[-C--:B------:R-:W-:Y:S01]  /*53e0*/  ISETP.GE.AND P3, PT, R11, R0.reuse, PT ;  /* 0x000000000b00720c */ /* 0x080fe20003f66270 */
[--C-:B------:R-:W-:Y:S02]  /*53f0*/  IMAD.MOV.U32 R11, RZ, RZ, R10.reuse ;  /* 0x000000ffff0b7224 */ /* 0x100fe400078e000a */
[--C-:B------:R-:W-:Y:S02]  /*5400*/  IMAD.MOV.U32 R12, RZ, RZ, R10.reuse ;  /* 0x000000ffff0c7224 */ /* 0x100fe400078e000a */
[----:B------:R-:W-:Y:S02]  /*5410*/  IMAD.MOV.U32 R13, RZ, RZ, R10 ;  /* 0x000000ffff0d7224 */ /* 0x000fe400078e000a */
[----:B------:R-:W4:Y:S01]  /*5420*/  @!P6 LDG.E.CONSTANT R11, desc[UR8][R6.64+0x80] ;  /* 0x00008008060be981 */ /* 0x000f22000c1e9900 */
[----:B------:R-:W-:-:S03]  /*5430*/  ISETP.GE.AND P6, PT, R17, R0, PT ;  /* 0x000000001100720c */ /* 0x000fc60003fc6270 */
[----:B------:R-:W5:Y:S01]  /*5440*/  @!P5 LDG.E.CONSTANT R12, desc[UR8][R6.64+0x100] ;  /* 0x00010008060cd981 */ /* 0x000f62000c1e9900 */
[----:B------:R-:W-:-:S03]  /*5450*/  ISETP.GE.AND P5, PT, R19, R0, PT ;  /* 0x000000001300720c */ /* 0x000fc60003fa6270 */
[----:B------:R-:W3:Y:S01]  /*5460*/  @!P1 LDG.E.CONSTANT R13, desc[UR8][R6.64+0x180] ;  /* 0x00018008060d9981 */ /* 0x000ee2000c1e9900 */
[----:B------:R-:W-:Y:S01]  /*5470*/  ISETP.GE.AND P1, PT, R15, R0, PT ;  /* 0x000000000f00720c */ /* 0x000fe20003f26270 */
[--C-:B0-----:R-:W-:Y:S02]  /*5480*/  IMAD.MOV.U32 R8, RZ, RZ, R10.reuse ;  /* 0x000000ffff087224 */ /* 0x101fe400078e000a */
[--C-:B------:R-:W-:Y:S02]  /*5490*/  IMAD.MOV.U32 R9, RZ, RZ, R10.reuse ;  /* 0x000000ffff097224 */ /* 0x100fe400078e000a */
[--C-:B------:R-:W-:Y:S02]  /*54a0*/  IMAD.MOV.U32 R14, RZ, RZ, R10.reuse ;  /* 0x000000ffff0e7224 */ /* 0x100fe400078e000a */
[--C-:B------:R-:W-:Y:S01]  /*54b0*/  IMAD.MOV.U32 R15, RZ, RZ, R10.reuse ;  /* 0x000000ffff0f7224 */ /* 0x100fe200078e000a */
[----:B------:R-:W3:Y:S01]  /*54c0*/  @!P0 LDG.E.CONSTANT R8, desc[UR8][R6.64+0x200] ;  /* 0x0002000806088981 */ /* 0x000ee2000c1e9900 */
[----:B------:R-:W-:-:S02]  /*54d0*/  IMAD.MOV.U32 R16, RZ, RZ, R10 ;  /* 0x000000ffff107224 */ /* 0x000fc400078e000a */
[----:B------:R-:W-:Y:S01]  /*54e0*/  IMAD.MOV.U32 R17, RZ, RZ, R10 ;  /* 0x000000ffff117224 */ /* 0x000fe200078e000a */
[----:B------:R-:W3:Y:S04]  /*54f0*/  @!P4 LDG.E.CONSTANT R9, desc[UR8][R6.64+0x280] ;  /* 0x000280080609c981 */ /* 0x000ee8000c1e9900 */
[----:B------:R-:W3:Y:S04]  /*5500*/  @!P3 LDG.E.CONSTANT R14, desc[UR8][R6.64+0x300] ;  /* 0x00030008060eb981 */ /* 0x000ee8000c1e9900 */
[----:B------:R-:W3:Y:S04]  /*5510*/  @!P2 LDG.E.CONSTANT R15, desc[UR8][R6.64+0x380] ;  /* 0x00038008060fa981 */ /* 0x000ee8000c1e9900 */
[----:B------:R-:W3:Y:S04]  /*5520*/  @!P6 LDG.E.CONSTANT R16, desc[UR8][R6.64+0x400] ;  /* 0x000400080610e981 */ /* 0x000ee8000c1e9900 */
[----:B------:R-:W3:Y:S04]  /*5530*/  @!P5 LDG.E.CONSTANT R17, desc[UR8][R6.64+0x480] ;  /* 0x000480080611d981 */ /* 0x000ee8000c1e9900 */
[----:B------:R-:W3:Y:S01]  /*5540*/  @!P1 LDG.E.CONSTANT R10, desc[UR8][R6.64+0x500] ;  /* 0x00050008060a9981 */ /* 0x000ee2000c1e9900 */
[----:B------:R-:W0:Y:S01]  /*5550*/  S2R R40, SR_LANEID ;  /* 0x0000000000287919 */ /* 0x000e220000000000 */
[----:B------:R-:W1:Y:S01]  /*5560*/  S2UR UR5, SR_CgaCtaId ;  /* 0x00000000000579c3 */ /* 0x000e620000008800 */
[----:B------:R-:W-:Y:S01]  /*5570*/  SHF.R.U32.HI R29, RZ, 0x5, R2 ;  /* 0x00000005ff1d7819 */ /* 0x000fe20000011602 */
[----:B------:R-:W-:-:S02]  /*5580*/  UMOV UR4, 0x400 ;  /* 0x0000040000047882 */ /* 0x000fc40000000000 */
[----:B-1----:R-:W-:Y:S02]  /*5590*/  ULEA UR4, UR5, UR4, 0x18 ;  /* 0x0000000405047291 */ /* 0x002fe4000f8ec0ff */
[----:B0-----:R-:W-:-:S05]  /*55a0*/  IMAD R18, R29, 0x160, R40 ;  /* 0x000001601d127824 */ /* 0x001fca00078e0228 */
[----:B------:R-:W-:-:S05]  /*55b0*/  LEA R18, R18, UR4, 0x2 ;  /* 0x0000000412127c11 */ /* 0x000fca000f8e10ff */
[----:B------:R-:W-:Y:S01]  /*55c0*/  IMAD R19, R40, 0x28, R18 ;  /* 0x0000002828137824 */ /* 0x000fe200078e0212 */
[----:B------:R-:W-:Y:S01]  /*55d0*/  ISETP.NE.AND P0, PT, R2, RZ, PT ;  /* 0x000000ff0200720c */ /* 0x000fe20003f05270 */
[----:B--2---:R-:W-:Y:S04]  /*55e0*/  STS [R18], R3 ;  /* 0x0000000312007388 */ /* 0x004fe80000000800 */
[----:B----4-:R-:W-:Y:S04]  /*55f0*/  STS [R18+0x80], R11 ;  /* 0x0000800b12007388 */ /* 0x010fe80000000800 */
[----:B-----5:R0:W-:Y:S04]  /*5600*/  STS [R18+0x100], R12 ;  /* 0x0001000c12007388 */ /* 0x0201e80000000800 */
[----:B---3--:R-:W-:Y:S04]  /*5610*/  STS [R18+0x180], R13 ;  /* 0x0001800d12007388 */ /* 0x008fe80000000800 */
[----:B------:R-:W-:Y:S04]  /*5620*/  STS [R18+0x200], R8 ;  /* 0x0002000812007388 */ /* 0x000fe80000000800 */
[----:B------:R-:W-:Y:S04]  /*5630*/  STS [R18+0x280], R9 ;  /* 0x0002800912007388 */ /* 0x000fe80000000800 */
[----:B------:R-:W-:Y:S04]  /*5640*/  STS [R18+0x300], R14 ;  /* 0x0003000e12007388 */ /* 0x000fe80000000800 */
[----:B------:R1:W-:Y:S04]  /*5650*/  STS [R18+0x380], R15 ;  /* 0x0003800f12007388 */ /* 0x0003e80000000800 */
[----:B------:R-:W-:Y:S04]  /*5660*/  STS [R18+0x400], R16 ;  /* 0x0004001012007388 */ /* 0x000fe80000000800 */
[----:B------:R-:W-:Y:S04]  /*5670*/  STS [R18+0x480], R17 ;  /* 0x0004801112007388 */ /* 0x000fe80000000800 */
[----:B------:R-:W-:Y:S01]  /*5680*/  STS [R18+0x500], R10 ;  /* 0x0005000a12007388 */ /* 0x000fe20000000800 */
[----:B------:R-:W-:-:S03]  /*5690*/  NOP ;  /* 0x0000000000007918 */ /* 0x000fc60000000000 */
[----:B------:R-:W2:Y:S01]  /*56a0*/  LDS R3, [R19+0x28] ;  /* 0x0000280013037984 */ /* 0x000ea20000000800 */
[----:B0-----:R-:W-:Y:S01]  /*56b0*/  LEA R12, R2, UR4, 0x2 ;  /* 0x00000004020c7c11 */ /* 0x001fe2000f8e10ff */
[----:B-1----:R-:W0:Y:S02]  /*56c0*/  LDC.64 R14, c[0x0][0x390] ;  /* 0x0000e400ff0e7b82 */ /* 0x002e240000000a00 */
[----:B------:R-:W0:Y:S04]  /*56d0*/  LDS R4, [R19] ;  /* 0x0000000013047984 */ /* 0x000e280000000800 */
[----:B------:R-:W1:Y:S04]  /*56e0*/  LDS R5, [R19+0x4] ;  /* 0x0000040013057984 */ /* 0x000e680000000800 */
[----:B------:R-:W3:Y:S04]  /*56f0*/  LDS R6, [R19+0x8] ;  /* 0x0000080013067984 */ /* 0x000ee80000000800 */
[----:B------:R-:W-:Y:S04]  /*5700*/  LDS R7, [R19+0xc] ;  /* 0x00000c0013077984 */ /* 0x000fe80000000800 */
[----:B------:R-:W-:Y:S04]  /*5710*/  LDS R8, [R19+0x10] ;  /* 0x0000100013087984 */ /* 0x000fe80000000800 */
[----:B------:R-:W-:Y:S04]  /*5720*/  LDS R9, [R19+0x14] ;  /* 0x0000140013097984 */ /* 0x000fe80000000800 */
[----:B------:R-:W-:Y:S04]  /*5730*/  LDS R10, [R19+0x18] ;  /* 0x00001800130a7984 */ /* 0x000fe80000000800 */
[----:B------:R-:W-:Y:S04]  /*5740*/  LDS R11, [R19+0x1c] ;  /* 0x00001c00130b7984 */ /* 0x000fe80000000800 */
[----:B------:R-:W-:Y:S04]  /*5750*/  LDS R16, [R19+0x20] ;  /* 0x0000200013107984 */ /* 0x000fe80000000800 */
[----:B------:R-:W-:Y:S01]  /*5760*/  LDS R17, [R19+0x24] ;  /* 0x0000240013117984 */ /* 0x000fe20000000800 */
[----:B------:R-:W-:Y:S06]  /*5770*/  BAR.SYNC.DEFER_BLOCKING 0x0 ;  /* 0x0000000000007b1d */ /* 0x000fec0000010000 */
[----:B--2---:R-:W-:Y:S02]  /*5780*/  STS [R12+0x130], R3 ;  /* 0x000130030c007388 */ /* 0x004fe40000000800 */
[----:B------:R-:W-:Y:S06]  /*5790*/  BAR.SYNC.DEFER_BLOCKING 0x0 ;  /* 0x0000000000007b1d */ /* 0x000fec0000010000 */
[----:B------:R-:W2:Y:S01]  /*57a0*/  @P0 LDS R45, [R12+0x12c] ;  /* 0x00012c000c2d0984 */ /* 0x000ea20000000800 */
[----:B0-----:R-:W-:-:S04]  /*57b0*/  IMAD.WIDE R34, R4, 0x4, R14 ;  /* 0x0000000404227825 */ /* 0x001fc800078e020e */
[--C-:B-1----:R-:W-:Y:S01]  /*57c0*/  IMAD.WIDE R32, R5, 0x4, R14.reuse ;  /* 0x0000000405207825 */ /* 0x102fe200078e020e */
[----:B------:R-:W4:Y:S03]  /*57d0*/  LDG.E R21, desc[UR8][R34.64] ;  /* 0x0000000822157981 */ /* 0x000f26000c1e1900 */
[--C-:B---3--:R-:W-:Y:S01]  /*57e0*/  IMAD.WIDE R22, R6, 0x4, R14.reuse ;  /* 0x0000000406167825 */ /* 0x108fe200078e020e */
[----:B------:R-:W4:Y:S04]  /*57f0*/  LDG.E R20, desc[UR8][R32.64] ;  /* 0x0000000820147981 */ /* 0x000f28000c1e1900 */
[----:B------:R-:W3:Y:S01]  /*5800*/  LDG.E R49, desc[UR8][R22.64] ;  /* 0x0000000816317981 */ /* 0x000ee2000c1e1900 */
[----:B--2---:R-:W-:-:S05]  /*5810*/  IMAD.WIDE R44, R45, 0x4, R14 ;  /* 0x000000042d2c7825 */ /* 0x004fca00078e020e */
[----:B------:R-:W2:Y:S01]  /*5820*/  LDG.E R18, desc[UR8][R44.64] ;  /* 0x000000082c127981 */ /* 0x000ea2000c1e1900 */
[----:B------:R-:W-:-:S04]  /*5830*/  IMAD.WIDE R24, R7, 0x4, R14 ;  /* 0x0000000407187825 */ /* 0x000fc800078e020e */
[--C-:B------:R-:W-:Y:S01]  /*5840*/  IMAD.WIDE R12, R8, 0x4, R14.reuse ;  /* 0x00000004080c7825 */ /* 0x100fe200078e020e */
[----:B------:R-:W5:Y:S04]  /*5850*/  LDG.E R50, desc[UR8][R24.64] ;  /* 0x0000000818327981 */ /* 0x000f68000c1e1900 */
[----:B------:R-:W5:Y:S01]  /*5860*/  LDG.E R28, desc[UR8][R12.64] ;  /* 0x000000080c1c7981 */ /* 0x000f62000c1e1900 */
[----:B------:R-:W-:-:S04]  /*5870*/  IMAD.WIDE R26, R11, 0x4, R14 ;  /* 0x000000040b1a7825 */ /* 0x000fc800078e020e */
[----:B------:R-:W-:Y:S01]  /*5880*/  IMAD.WIDE R30, R16, 0x4, R14 ;  /* 0x00000004101e7825 */ /* 0x000fe200078e020e */
[----:B----4-:R-:W-:Y:S02]  /*5890*/  ISETP.NE.AND P0, PT, R21, R20, PT ;  /* 0x000000141500720c */ /* 0x010fe40003f05270 */
[----:B---3--:R-:W-:-:S11]  /*58a0*/  ISETP.NE.AND P1, PT, R20, R49, PT ;  /* 0x000000311400720c */ /* 0x008fd60003f25270 */
[----:B------:R-:W3:Y:S04]  /*58b0*/  @!P0 LDG.E R43, desc[UR8][R34.64+0x4] ;  /* 0x00000408222b8981 */ /* 0x000ee8000c1e1900 */
[----:B------:R-:W3:Y:S04]  /*58c0*/  @!P0 LDG.E R42, desc[UR8][R32.64+0x4] ;  /* 0x00000408202a8981 */ /* 0x000ee8000c1e1900 */
[----:B------:R0:W4:Y:S04]  /*58d0*/  @!P1 LDG.E R47, desc[UR8][R32.64+0x4] ;  /* 0x00000408202f9981 */ /* 0x000128000c1e1900 */
[----:B------:R-:W4:Y:S01]  /*58e0*/  @!P1 LDG.E R48, desc[UR8][R22.64+0x4] ;  /* 0x0000040816309981 */ /* 0x000f22000c1e1900 */
[----:B--2---:R-:W-:Y:S01]  /*58f0*/  ISETP.NE.AND P6, PT, R18, R21, PT ;  /* 0x000000151200720c */ /* 0x004fe20003fc5270 */
[----:B------:R-:W-:-:S04]  /*5900*/  IMAD.WIDE R18, R9, 0x4, R14 ;  /* 0x0000000409127825 */ /* 0x000fc800078e020e */
[----:B------:R-:W-:Y:S01]  /*5910*/  IMAD.WIDE R20, R10, 0x4, R14 ;  /* 0x000000040a147825 */ /* 0x000fe200078e020e */
[----:B------:R-:W2:Y:S04]  /*5920*/  LDG.E R37, desc[UR8][R18.64] ;  /* 0x0000000812257981 */ /* 0x000ea8000c1e1900 */
[----:B------:R-:W4:Y:S04]  /*5930*/  LDG.E R46, desc[UR8][R20.64] ;  /* 0x00000008142e7981 */ /* 0x000f28000c1e1900 */
[----:B------:R-:W3:Y:S04]  /*5940*/  @!P6 LDG.E R39, desc[UR8][R44.64+0x4] ;  /* 0x000004082c27e981 */ /* 0x000ee8000c1e1900 */
[----:B------:R-:W3:Y:S04]  /*5950*/  @!P6 LDG.E R36, desc[UR8][R34.64+0x4] ;  /* 0x000004082224e981 */ /* 0x000ee8000c1e1900 */
[----:B------:R-:W4:Y:S04]  /*5960*/  LDG.E R45, desc[UR8][R26.64] ;  /* 0x000000081a2d7981 */ /* 0x000f28000c1e1900 */
[----:B------:R-:W4:Y:S01]  /*5970*/  LDG.E R44, desc[UR8][R30.64] ;  /* 0x000000081e2c7981 */ /* 0x000f22000c1e1900 */
[----:B-----5:R-:W-:-:S02]  /*5980*/  ISETP.NE.AND P3, PT, R49, R50, PT ;  /* 0x000000323100720c */ /* 0x020fc40003f65270 */
[----:B------:R-:W-:Y:S01]  /*5990*/  ISETP.NE.AND P4, PT, R50, R28, PT ;  /* 0x0000001c3200720c */ /* 0x000fe20003f85270 */
[----:B0-----:R-:W-:-:S04]  /*59a0*/  IMAD.WIDE R32, R17, 0x4, R14 ;  /* 0x0000000411207825 */ /* 0x001fc800078e020e */
[----:B------:R-:W-:Y:S01]  /*59b0*/  IMAD.WIDE R14, R3, 0x4, R14 ;  /* 0x00000004030e7825 */ /* 0x000fe200078e020e */
[----:B------:R-:W5:Y:S04]  /*59c0*/  LDG.E R52, desc[UR8][R32.64] ;  /* 0x0000000820347981 */ /* 0x000f68000c1e1900 */
[----:B------:R-:W5:Y:S04]  /*59d0*/  LDG.E R51, desc[UR8][R14.64] ;  /* 0x000000080e337981 */ /* 0x000f68000c1e1900 */
[----:B------:R0:W5:Y:S04]  /*59e0*/  @!P3 LDG.E R34, desc[UR8][R22.64+0x4] ;  /* 0x000004081622b981 */ /* 0x000168000c1e1900 */
[----:B------:R-:W5:Y:S04]  /*59f0*/  @!P3 LDG.E R35, desc[UR8][R24.64+0x4] ;  /* 0x000004081823b981 */ /* 0x000f68000c1e1900 */
[----:B------:R1:W5:Y:S04]  /*5a00*/  @!P4 LDG.E R49, desc[UR8][R24.64+0x4] ;  /* 0x000004081831c981 */ /* 0x000368000c1e1900 */
[----:B------:R-:W5:Y:S01]  /*5a10*/  @!P4 LDG.E R50, desc[UR8][R12.64+0x4] ;  /* 0x000004080c32c981 */ /* 0x000f62000c1e1900 */
[----:B0-----:R-:W-:-:S02]  /*5a20*/  IMAD.MOV.U32 R22, RZ, RZ, 0x1 ;  /* 0x00000001ff167424 */ /* 0x001fc400078e00ff */
[----:B------:R-:W-:Y:S02]  /*5a30*/  IMAD.MOV.U32 R23, RZ, RZ, 0x1 ;  /* 0x00000001ff177424 */ /* 0x000fe400078e00ff */
[----:B-1----:R-:W-:Y:S01]  /*5a40*/  IMAD.MOV.U32 R24, RZ, RZ, 0x1 ;  /* 0x00000001ff187424 */ /* 0x002fe200078e00ff */
[----:B--2---:R-:W-:Y:S02]  /*5a50*/  ISETP.NE.AND P5, PT, R28, R37, PT ;  /* 0x000000251c00720c */ /* 0x004fe40003fa5270 */
[----:B---3--:R-:W-:Y:S01]  /*5a60*/  @!P6 ISETP.NE.AND P2, PT, R39, R36, PT ;  /* 0x000000242700e20c */ /* 0x008fe20003f45270 */
[----:B------:R-:W-:-:S10]  /*5a70*/  IMAD.MOV.U32 R36, RZ, RZ, 0x1 ;  /* 0x00000001ff247424 */ /* 0x000fd400078e00ff */
[----:B------:R0:W2:Y:S01]  /*5a80*/  @!P5 LDG.E R25, desc[UR8][R12.64+0x4] ;  /* 0x000004080c19d981 */ /* 0x0000a2000c1e1900 */
[----:B------:R-:W-:Y:S02]  /*5a90*/  @!P6 SEL R36, RZ, 0x1, !P2 ;  /* 0x00000001ff24e807 */ /* 0x000fe40005000000 */
[----:B------:R-:W-:Y:S02]  /*5aa0*/  @!P0 ISETP.NE.AND P6, PT, R43, R42, PT ;  /* 0x0000002a2b00820c */ /* 0x000fe40003fc5270 */
[----:B----4-:R-:W-:Y:S01]  /*5ab0*/  ISETP.NE.AND P2, PT, R37, R46, PT ;  /* 0x0000002e2500720c */ /* 0x010fe20003f45270 */
[----:B------:R-:W2:Y:S01]  /*5ac0*/  @!P5 LDG.E R42, desc[UR8][R18.64+0x4] ;  /* 0x00000408122ad981 */ /* 0x000ea2000c1e1900 */
[----:B------:R-:W-:Y:S02]  /*5ad0*/  @!P0 SEL R22, RZ, 0x1, !P6 ;  /* 0x00000001ff168807 */ /* 0x000fe40007000000 */
[----:B------:R-:W-:Y:S02]  /*5ae0*/  @!P1 ISETP.NE.AND P6, PT, R47, R48, PT ;  /* 0x000000302f00920c */ /* 0x000fe40003fc5270 */
[----:B------:R-:W-:-:S02]  /*5af0*/  ISETP.NE.AND P0, PT, R46, R45, PT ;  /* 0x0000002d2e00720c */ /* 0x000fc40003f05270 */
[----:B------:R-:W-:Y:S02]  /*5b00*/  @!P1 SEL R23, RZ, 0x1, !P6 ;  /* 0x00000001ff179807 */ /* 0x000fe40007000000 */
[----:B------:R-:W-:-:S03]  /*5b10*/  ISETP.NE.AND P1, PT, R45, R44, PT ;  /* 0x0000002c2d00720c */ /* 0x000fc60003f25270 */
[----:B------:R1:W3:Y:S04]  /*5b20*/  @!P2 LDG.E R46, desc[UR8][R18.64+0x4] ;  /* 0x00000408122ea981 */ /* 0x0002e8000c1e1900 */
[----:B------:R-:W3:Y:S04]  /*5b30*/  @!P2 LDG.E R37, desc[UR8][R20.64+0x4] ;  /* 0x000004081425a981 */ /* 0x000ee8000c1e1900 */
[----:B------:R-:W4:Y:S04]  /*5b40*/  @!P0 LDG.E R48, desc[UR8][R20.64+0x4] ;  /* 0x0000040814308981 */ /* 0x000f28000c1e1900 */
[----:B------:R-:W4:Y:S04]  /*5b50*/  @!P0 LDG.E R39, desc[UR8][R26.64+0x4] ;  /* 0x000004081a278981 */ /* 0x000f28000c1e1900 */
[----:B------:R1:W4:Y:S04]  /*5b60*/  @!P1 LDG.E R45, desc[UR8][R26.64+0x4] ;  /* 0x000004081a2d9981 */ /* 0x000328000c1e1900 */
[----:B------:R-:W4:Y:S01]  /*5b70*/  @!P1 LDG.E R43, desc[UR8][R30.64+0x4] ;  /* 0x000004081e2b9981 */ /* 0x000f22000c1e1900 */
[----:B-----5:R-:W-:Y:S01]  /*5b80*/  @!P3 ISETP.NE.AND P6, PT, R34, R35, PT ;  /* 0x000000232200b20c */ /* 0x020fe20003fc5270 */
[----:B0-----:R-:W-:-:S03]  /*5b90*/  IMAD.MOV.U32 R12, RZ, RZ, 0x1 ;  /* 0x00000001ff0c7424 */ /* 0x001fc600078e00ff */
[----:B------:R-:W-:Y:S02]  /*5ba0*/  @!P3 SEL R12, RZ, 0x1, !P6 ;  /* 0x00000001ff0cb807 */ /* 0x000fe40007000000 */
[----:B------:R-:W-:Y:S02]  /*5bb0*/  @!P4 ISETP.NE.AND P6, PT, R49, R50, PT ;  /* 0x000000323100c20c */ /* 0x000fe40003fc5270 */
[----:B------:R-:W-:Y:S02]  /*5bc0*/  ISETP.NE.AND P3, PT, R44, R52, PT ;  /* 0x000000342c00720c */ /* 0x000fe40003f65270 */
[----:B------:R-:W-:Y:S02]  /*5bd0*/  @!P4 SEL R24, RZ, 0x1, !P6 ;  /* 0x00000001ff18c807 */ /* 0x000fe40007000000 */
[----:B------:R-:W-:-:S09]  /*5be0*/  ISETP.NE.AND P4, PT, R52, R51, PT ;  /* 0x000000333400720c */ /* 0x000fd20003f85270 */
[----:B------:R-:W5:Y:S04]  /*5bf0*/  @!P3 LDG.E R13, desc[UR8][R30.64+0x4] ;  /* 0x000004081e0db981 */ /* 0x000f68000c1e1900 */
[----:B------:R-:W5:Y:S04]  /*5c00*/  @!P3 LDG.E R28, desc[UR8][R32.64+0x4] ;  /* 0x00000408201cb981 */ /* 0x000f68000c1e1900 */
[----:B------:R0:W5:Y:S04]  /*5c10*/  @!P4 LDG.E R34, desc[UR8][R32.64+0x4] ;  /* 0x000004082022c981 */ /* 0x000168000c1e1900 */
[----:B------:R0:W5:Y:S01]  /*5c20*/  @!P4 LDG.E R15, desc[UR8][R14.64+0x4] ;  /* 0x000004080e0fc981 */ /* 0x000162000c1e1900 */
[----:B------:R-:W-:-:S04]  /*5c30*/  IMAD R35, R2, 0xb, RZ ;  /* 0x0000000b02237824 */ /* 0x000fc800078e02ff */
[C---:B-1----:R-:W-:Y:S02]  /*5c40*/  VIADD R19, R35.reuse, 0x1 ;  /* 0x0000000123137836 */ /* 0x042fe40000000000 */
[----:B------:R-:W-:Y:S02]  /*5c50*/  IMAD.MOV.U32 R27, RZ, RZ, 0x1 ;  /* 0x00000001ff1b7424 */ /* 0x000fe400078e00ff */
[C---:B------:R-:W-:Y:S02]  /*5c60*/  VIADD R21, R35.reuse, 0x3 ;  /* 0x0000000323157836 */ /* 0x040fe40000000000 */
[----:B0-----:R-:W-:Y:S02]  /*5c70*/  IMAD.MOV.U32 R32, RZ, RZ, 0x1 ;  /* 0x00000001ff207424 */ /* 0x001fe400078e00ff */
[----:B------:R-:W-:Y:S02]  /*5c80*/  IMAD.MOV.U32 R14, RZ, RZ, 0x1 ;  /* 0x00000001ff0e7424 */ /* 0x000fe400078e00ff */
[----:B------:R-:W-:Y:S01]  /*5c90*/  VIADD R31, R35, 0x6 ;  /* 0x00000006231f7836 */ /* 0x000fe20000000000 */
[----:B------:R-:W-:Y:S01]  /*5ca0*/  BAR.SYNC.DEFER_BLOCKING 0x0 ;  /* 0x0000000000007b1d */ /* 0x000fe20000010000 */
[----:B--2---:R-:W-:Y:S01]  /*5cb0*/  @!P5 ISETP.NE.AND P6, PT, R25, R42, PT ;  /* 0x0000002a1900d20c */ /* 0x004fe20003fc5270 */
[----:B------:R-:W-:-:S03]  /*5cc0*/  IMAD.MOV.U32 R25, RZ, RZ, 0x1 ;  /* 0x00000001ff197424 */ /* 0x000fc600078e00ff */
[----:B------:R-:W-:Y:S02]  /*5cd0*/  @!P5 SEL R25, RZ, 0x1, !P6 ;  /* 0x00000001ff19d807 */ /* 0x000fe40007000000 */
[----:B------:R-:W-:Y:S01]  /*5ce0*/  ISETP.GE.AND P6, PT, R19, R0, PT ;  /* 0x000000001300720c */ /* 0x000fe20003fc6270 */
[----:B------:R-:W-:Y:S01]  /*5cf0*/  VIADD R19, R35, 0x2 ;  /* 0x0000000223137836 */ /* 0x000fe20000000000 */
[----:B---3--:R-:W-:-:S04]  /*5d00*/  @!P2 ISETP.NE.AND P5, PT, R46, R37, PT ;  /* 0x000000252e00a20c */ /* 0x008fc80003fa5270 */
[----:B------:R-:W-:Y:S02]  /*5d10*/  @!P2 SEL R27, RZ, 0x1, !P5 ;  /* 0x00000001ff1ba807 */ /* 0x000fe40006800000 */
[----:B----4-:R-:W-:-:S04]  /*5d20*/  @!P0 ISETP.NE.AND P5, PT, R48, R39, PT ;  /* 0x000000273000820c */ /* 0x010fc80003fa5270 */
[----:B------:R-:W-:Y:S02]  /*5d30*/  @!P0 SEL R32, RZ, 0x1, !P5 ;  /* 0x00000001ff208807 */ /* 0x000fe40006800000 */
[----:B------:R-:W-:Y:S02]  /*5d40*/  @!P1 ISETP.NE.AND P2, PT, R45, R43, PT ;  /* 0x0000002b2d00920c */ /* 0x000fe40003f45270 */
[-C--:B------:R-:W-:Y:S01]  /*5d50*/  ISETP.GE.AND P0, PT, R21, R0.reuse, PT ;  /* 0x000000001500720c */ /* 0x080fe20003f06270 */
[----:B------:R-:W-:Y:S01]  /*5d60*/  VIADD R21, R35, 0x5 ;  /* 0x0000000523157836 */ /* 0x000fe20000000000 */
[----:B------:R-:W-:Y:S02]  /*5d70*/  @!P1 SEL R14, RZ, 0x1, !P2 ;  /* 0x00000001ff0e9807 */ /* 0x000fe40005000000 */
[-C--:B------:R-:W-:Y:S01]  /*5d80*/  ISETP.GE.AND P5, PT, R19, R0.reuse, PT ;  /* 0x000000001300720c */ /* 0x080fe20003fa6270 */
[C---:B------:R-:W-:Y:S01]  /*5d90*/  VIADD R19, R35.reuse, 0x4 ;  /* 0x0000000423137836 */ /* 0x040fe20000000000 */
[----:B------:R-:W-:-:S04]  /*5da0*/  ISETP.GE.AND P1, PT, R35, R0, PT ;  /* 0x000000002300720c */ /* 0x000fc80003f26270 */
[----:B------:R-:W-:Y:S02]  /*5db0*/  SEL R18, R36, 0x1, !P1 ;  /* 0x0000000124127807 */ /* 0x000fe40004800000 */
[-C--:B------:R-:W-:Y:S01]  /*5dc0*/  ISETP.GE.AND P1, PT, R21, R0.reuse, PT ;  /* 0x000000001500720c */ /* 0x080fe20003f26270 */
[----:B------:R-:W-:Y:S01]  /*5dd0*/  VIADD R21, R35, 0x7 ;  /* 0x0000000723157836 */ /* 0x000fe20000000000 */
[-C--:B------:R-:W-:Y:S02]  /*5de0*/  ISETP.GE.AND P2, PT, R19, R0.reuse, PT ;  /* 0x000000001300720c */ /* 0x080fe40003f46270 */
[----:B------:R-:W-:Y:S02]  /*5df0*/  SEL R19, R22, 0x1, !P6 ;  /* 0x0000000116137807 */ /* 0x000fe40007000000 */
[----:B------:R-:W-:Y:S01]  /*5e00*/  SEL R20, R23, 0x1, !P5 ;  /* 0x0000000117147807 */ /* 0x000fe20006800000 */
[----:B------:R-:W-:Y:S01]  /*5e10*/  VIADD R23, R35, 0x8 ;  /* 0x0000000823177836 */ /* 0x000fe20000000000 */
[----:B------:R-:W-:Y:S01]  /*5e20*/  ISETP.GE.AND P5, PT, R21, R0, PT ;  /* 0x000000001500720c */ /* 0x000fe20003fa6270 */
[----:B------:R-:W-:Y:S01]  /*5e30*/  IMAD.IADD R21, R18, 0x1, R19 ;  /* 0x0000000112157824 */ /* 0x000fe200078e0213 */
[----:B------:R-:W-:-:S02]  /*5e40*/  SEL R22, R12, 0x1, !P0 ;  /* 0x000000010c167807 */ /* 0x000fc40004000000 */
[-C--:B------:R-:W-:Y:S01]  /*5e50*/  ISETP.GE.AND P0, PT, R23, R0.reuse, PT ;  /* 0x000000001700720c */ /* 0x080fe20003f06270 */
[----:B------:R-:W-:Y:S01]  /*5e60*/  IMAD.IADD R23, R20, 0x1, R21 ;  /* 0x0000000114177824 */ /* 0x000fe200078e0215 */
[----:B------:R-:W-:Y:S02]  /*5e70*/  SEL R24, R24, 0x1, !P2 ;  /* 0x0000000118187807 */ /* 0x000fe40005000000 */
[----:B------:R-:W-:Y:S01]  /*5e80*/  ISETP.GE.AND P6, PT, R31, R0, PT ;  /* 0x000000001f00720c */ /* 0x000fe20003fc6270 */
[----:B------:R-:W-:Y:S01]  /*5e90*/  IMAD.IADD R26, R22, 0x1, R23 ;  /* 0x00000001161a7824 */ /* 0x000fe200078e0217 */
[----:B------:R-:W-:Y:S01]  /*5ea0*/  SEL R25, R25, 0x1, !P1 ;  /* 0x0000000119197807 */ /* 0x000fe20004800000 */
[----:B------:R-:W-:Y:S02]  /*5eb0*/  VIADD R31, R35, 0x9 ;  /* 0x00000009231f7836 */ /* 0x000fe40000000000 */
[----:B------:R-:W-:Y:S01]  /*5ec0*/  IMAD.IADD R30, R24, 0x1, R26 ;  /* 0x00000001181e7824 */ /* 0x000fe200078e021a */
[----:B------:R-:W-:-:S02]  /*5ed0*/  SEL R27, R27, 0x1, !P6 ;  /* 0x000000011b1b7807 */ /* 0x000fc40007000000 */
[----:B------:R-:W-:Y:S01]  /*5ee0*/  ISETP.GE.AND P2, PT, R31, R0, PT ;  /* 0x000000001f00720c */ /* 0x000fe20003f46270 */
[----:B------:R-:W-:Y:S01]  /*5ef0*/  IMAD.IADD R31, R25, 0x1, R30 ;  /* 0x00000001191f7824 */ /* 0x000fe200078e021e */
[----:B-----5:R-:W-:Y:S01]  /*5f00*/  @!P3 ISETP.NE.AND P1, PT, R13, R28, PT ;  /* 0x0000001c0d00b20c */ /* 0x020fe20003f25270 */
[----:B------:R-:W-:Y:S01]  /*5f10*/  VIADD R35, R35, 0xa ;  /* 0x0000000a23237836 */ /* 0x000fe20000000000 */
[----:B------:R-:W-:Y:S01]  /*5f20*/  SEL R32, R32, 0x1, !P5 ;  /* 0x0000000120207807 */ /* 0x000fe20006800000 */
[----:B------:R-:W-:Y:S01]  /*5f30*/  IMAD.MOV.U32 R12, RZ, RZ, 0x1 ;  /* 0x00000001ff0c7424 */ /* 0x000fe200078e00ff */
[----:B------:R-:W-:Y:S01]  /*5f40*/  @!P4 ISETP.NE.AND P6, PT, R34, R15, PT ;  /* 0x0000000f2200c20c */ /* 0x000fe20003fc5270 */
[----:B------:R-:W-:Y:S01]  /*5f50*/  IMAD.IADD R33, R27, 0x1, R31 ;  /* 0x000000011b217824 */ /* 0x000fe200078e021f */
[----:B------:R-:W-:Y:S01]  /*5f60*/  @!P3 SEL R12, RZ, 0x1, !P1 ;  /* 0x00000001ff0cb807 */ /* 0x000fe20004800000 */
[----:B------:R-:W-:Y:S01]  /*5f70*/  IMAD.MOV.U32 R36, RZ, RZ, 0x1 ;  /* 0x00000001ff247424 */ /* 0x000fe200078e00ff */
[----:B------:R-:W-:Y:S01]  /*5f80*/  ISETP.GE.AND P1, PT, R35, R0, PT ;  /* 0x000000002300720c */ /* 0x000fe20003f26270 */
[----:B------:R-:W-:Y:S01]  /*5f90*/  IMAD.IADD R37, R32, 0x1, R33 ;  /* 0x0000000120257824 */ /* 0x000fe200078e0221 */
[----:B------:R-:W-:-:S02]  /*5fa0*/  @!P4 SEL R36, RZ, 0x1, !P6 ;  /* 0x00000001ff24c807 */ /* 0x000fc40007000000 */
[----:B------:R-:W-:Y:S02]  /*5fb0*/  SEL R34, R14, 0x1, !P0 ;  /* 0x000000010e227807 */ /* 0x000fe40004000000 */
[----:B------:R-:W-:Y:S02]  /*5fc0*/  SEL R35, R12, 0x1, !P2 ;  /* 0x000000010c237807 */ /* 0x000fe40005000000 */
[----:B------:R-:W-:Y:S02]  /*5fd0*/  SEL R36, R36, 0x1, !P1 ;  /* 0x0000000124247807 */ /* 0x000fe40004800000 */
        /* <DEDUP_REMOVED lines=27> */
[----:B------:R-:W-:-:S07]  /*6190*/  ISETP.NE.AND P2, PT, R2, RZ, PT ;  /* 0x000000ff0200720c */ /* 0x000fce0003f45270 */
        /* <DEDUP_REMOVED lines=9> */
.L_x_1653:
[----:B------:R-:W-:Y:S05]  /*6230*/  NANOSLEEP 0x1c2 ;  /* 0x000001c20000795d */ /* 0x000fea0003800000 */
[----:B------:R-:W-:Y:S01]  /*6240*/  NOP ;  /* 0x0000000000007918 */ /* 0x000fe20000000000 */
.L_x_1654:
[----:B------:R-:W-:-:S03]  /*6250*/  IMAD.WIDE.U32 R28, R2, 0x8, RZ ;  /* 0x00000008021c7825 */ /* 0x000fc600078e00ff */
[----:B------:R-:W-:Y:S02]  /*6260*/  LOP3.LUT R43, R28, 0xfffffff8, RZ, 0x3c, !PT ;  /* 0xfffffff81c2b7812 */ /* 0x000fe400078e3cff */
[----:B------:R-:W-:Y:S02]  /*6270*/  LOP3.LUT R29, RZ, R29, RZ, 0x33, !PT ;  /* 0x0000001dff1d7212 */ /* 0x000fe400078e33ff */
[----:B------:R-:W-:-:S05]  /*6280*/  IADD3 R42, P0, PT, R12, R43, RZ ;  /* 0x0000002b0c2a7210 */ /* 0x000fca0007f1e0ff */
[----:B------:R-:W-:-:S05]  /*6290*/  IMAD.X R43, R13, 0x1, R29, P0 ;  /* 0x000000010d2b7824 */ /* 0x000fca00000e061d */
[----:B------:R-:W2:Y:S01]  /*62a0*/  LD.E.64.STRONG.GPU R12, desc[UR8][R42.64+0x100] ;  /* 0x000100082a0c7980 */ /* 0x000ea2000c10fb00 */
[----:B------:R-:W-:Y:S01]  /*62b0*/  UMOV UR5, 0xffffffff ;  /* 0xffffffff00057882 */ /* 0x000fe20000000000 */
[----:B--2---:R-:W-:Y:S02]  /*62c0*/  ISETP.NE.AND P0, PT, R12, 0x63, PT ;  /* 0x000000630c00780c */ /* 0x004fe40003f05270 */
[----:B------:R-:W-:Y:S11]  /*62d0*/  BRA.DIV UR5, `(.L_x_1655) ;  /* 0x0000001e05847947 */ /* 0x000ff6000b800000 */
[----:B------:R-:W-:-:S13]  /*62e0*/  VOTE.ANY P0, !P0 ;  /* 0x0000000000ff7806 */ /* 0x000fda0004000100 */
.L_x_1713:
[----:B------:R-:W-:Y:S05]  /*62f0*/  @!P0 BRA `(.L_x_1656) ;  /* 0x0000000000308947 */ /* 0x000fea0003800000 */
.L_x_1660:
[----:B------:R-:W-:Y:S05]  /*6300*/  YIELD ;  /* 0x0000000000007946 */ /* 0x000fea0003800000 */
[----:B------:R-:W-:Y:S05]  /*6310*/  @P1 BRA `(.L_x_1657) ;  /* 0x0000000000081947 */ /* 0x000fea0003800000 */
[----:B------:R0:W-:Y:S06]  /*6320*/  MEMBAR.SC.CTA ;  /* 0x0000000000007992 */ /* 0x0001ec0000000000 */
[----:B0-----:R-:W-:Y:S05]  /*6330*/  BRA `(.L_x_1658) ;  /* 0x0000000000087947 */ /* 0x001fea0003800000 */
.L_x_1657:
[----:B------:R-:W-:Y:S05]  /*6340*/  NANOSLEEP 0x15e ;  /* 0x0000015e0000795d */ /* 0x000fea0003800000 */
[----:B------:R-:W-:Y:S01]  /*6350*/  NOP ;  /* 0x0000000000007918 */ /* 0x000fe20000000000 */
.L_x_1658:
[----:B------:R-:W2:Y:S01]  /*6360*/  LD.E.64.STRONG.GPU R12, desc[UR8][R42.64+0x100] ;  /* 0x000100082a0c7980 */ /* 0x000ea2000c10fb00 */
[----:B------:R-:W-:Y:S01]  /*6370*/  UMOV UR5, 0xffffffff ;  /* 0xffffffff00057882 */ /* 0x000fe20000000000 */
[----:B--2---:R-:W-:Y:S02]  /*6380*/  ISETP.NE.AND P0, PT, R12, 0x63, PT ;  /* 0x000000630c00780c */ /* 0x004fe40003f05270 */
[----:B------:R-:W-:Y:S11]  /*6390*/  BRA.DIV UR5, `(.L_x_1659) ;  /* 0x0000001e05747947 */ /* 0x000ff6000b800000 */
[----:B------:R-:W-:-:S13]  /*63a0*/  VOTE.ANY P0, !P0 ;  /* 0x0000000000ff7806 */ /* 0x000fda0004000100 */
.L_x_1716:
[----:B------:R-:W-:Y:S05]  /*63b0*/  @P0 BRA `(.L_x_1660) ;  /* 0xfffffffc00d00947 */ /* 0x000fea000383ffff */
.L_x_1656:
        /* <DEDUP_REMOVED lines=35> */
[----:B------:R-:W-:Y:S02]  /*65f0*/  LOP3.LUT R28, RZ, R2, RZ, 0x33, !PT ;  /* 0x00000002ff1c7212 */ /* 0x000fe400078e33ff */
[----:B-1----:R-:W-:Y:S01]  /*6600*/  SEL R12, R49, RZ, !P3 ;  /* 0x000000ff310c7207 */ /* 0x002fe20005800000 */
[----:B------:R-:W-:Y:S02]  /*6610*/  IMAD.X R50, RZ, RZ, R29, P4 ;  /* 0x000000ffff327224 */ /* 0x000fe400020e061d */
[----:B------:R-:W-:Y:S02]  /*6620*/  IMAD.IADD R28, R28, 0x1, R41 ;  /* 0x000000011c1c7824 */ /* 0x000fe400078e0229 */
[----:B------:R-:W-:-:S07]  /*6630*/  IMAD.IADD R45, R51, 0x1, R12 ;  /* 0x00000001332d7824 */ /* 0x000fce00078e020c */
.L_x_1725:
[----:B------:R-:W-:Y:S05]  /*6640*/  @!P0 BRA `(.L_x_1662) ;  /* 0x0000000000dc8947 */ /* 0x000fea0003800000 */
[----:B------:R-:W-:-:S07]  /*6650*/  IMAD.MOV.U32 R51, RZ, RZ, R28 ;  /* 0x000000ffff337224 */ /* 0x000fce00078e001c */
.L_x_1670:
        /* <DEDUP_REMOVED lines=9> */
.L_x_1728:
[----:B------:R-:W-:Y:S05]  /*66f0*/  @!P0 BRA `(.L_x_1664) ;  /* 0x0000000000308947 */ /* 0x000fea0003800000 */
.L_x_1668:
[----:B------:R-:W-:Y:S05]  /*6700*/  YIELD ;  /* 0x0000000000007946 */ /* 0x000fea0003800000 */
[----:B------:R-:W-:Y:S05]  /*6710*/  @P1 BRA `(.L_x_1665) ;  /* 0x0000000000081947 */ /* 0x000fea0003800000 */
[----:B------:R0:W-:Y:S06]  /*6720*/  MEMBAR.SC.CTA ;  /* 0x0000000000007992 */ /* 0x0001ec0000000000 */
[----:B0-----:R-:W-:Y:S05]  /*6730*/  BRA `(.L_x_1666) ;  /* 0x0000000000087947 */ /* 0x001fea0003800000 */
.L_x_1665:
[----:B------:R-:W-:Y:S05]  /*6740*/  NANOSLEEP 0x15e ;  /* 0x0000015e0000795d */ /* 0x000fea0003800000 */
[----:B------:R-:W-:Y:S01]  /*6750*/  NOP ;  /* 0x0000000000007918 */ /* 0x000fe20000000000 */
.L_x_1666:
[----:B------:R-:W2:Y:S01]  /*6760*/  LD.E.64.STRONG.GPU R12, desc[UR8][R48.64+-0x100] ;  /* 0xffff0008300c7980 */ /* 0x000ea2000c10fb00 */
[----:B------:R-:W-:Y:S01]  /*6770*/  UMOV UR5, 0xffffffff ;  /* 0xffffffff00057882 */ /* 0x000fe20000000000 */
[----:B--2---:R-:W-:Y:S02]  /*6780*/  ISETP.NE.AND P0, PT, R12, 0x63, PT ;  /* 0x000000630c00780c */ /* 0x004fe40003f05270 */
[----:B------:R-:W-:Y:S11]  /*6790*/  BRA.DIV UR5, `(.L_x_1667) ;  /* 0x0000001e05bc7947 */ /* 0x000ff6000b800000 */
[----:B------:R-:W-:-:S13]  /*67a0*/  VOTE.ANY P0, !P0 ;  /* 0x0000000000ff7806 */ /* 0x000fda0004000100 */
.L_x_1731:
[----:B------:R-:W-:Y:S05]  /*67b0*/  @P0 BRA `(.L_x_1668) ;  /* 0xfffffffc00d00947 */ /* 0x000fea000383ffff */
.L_x_1664:
        /* <DEDUP_REMOVED lines=31> */
.L_x_1740:
[----:B------:R-:W-:Y:S05]  /*69b0*/  @P0 BRA `(.L_x_1670) ;  /* 0xfffffffc00280947 */ /* 0x000fea000383ffff */
.L_x_1662:
[----:B------:R-:W-:Y:S01]  /*69c0*/  ISETP.NE.AND P0, PT, R40, RZ, PT ;  /* 0x000000ff2800720c */ /* 0x000fe20003f05270 */
[----:B------:R-:W0:Y:S01]  /*69d0*/  @!P2 S2R R29, SR_CgaCtaId ;  /* 0x00000000001da919 */ /* 0x000e220000008800 */
[----:B------:R-:W1:Y:S01]  /*69e0*/  LDC.64 R12, c[0x0][0x3a8] ;  /* 0x0000ea00ff0c7b82 */ /* 0x000e620000000a00 */
[----:B------:R-:W-:Y:S01]  /*69f0*/  @!P2 MOV R28, 0x400 ;  /* 0x00000400001ca802 */ /* 0x000fe20000000f00 */
[----:B------:R-:W-:Y:S02]  /*6a00*/  @!P2 IMAD.IADD R15, R15, 0x1, R45 ;  /* 0x000000010f0fa824 */ /* 0x000fe400078e022d */
[----:B------:R-:W-:-:S07]  /*6a10*/  @!P2 IMAD.MOV.U32 R14, RZ, RZ, 0x65 ;  /* 0x00000065ff0ea424 */ /* 0x000fce00078e00ff */
[----:B------:R-:W2:Y:S01]  /*6a20*/  @!P0 S2R R42, SR_CgaCtaId ;  /* 0x00000000002a8919 */ /* 0x000ea20000008800 */
[----:B-1----:R-:W-:Y:S01]  /*6a30*/  IMAD.WIDE.U32 R12, R41, 0x8, R12 ;  /* 0x00000008290c7825 */ /* 0x002fe200078e000c */
[----:B------:R-:W-:-:S04]  /*6a40*/  @!P0 MOV R41, 0x400 ;  /* 0x0000040000298802 */ /* 0x000fc80000000f00 */
[----:B------:R1:W-:Y:S01]  /*6a50*/  @!P2 ST.E.64.STRONG.GPU desc[UR8][R12.64+0x100], R14 ;  /* 0x0001000e0c00a985 */ /* 0x0003e2000c10fb08 */
[----:B0-----:R-:W-:Y:S01]  /*6a60*/  @!P2 LEA R40, R29, R28, 0x18 ;  /* 0x0000001c1d28a211 */ /* 0x001fe200078ec0ff */
[----:B------:R-:W-:Y:S02]  /*6a70*/  IMAD.MOV.U32 R28, RZ, RZ, R39 ;  /* 0x000000ffff1c7224 */ /* 0x000fe400078e0027 */
[----:B------:R-:W-:Y:S02]  /*6a80*/  @!P0 IMAD.MOV.U32 R28, RZ, RZ, R45 ;  /* 0x000000ffff1c8224 */ /* 0x000fe400078e002d */
[----:B------:R1:W-:Y:S04]  /*6a90*/  @!P2 STS [R40+0x28], R15 ;  /* 0x0000280f2800a388 */ /* 0x0003e80000000800 */
[----:B------:R1:W-:Y:S01]  /*6aa0*/  @!P2 STS [R40+0x24], R45 ;  /* 0x0000242d2800a388 */ /* 0x0003e20000000800 */
[----:B--2---:R-:W-:-:S05]  /*6ab0*/  @!P0 LEA R42, R42, R41, 0x18 ;  /* 0x000000292a2a8211 */ /* 0x004fca00078ec0ff */
[----:B------:R1:W-:Y:S02]  /*6ac0*/  @!P0 STS [R42+0xc], R45 ;  /* 0x00000c2d2a008388 */ /* 0x0003e40000000800 */
.L_x_1652:
        /* <DEDUP_REMOVED lines=12> */
[----:B------:R-:W-:Y:S02]  /*6b90*/  ISETP.NE.AND P4, PT, R27, RZ, PT ;  /* 0x000000ff1b00720c */ /* 0x000fe40003f85270 */
[----:B------:R-:W-:Y:S01]  /*6ba0*/  IADD3 R0, PT, PT, -R0, 0x2c0, RZ ;  /* 0x000002c000007810 */ /* 0x000fe20007ffe1ff */
[----:B0-----:R-:W-:-:S09]  /*6bb0*/  ULEA UR4, UR5, UR4, 0x18 ;  /* 0x0000000405047291 */ /* 0x001fd2000f8ec0ff */
[----:B------:R-:W0:Y:S04]  /*6bc0*/  @P2 LDS R29, [UR4+0xc] ;  /* 0x00000c04ff1d2984 */ /* 0x000e280008000800 */
[----:B-1----:R-:W1:Y:S01]  /*6bd0*/  LDS.128 R12, [UR4+0x20] ;  /* 0x00002004ff0c7984 */ /* 0x002e620008000c00 */
[----:B0-----:R-:W-:Y:S01]  /*6be0*/  @P2 IMAD.IADD R28, R28, 0x1, R29 ;  /* 0x000000011c1c2824 */ /* 0x001fe200078e021d */
[----:B------:R-:W-:Y:S01]  /*6bf0*/  BAR.SYNC.DEFER_BLOCKING 0x0 ;  /* 0x0000000000007b1d */ /* 0x000fe20000010000 */
[----:B------:R-:W-:Y:S02]  /*6c00*/  ISETP.NE.AND P2, PT, R24, RZ, PT ;  /* 0x000000ff1800720c */ /* 0x000fe40003f45270 */
[----:B-1----:R-:W-:Y:S01]  /*6c10*/  @P5 IMAD.IADD R12, R28, 0x1, -R13 ;  /* 0x000000011c0c5824 */ /* 0x002fe200078e0a0d */
[----:B------:R-:W-:-:S02]  /*6c20*/  @P6 IADD3 R18, PT, PT, -R13, R18, R28 ;  /* 0x000000120d126210 */ /* 0x000fc40007ffe11c */
[C-C-:B------:R-:W-:Y:S02]  /*6c30*/  @P0 IADD3 R21, PT, PT, -R13.reuse, R21, R28.reuse ;  /* 0x000000150d150210 */ /* 0x140fe40007ffe11c */
[----:B------:R-:W-:Y:S02]  /*6c40*/  @P1 IADD3 R23, PT, PT, -R13, R23, R28 ;  /* 0x000000170d171210 */ /* 0x000fe40007ffe11c */
[----:B------:R-:W-:Y:S02]  /*6c50*/  @P5 LEA R19, R12, UR4, 0x2 ;  /* 0x000000040c135c11 */ /* 0x000fe4000f8e10ff */
[----:B------:R-:W-:Y:S02]  /*6c60*/  @P6 LEA R18, R18, UR4, 0x2 ;  /* 0x0000000412126c11 */ /* 0x000fe4000f8e10ff */
[----:B------:R-:W-:Y:S02]  /*6c70*/  @P0 LEA R21, R21, UR4, 0x2 ;  /* 0x0000000415150c11 */ /* 0x000fe4000f8e10ff */
[----:B------:R-:W-:-:S02]  /*6c80*/  @P1 LEA R12, R23, UR4, 0x2 ;  /* 0x00000004170c1c11 */ /* 0x000fc4000f8e10ff */
[C-C-:B------:R-:W-:Y:S02]  /*6c90*/  @P2 IADD3 R26, PT, PT, -R13.reuse, R26, R28.reuse ;  /* 0x0000001a0d1a2210 */ /* 0x140fe40007ffe11c */
[C-C-:B------:R-:W-:Y:S02]  /*6ca0*/  @P3 IADD3 R30, PT, PT, -R13.reuse, R30, R28.reuse ;  /* 0x0000001e0d1e3210 */ /* 0x140fe40007ffe11c */
[----:B------:R-:W-:Y:S01]  /*6cb0*/  @P4 IADD3 R31, PT, PT, -R13, R31, R28 ;  /* 0x0000001f0d1f4210 */ /* 0x000fe20007ffe11c */
[----:B------:R0:W-:Y:S01]  /*6cc0*/  @P5 STS [R19], R4 ;  /* 0x0000000413005388 */ /* 0x0001e20000000800 */
[----:B------:R-:W-:Y:S02]  /*6cd0*/  ISETP.NE.AND P5, PT, R32, RZ, PT ;  /* 0x000000ff2000720c */ /* 0x000fe40003fa5270 */
[----:B------:R-:W-:Y:S01]  /*6ce0*/  @P3 LEA R30, R30, UR4, 0x2 ;  /* 0x000000041e1e3c11 */ /* 0x000fe2000f8e10ff */
[----:B------:R1:W-:Y:S01]  /*6cf0*/  @P6 STS [R18], R5 ;  /* 0x0000000512006388 */ /* 0x0003e20000000800 */
[----:B------:R-:W-:-:S02]  /*6d00*/  ISETP.NE.AND P6, PT, R36, RZ, PT ;  /* 0x000000ff2400720c */ /* 0x000fc40003fc5270 */
[----:B------:R-:W-:Y:S01]  /*6d10*/  @P4 LEA R31, R31, UR4, 0x2 ;  /* 0x000000041f1f4c11 */ /* 0x000fe2000f8e10ff */
[----:B------:R-:W-:Y:S01]  /*6d20*/  @P0 STS [R21], R6 ;  /* 0x0000000615000388 */ /* 0x000fe20000000800 */
[----:B------:R-:W-:Y:S01]  /*6d30*/  ISETP.NE.AND P0, PT, R35, RZ, PT ;  /* 0x000000ff2300720c */ /* 0x000fe20003f05270 */
[--C-:B0-----:R-:W-:Y:S01]  /*6d40*/  IMAD.IADD R4, R39, 0x1, R28.reuse ;  /* 0x0000000127047824 */ /* 0x101fe200078e021c */
[----:B------:R-:W-:Y:S01]  /*6d50*/  @P2 LEA R19, R26, UR4, 0x2 ;  /* 0x000000041a132c11 */ /* 0x000fe2000f8e10ff */
[----:B------:R-:W-:Y:S01]  /*6d60*/  @P1 STS [R12], R7 ;  /* 0x000000070c001388 */ /* 0x000fe20000000800 */
[----:B------:R-:W-:Y:S02]  /*6d70*/  ISETP.NE.AND P1, PT, R34, RZ, PT ;  /* 0x000000ff2200720c */ /* 0x000fe40003f25270 */
[C-C-:B------:R-:W-:Y:S01]  /*6d80*/  @P5 IADD3 R33, PT, PT, -R13.reuse, R33, R28.reuse ;  /* 0x000000210d215210 */ /* 0x140fe20007ffe11c */
[----:B------:R-:W-:Y:S02]  /*6d90*/  @P2 STS [R19], R8 ;  /* 0x0000000813002388 */ /* 0x000fe40000000800 */
[----:B------:R-:W-:-:S02]  /*6da0*/  @P6 IADD3 R28, PT, PT, -R13, R37, R28 ;  /* 0x000000250d1c6210 */ /* 0x000fc40007ffe11c */
[----:B------:R0:W-:Y:S02]  /*6db0*/  @P3 STS [R30], R9 ;  /* 0x000000091e003388 */ /* 0x0001e40000000800 */
[----:B------:R-:W-:Y:S02]  /*6dc0*/  @P0 IADD3 R34, PT, PT, -R13, R4, R34 ;  /* 0x000000040d220210 */ /* 0x000fe40007ffe122 */
[----:B------:R2:W-:Y:S01]  /*6dd0*/  @P4 STS [R31], R10 ;  /* 0x0000000a1f004388 */ /* 0x0005e20000000800 */
[----:B------:R-:W-:Y:S01]  /*6de0*/  @P6 LEA R28, R28, UR4, 0x2 ;  /* 0x000000041c1c6c11 */ /* 0x000fe2000f8e10ff */
[----:B-1----:R-:W-:Y:S01]  /*6df0*/  @P1 IMAD.IADD R5, R4, 0x1, -R13 ;  /* 0x0000000104051824 */ /* 0x002fe200078e0a0d */
[----:B------:R-:W-:Y:S02]  /*6e00*/  @P5 LEA R4, R33, UR4, 0x2 ;  /* 0x0000000421045c11 */ /* 0x000fe4000f8e10ff */
[----:B------:R-:W-:Y:S01]  /*6e10*/  @P0 LEA R34, R34, UR4, 0x2 ;  /* 0x0000000422220c11 */ /* 0x000fe2000f8e10ff */
[--C-:B0-----:R-:W-:Y:S01]  /*6e20*/  IMAD.IADD R9, R15, 0x1, -R0.reuse ;  /* 0x000000010f097824 */ /* 0x101fe200078e0a00 */
[----:B------:R-:W-:Y:S01]  /*6e30*/  @P1 LEA R7, R5, UR4, 0x2 ;  /* 0x0000000405071c11 */ /* 0x000fe2000f8e10ff */
[----:B------:R2:W-:Y:S01]  /*6e40*/  @P5 STS [R4], R11 ;  /* 0x0000000b04005388 */ /* 0x0005e20000000800 */
[----:B------:R-:W-:-:S03]  /*6e50*/  IMAD.IADD R5, R14, 0x1, -R0 ;  /* 0x000000010e057824 */ /* 0x000fc600078e0a00 */
[----:B------:R2:W-:Y:S04]  /*6e60*/  @P1 STS [R7], R16 ;  /* 0x0000001007001388 */ /* 0x0005e80000000800 */
[----:B------:R2:W-:Y:S01]  /*6e70*/  @P0 STS [R34], R17 ;  /* 0x0000001122000388 */ /* 0x0005e20000000800 */
[----:B------:R-:W-:-:S03]  /*6e80*/  ISETP.GE.AND P0, PT, R2, R9, PT ;  /* 0x000000090200720c */ /* 0x000fc60003f06270 */
[----:B------:R2:W-:Y:S01]  /*6e90*/  @P6 STS [R28], R3 ;  /* 0x000000031c006388 */ /* 0x0005e20000000800 */
[----:B------:R-:W-:Y:S09]  /*6ea0*/  BAR.SYNC.DEFER_BLOCKING 0x0 ;  /* 0x0000000000007b1d */ /* 0x000ff20000010000 */
[----:B--2---:R-:W-:Y:S05]  /*6eb0*/  @P0 BRA `(.L_x_1672) ;  /* 0x0000000400fc0947 */ /* 0x004fea0003800000 */
[----:B------:R-:W0:Y:S01]  /*6ec0*/  LDCU UR5, c[0x0][0x3a0] ;  /* 0x00007400ff0577ac */ /* 0x000e220008000800 */
[----:B------:R-:W-:Y:S01]  /*6ed0*/  IMAD.IADD R38, R38, 0x1, R2 ;  /* 0x0000000126267824 */ /* 0x000fe200078e0202 */
[----:B------:R-:W-:Y:S04]  /*6ee0*/  BSSY.RECONVERGENT B1, `(.L_x_1673) ;  /* 0x0000018000017945 */ /* 0x000fe80003800200 */
[----:B0-----:R-:W-:-:S05]  /*6ef0*/  IADD3 R38, PT, PT, -R38, UR5, R15 ;  /* 0x0000000526267c10 */ /* 0x001fca000fffe10f */
[----:B------:R-:W-:-:S05]  /*6f00*/  VIADD R38, R38, 0xfffffd3f ;  /* 0xfffffd3f26267836 */ /* 0x000fca0000000000 */
        /* <DEDUP_REMOVED lines=13> */
.L_x_1675:
        /* <DEDUP_REMOVED lines=8> */
.L_x_1674:
[----:B------:R-:W-:Y:S05]  /*7060*/  BSYNC.RECONVERGENT B1 ;  /* 0x0000000000017941 */ /* 0x000fea0003800200 */
.L_x_1673:
[----:B------:R-:W-:Y:S05]  /*7070*/  @!P1 BRA `(.L_x_1672) ;  /* 0x00000004008c9947 */ /* 0x000fea0003800000 */
[----:B------:R-:W0:Y:S01]  /*7080*/  LDCU.64 UR6, c[0x0][0x388] ;  /* 0x00007100ff0677ac */ /* 0x000e220008000a00 */
[----:B------:R-:W-:Y:S01]  /*7090*/  IMAD.IADD R0, R9, 0x1, -R2 ;  /* 0x0000000109007824 */ /* 0x000fe200078e0a02 */
[----:B------:R-:W-:Y:S01]  /*70a0*/  BSSY.RECONVERGENT B1, `(.L_x_1676) ;  /* 0x0000039000017945 */ /* 0x000fe20003800200 */
[----:B-1----:R-:W-:Y:S01]  /*70b0*/  IMAD.IADD R3, R2, 0x1, R13 ;  /* 0x0000000102037824 */ /* 0x002fe200078e020d */
[----:B------:R-:W-:Y:S02]  /*70c0*/  PLOP3.LUT P0, PT, PT, PT, PT, 0x80, 0x8 ;  /* 0x000000000008781c */ /* 0x000fe40003f0f070 */
[----:B------:R-:W-:Y:S02]  /*70d0*/  ISETP.GT.AND P1, PT, R0, 0x300, PT ;  /* 0x000003000000780c */ /* 0x000fe40003f24270 */
[----:B------:R-:W-:-:S05]  /*70e0*/  LEA R0, R2, UR4, 0x2 ;  /* 0x0000000402007c11 */ /* 0x000fca000f8e10ff */
        /* <DEDUP_REMOVED lines=8> */
.L_x_1678:
        /* <DEDUP_REMOVED lines=44> */
.L_x_1677:
[----:B------:R-:W-:Y:S05]  /*7430*/  BSYNC.RECONVERGENT B1 ;  /* 0x0000000000017941 */ /* 0x000fea0003800200 */
.L_x_1676:
[----:B------:R-:W-:Y:S01]  /*7440*/  IMAD.IADD R4, R9, 0x1, -R2 ;  /* 0x0000000109047824 */ /* 0x000fe200078e0a02 */
[----:B------:R-:W-:Y:S04]  /*7450*/  BSSY.RECONVERGENT B1, `(.L_x_1679) ;  /* 0x000001a000017945 */ /* 0x000fe80003800200 */
[----:B------:R-:W-:-:S13]  /*7460*/  ISETP.GT.AND P1, PT, R4, 0x100, PT ;  /* 0x000001000400780c */ /* 0x000fda0003f24270 */
[----:B------:R-:W-:Y:S05]  /*7470*/  @!P1 BRA `(.L_x_1680) ;  /* 0x00000000005c9947 */ /* 0x000fea0003800000 */
[----:B-1----:R-:W0:Y:S01]  /*7480*/  LDS R15, [R0+-0x200] ;  /* 0xfffe0000000f7984 */ /* 0x002e220000000800 */
        /* <DEDUP_REMOVED lines=22> */
.L_x_1680:
[----:B------:R-:W-:Y:S05]  /*75f0*/  BSYNC.RECONVERGENT B1 ;  /* 0x0000000000017941 */ /* 0x000fea0003800200 */
.L_x_1679:
[----:B------:R-:W-:-:S13]  /*7600*/  ISETP.LT.OR P0, PT, R2, R9, P0 ;  /* 0x000000090200720c */ /* 0x000fda0000701670 */
[----:B------:R-:W-:Y:S05]  /*7610*/  @!P0 BRA `(.L_x_1672) ;  /* 0x0000000000248947 */ /* 0x000fea0003800000 */
[----:B------:R-:W2:Y:S01]  /*7620*/  LDS R9, [R0+-0x200] ;  /* 0xfffe000000097984 */ /* 0x000ea20000000800 */
[----:B------:R-:W-:-:S03]  /*7630*/  IMAD.WIDE R6, R3, 0x4, R6 ;  /* 0x0000000403067825 */ /* 0x000fc600078e0206 */
[----:B01----:R-:W0:Y:S04]  /*7640*/  LDS R11, [R0+-0x100] ;  /* 0xffff0000000b7984 */ /* 0x003e280000000800 */
[----:B------:R-:W1:Y:S04]  /*7650*/  LDS R13, [R0] ;  /* 0x00000000000d7984 */ /* 0x000e680000000800 */
[----:B------:R-:W3:Y:S04]  /*7660*/  LDS R15, [R0+0x100] ;  /* 0x00010000000f7984 */ /* 0x000ee80000000800 */
[----:B--2---:R2:W-:Y:S04]  /*7670*/  STG.E desc[UR8][R6.64+-0x200], R9 ;  /* 0xfffe000906007986 */ /* 0x0045e8000c101908 */
[----:B0-----:R2:W-:Y:S04]  /*7680*/  STG.E desc[UR8][R6.64+-0x100], R11 ;  /* 0xffff000b06007986 */ /* 0x0015e8000c101908 */
[----:B-1----:R2:W-:Y:S04]  /*7690*/  STG.E desc[UR8][R6.64], R13 ;  /* 0x0000000d06007986 */ /* 0x0025e8000c101908 */
[----:B---3--:R2:W-:Y:S02]  /*76a0*/  STG.E desc[UR8][R6.64+0x100], R15 ;  /* 0x0001000f06007986 */ /* 0x0085e4000c101908 */
.L_x_1672:
[----:B------:R-:W-:Y:S05]  /*76b0*/  BSYNC.RECONVERGENT B0 ;  /* 0x0000000000007941 */ /* 0x000fea0003800200 */
.L_x_1671:
[----:B------:R-:W-:Y:S06]  /*76c0*/  BAR.SYNC.DEFER_BLOCKING 0x0 ;  /* 0x0000000000007b1d */ /* 0x000fec0000010000 */
.L_x_1651:
[----:B------:R-:W3:Y:S02]  /*76d0*/  S2R R0, SR_TID.X ;  /* 0x0000000000007919 */ /* 0x000ee40000002100 */
[----:B---3--:R-:W-:-:S13]  /*76e0*/  ISETP.NE.AND P0, PT, R0, RZ, PT ;  /* 0x000000ff0000720c */ /* 0x008fda0003f05270 */
[----:B------:R-:W-:Y:S05]  /*76f0*/  @P0 EXIT ;  /* 0x000000000000094d */ /* 0x000fea0003800000 */
[----:B01----:R-:W0:Y:S02]  /*7700*/  LDC.64 R2, c[0x0][0x398] ;  /* 0x0000e600ff027b82 */ /* 0x003e240000000a00 */
[----:B0-----:R-:W-:Y:S01]  /*7710*/  STG.E desc[UR8][R2.64], R5 ;  /* 0x0000000502007986 */ /* 0x001fe2000c101908 */
[----:B------:R-:W-:Y:S05]  /*7720*/  EXIT ;  /* 0x000000000000794d */ /* 0x000fea0003800000 */
.L_x_1611:
[----:B------:R-:W-:Y:S01]  /*7730*/  BSSY B0, `(.L_x_1681) ;  /* 0x0000006000007945 */ /* 0x000fe20003800000 */
[----:B------:R-:W-:Y:S01]  /*7740*/  PLOP3.LUT P0, PT, P0, PT, PT, 0x8, 0x80 ;  /* 0x000000000080781c */ /* 0x000fe2000070e170 */
[----:B------:R-:W-:-:S12]  /*7750*/  IMAD.MOV.U32 R28, RZ, RZ, -0x1 ;  /* 0xffffffffff1c7424 */ /* 0x000fd800078e00ff */
[----:B------:R-:W-:Y:S05]  /*7760*/  WARPSYNC.COLLECTIVE R28, `(.L_x_1682) ;  /* 0x000000001c087348 */ /* 0x000fea0003c00000 */
[----:B------:R-:W-:Y:S01]  /*7770*/  VOTE.ANY P0, P0 ;  /* 0x0000000000ff7806 */ /* 0x000fe20000000100 */
[----:B------:R-:W-:-:S12]  /*7780*/  ENDCOLLECTIVE ;  /* 0x000000000000791b */ /* 0x000fd80003800000 */
.L_x_1682:
[----:B------:R-:W-:Y:S05]  /*7790*/  BSYNC B0 ;  /* 0x0000000000007941 */ /* 0x000fea0003800000 */
.L_x_1681:
[----:B------:R-:W-:Y:S05]  /*77a0*/  BRA `(.L_x_1683) ;  /* 0xffffffac00047947 */ /* 0x000fea000383ffff */
.L_x_1615:
[----:B------:R-:W-:Y:S01]  /*77b0*/  BSSY B0, `(.L_x_1684) ;  /* 0x0000006000007945 */ /* 0x000fe20003800000 */
[----:B------:R-:W-:Y:S01]  /*77c0*/  PLOP3.LUT P0, PT, P0, PT, PT, 0x8, 0x80 ;  /* 0x000000000080781c */ /* 0x000fe2000070e170 */
[----:B------:R-:W-:-:S12]  /*77d0*/  IMAD.MOV.U32 R28, RZ, RZ, -0x1 ;  /* 0xffffffffff1c7424 */ /* 0x000fd800078e00ff */
[----:B------:R-:W-:Y:S05]  /*77e0*/  WARPSYNC.COLLECTIVE R28, `(.L_x_1685) ;  /* 0x000000001c087348 */ /* 0x000fea0003c00000 */
[----:B------:R-:W-:Y:S01]  /*77f0*/  VOTE.ANY P0, P0 ;  /* 0x0000000000ff7806 */ /* 0x000fe20000000100 */
[----:B------:R-:W-:-:S12]  /*7800*/  ENDCOLLECTIVE ;  /* 0x000000000000791b */ /* 0x000fd80003800000 */
.L_x_1685:
[----:B------:R-:W-:Y:S05]  /*7810*/  BSYNC B0 ;  /* 0x0000000000007941 */ /* 0x000fea0003800000 */
.L_x_1684:
[----:B------:R-:W-:Y:S05]  /*7820*/  BRA `(.L_x_1686) ;  /* 0xffffffac00147947 */ /* 0x000fea000383ffff */
.L_x_1617:
[----:B------:R-:W0:Y:S01]  /*7830*/  S2R R20, SR_GEMASK ;  /* 0x0000000000147919 */ /* 0x000e220000003c00 */
[----:B------:R-:W-:Y:S01]  /*7840*/  BSSY B0, `(.L_x_1687) ;  /* 0x0000007000007945 */ /* 0x000fe20003800000 */
[----:B------:R-:W-:Y:S01]  /*7850*/  IMAD.IADD R50, R50, 0x1, R41 ;  /* 0x0000000132327824 */ /* 0x000fe200078e0229 */
[----:B------:R-:W-:Y:S01]  /*7860*/  PLOP3.LUT P0, PT, P0, PT, PT, 0x8, 0x80 ;  /* 0x000000000080781c */ /* 0x000fe2000070e170 */
[----:B------:R-:W-:-:S12]  /*7870*/  IMAD.MOV.U32 R28, RZ, RZ, -0x1 ;  /* 0xffffffffff1c7424 */ /* 0x000fd800078e00ff */
[----:B0-----:R-:W-:Y:S05]  /*7880*/  WARPSYNC.COLLECTIVE R28, `(.L_x_1688) ;  /* 0x000000001c087348 */ /* 0x001fea0003c00000 */
[----:B------:R-:W-:Y:S01]  /*7890*/  VOTE.ANY R28, PT, P0 ;  /* 0x00000000001c7806 */ /* 0x000fe200000e0100 */
[----:B0-----:R-:W-:Y:S06]  /*78a0*/  ENDCOLLECTIVE ;  /* 0x000000000000791b */ /* 0x001fec0003800000 */
.L_x_1688:
[----:B------:R-:W-:Y:S05]  /*78b0*/  BSYNC B0 ;  /* 0x0000000000007941 */ /* 0x000fea0003800000 */
.L_x_1687:
[----:B------:R-:W-:Y:S01]  /*78c0*/  LOP3.LUT R28, R28, 0x80000000, R20, 0xec, !PT ;  /* 0x800000001c1c7812 */ /* 0x000fe200078eec14 */
[----:B------:R-:W-:Y:S01]  /*78d0*/  IMAD.MOV.U32 R29, RZ, RZ, 0x1 ;  /* 0x00000001ff1d7424 */ /* 0x000fe200078e00ff */
[----:B------:R-:W-:Y:S01]  /*78e0*/  ISETP.NE.AND P0, PT, R22, 0x65, PT ;  /* 0x000000651600780c */ /* 0x000fe20003f05270 */
[----:B------:R-:W-:Y:S02]  /*78f0*/  VIADD R43, R38, 0x2 ;  /* 0x00000002262b7836 */ /* 0x000fe40000000000 */
[----:B------:R-:W-:Y:S02]  /*7900*/  VIADD R13, R28, 0xffffffff ;  /* 0xffffffff1c0d7836 */ /* 0x000fe40000000000 */
[C---:B------:R-:W-:Y:S02]  /*7910*/  VIADD R42, R38.reuse, 0x4 ;  /* 0x00000004262a7836 */ /* 0x040fe40000000000 */
[----:B------:R-:W-:Y:S01]  /*7920*/  VIADD R44, R38, 0x10 ;  /* 0x00000010262c7836 */ /* 0x000fe20000000000 */
[----:B------:R-:W-:Y:S01]  /*7930*/  LOP3.LUT R22, R28, R13, RZ, 0xc, !PT ;  /* 0x0000000d1c167212 */ /* 0x000fe200078e0cff */
[----:B------:R-:W-:-:S02]  /*7940*/  IMAD.MOV.U32 R13, RZ, RZ, R23 ;  /* 0x000000ffff0d7224 */ /* 0x000fc400078e0017 */
[----:B------:R-:W-:Y:S01]  /*7950*/  IMAD.MOV.U32 R28, RZ, RZ, -0x1 ;  /* 0xffffffffff1c7424 */ /* 0x000fe200078e00ff */
[----:B------:R0:W1:Y:S06]  /*7960*/  POPC R48, R22 ;  /* 0x0000001600307309 */ /* 0x00006c0000000000 */
[----:B01----:R-:W-:Y:S05]  /*7970*/  WARPSYNC.COLLECTIVE R28, `(.L_x_1689) ;  /* 0x000000001c087348 */ /* 0x003fea0003c00000 */
[----:B-1----:R1:W2:Y:S02]  /*7980*/  SHFL.DOWN P3, R49, R13, R29, R48 ;  /* 0x0800001d0d317389 */ /* 0x0022a40000060030 */
[----:B012---:R-:W-:Y:S05]  /*7990*/  ENDCOLLECTIVE ;  /* 0x000000000000791b */ /* 0x007fea0003800000 */
.L_x_1689:
[----:B------:R-:W-:Y:S01]  /*79a0*/  IMAD.MOV.U32 R29, RZ, RZ, 0x2 ;  /* 0x00000002ff1d7424 */ /* 0x000fe200078e00ff */
[----:B------:R-:W-:-:S04]  /*79b0*/  ISETP.GE.AND P3, PT, R38, R48, PT ;  /* 0x000000302600720c */ /* 0x000fc80003f66270 */
[----:B------:R-:W-:-:S05]  /*79c0*/  SEL R40, R49, RZ, !P3 ;  /* 0x000000ff31287207 */ /* 0x000fca0005800000 */
[----:B------:R-:W-:Y:S02]  /*79d0*/  IMAD.IADD R45, R40, 0x1, R23 ;  /* 0x00000001282d7824 */ /* 0x000fe400078e0217 */
[----:B------:R-:W-:Y:S02]  /*79e0*/  VIADD R40, R38, 0x8 ;  /* 0x0000000826287836 */ /* 0x000fe40000000000 */
[----:B------:R-:W-:-:S07]  /*79f0*/  IMAD.MOV.U32 R13, RZ, RZ, R45 ;  /* 0x000000ffff0d7224 */ /* 0x000fce00078e002d */
[----:B------:R-:W-:Y:S05]  /*7a00*/  WARPSYNC.COLLECTIVE R28, `(.L_x_1690) ;  /* 0x000000001c087348 */ /* 0x000fea0003c00000 */
[----:B------:R0:W1:Y:S02]  /*7a10*/  SHFL.DOWN P3, R49, R13, R29, R48 ;  /* 0x0800001d0d317389 */ /* 0x0000640000060030 */
[----:B01----:R-:W-:Y:S05]  /*7a20*/  ENDCOLLECTIVE ;  /* 0x000000000000791b */ /* 0x003fea0003800000 */
.L_x_1690:
        /* <DEDUP_REMOVED lines=8> */
.L_x_1691:
        /* <DEDUP_REMOVED lines=8> */
.L_x_1692:
        /* <DEDUP_REMOVED lines=8> */
.L_x_1693:
[----:B------:R-:W-:Y:S05]  /*7bb0*/  WARPSYNC.COLLECTIVE R28, `(.L_x_1694) ;  /* 0x000000001c087348 */ /* 0x000fea0003c00000 */
[----:B------:R-:W-:Y:S01]  /*7bc0*/  VOTE.ALL P0, P0 ;  /* 0x0000000000ff7806 */ /* 0x000fe20000000000 */
[----:B------:R-:W-:-:S12]  /*7bd0*/  ENDCOLLECTIVE ;  /* 0x000000000000791b */ /* 0x000fd80003800000 */
.L_x_1694:
[----:B------:R-:W-:-:S04]  /*7be0*/  ISETP.GT.AND P3, PT, R44, R48, PT ;  /* 0x000000302c00720c */ /* 0x000fc80003f64270 */
[----:B------:R-:W-:-:S05]  /*7bf0*/  SEL R22, R49, RZ, !P3 ;  /* 0x000000ff31167207 */ /* 0x000fca0005800000 */
[----:B------:R-:W-:Y:S02]  /*7c00*/  IMAD.IADD R41, R23, 0x1, R22 ;  /* 0x0000000117297824 */ /* 0x000fe400078e0216 */
[----:B------:R-:W0:Y:S02]  /*7c10*/  LDC.64 R22, c[0x0][0x3a8] ;  /* 0x0000ea00ff167b82 */ /* 0x000e240000000a00 */
[----:B0-----:R-:W-:-:S05]  /*7c20*/  IADD3 R45, P3, PT, R22, 0x100, RZ ;  /* 0x00000100162d7810 */ /* 0x001fca0007f7e0ff */
[----:B------:R-:W-:Y:S01]  /*7c30*/  IMAD.X R51, RZ, RZ, R23, P3 ;  /* 0x000000ffff337224 */ /* 0x000fe200018e0617 */
[----:B------:R-:W-:Y:S07]  /*7c40*/  BRA `(.L_x_1695) ;  /* 0xffffffa800ac7947 */ /* 0x000fee000383ffff */
.L_x_1619:
[----:B------:R-:W-:Y:S01]  /*7c50*/  BSSY B0, `(.L_x_1696) ;  /* 0x0000006000007945 */ /* 0x000fe20003800000 */
[----:B------:R-:W-:Y:S01]  /*7c60*/  PLOP3.LUT P0, PT, P0, PT, PT, 0x8, 0x80 ;  /* 0x000000000080781c */ /* 0x000fe2000070e170 */
[----:B------:R-:W-:-:S12]  /*7c70*/  IMAD.MOV.U32 R28, RZ, RZ, -0x1 ;  /* 0xffffffffff1c7424 */ /* 0x000fd800078e00ff */
[----:B------:R-:W-:Y:S05]  /*7c80*/  WARPSYNC.COLLECTIVE R28, `(.L_x_1697) ;  /* 0x000000001c087348 */ /* 0x000fea0003c00000 */
[----:B------:R-:W-:Y:S01]  /*7c90*/  VOTE.ANY P0, P0 ;  /* 0x0000000000ff7806 */ /* 0x000fe20000000100 */
[----:B------:R-:W-:-:S12]  /*7ca0*/  ENDCOLLECTIVE ;  /* 0x000000000000791b */ /* 0x000fd80003800000 */
.L_x_1697:
[----:B------:R-:W-:Y:S05]  /*7cb0*/  BSYNC B0 ;  /* 0x0000000000007941 */ /* 0x000fea0003800000 */
.L_x_1696:
[----:B------:R-:W-:Y:S05]  /*7cc0*/  BRA `(.L_x_1698) ;  /* 0xffffffa800b47947 */ /* 0x000fea000383ffff */
.L_x_1623:
[----:B------:R-:W-:Y:S01]  /*7cd0*/  BSSY B0, `(.L_x_1699) ;  /* 0x0000006000007945 */ /* 0x000fe20003800000 */
[----:B------:R-:W-:Y:S01]  /*7ce0*/  PLOP3.LUT P0, PT, P0, PT, PT, 0x8, 0x80 ;  /* 0x000000000080781c */ /* 0x000fe2000070e170 */
[----:B------:R-:W-:-:S12]  /*7cf0*/  IMAD.MOV.U32 R28, RZ, RZ, -0x1 ;  /* 0xffffffffff1c7424 */ /* 0x000fd800078e00ff */
[----:B------:R-:W-:Y:S05]  /*7d00*/  WARPSYNC.COLLECTIVE R28, `(.L_x_1700) ;  /* 0x000000001c087348 */ /* 0x000fea0003c00000 */
[----:B------:R-:W-:Y:S01]  /*7d10*/  VOTE.ANY P0, P0 ;  /* 0x0000000000ff7806 */ /* 0x000fe20000000100 */
[----:B------:R-:W-:-:S12]  /*7d20*/  ENDCOLLECTIVE ;  /* 0x000000000000791b */ /* 0x000fd80003800000 */
.L_x_1700:
[----:B------:R-:W-:Y:S05]  /*7d30*/  BSYNC B0 ;  /* 0x0000000000007941 */ /* 0x000fea0003800000 */
.L_x_1699:
[----:B------:R-:W-:Y:S05]  /*7d40*/  BRA `(.L_x_1701) ;  /* 0xffffffa800c47947 */ /* 0x000fea000383ffff */
.L_x_1625:
[----:B------:R-:W-:Y:S01]  /*7d50*/  BSSY B0, `(.L_x_1702) ;  /* 0x0000006000007945 */ /* 0x000fe20003800000 */
[----:B------:R-:W-:Y:S01]  /*7d60*/  PLOP3.LUT P0, PT, P0, PT, PT, 0x8, 0x80 ;  /* 0x000000000080781c */ /* 0x000fe2000070e170 */
[----:B------:R-:W-:-:S12]  /*7d70*/  IMAD.MOV.U32 R28, RZ, RZ, -0x1 ;  /* 0xffffffffff1c7424 */ /* 0x000fd800078e00ff */
[----:B------:R-:W-:Y:S05]  /*7d80*/  WARPSYNC.COLLECTIVE R28, `(.L_x_1703) ;  /* 0x000000001c087348 */ /* 0x000fea0003c00000 */
[----:B------:R-:W-:Y:S01]  /*7d90*/  VOTE.ANY R28, PT, P0 ;  /* 0x00000000001c7806 */ /* 0x000fe200000e0100 */
[----:B------:R-:W-:Y:S06]  /*7da0*/  ENDCOLLECTIVE ;  /* 0x000000000000791b */ /* 0x000fec0003800000 */
.L_x_1703:
[----:B------:R-:W-:Y:S05]  /*7db0*/  BSYNC B0 ;  /* 0x0000000000007941 */ /* 0x000fea0003800000 */
.L_x_1702:
        /* <DEDUP_REMOVED lines=11> */
.L_x_1704:
        /* <DEDUP_REMOVED lines=9> */
.L_x_1705:
        /* <DEDUP_REMOVED lines=8> */
.L_x_1706:
        /* <DEDUP_REMOVED lines=8> */
.L_x_1707:
        /* <DEDUP_REMOVED lines=8> */
.L_x_1708:
[----:B------:R-:W-:Y:S02]  /*8080*/  SEL R52, R49, RZ, !P0 ;  /* 0x000000ff31347207 */ /* 0x000fe40004000000 */
[----:B------:R-:W-:Y:S02]  /*8090*/  ISETP.NE.AND P0, PT, R22, 0x65, PT ;  /* 0x000000651600780c */ /* 0x000fe40003f05270 */
[----:B------:R-:W-:-:S11]  /*80a0*/  IADD3 R41, PT, PT, R53, R52, R41 ;  /* 0x0000003435297210 */ /* 0x000fd60007ffe029 */
[----:B------:R-:W-:Y:S05]  /*80b0*/  WARPSYNC.COLLECTIVE R28, `(.L_x_1709) ;  /* 0x000000001c087348 */ /* 0x000fea0003c00000 */
[----:B------:R-:W-:Y:S01]  /*80c0*/  VOTE.ALL P0, P0 ;  /* 0x0000000000ff7806 */ /* 0x000fe20000000000 */
[----:B------:R-:W-:-:S12]  /*80d0*/  ENDCOLLECTIVE ;  /* 0x000000000000791b */ /* 0x000fd80003800000 */
.L_x_1709:
[----:B------:R-:W-:Y:S05]  /*80e0*/  BRA `(.L_x_1710) ;  /* 0xffffffa8005c7947 */ /* 0x000fea000383ffff */
.L_x_1655:
[----:B------:R-:W-:Y:S01]  /*80f0*/  BSSY B0, `(.L_x_1711) ;  /* 0x0000006000007945 */ /* 0x000fe20003800000 */
[----:B------:R-:W-:Y:S01]  /*8100*/  PLOP3.LUT P0, PT, P0, PT, PT, 0x8, 0x80 ;  /* 0x000000000080781c */ /* 0x000fe2000070e170 */
[----:B------:R-:W-:-:S12]  /*8110*/  IMAD.MOV.U32 R28, RZ, RZ, -0x1 ;  /* 0xffffffffff1c7424 */ /* 0x000fd800078e00ff */
[----:B------:R-:W-:Y:S05]  /*8120*/  WARPSYNC.COLLECTIVE R28, `(.L_x_1712) ;  /* 0x000000001c087348 */ /* 0x000fea0003c00000 */
[----:B------:R-:W-:Y:S01]  /*8130*/  VOTE.ANY P0, P0 ;  /* 0x0000000000ff7806 */ /* 0x000fe20000000100 */
[----:B------:R-:W-:-:S12]  /*8140*/  ENDCOLLECTIVE ;  /* 0x000000000000791b */ /* 0x000fd80003800000 */
.L_x_1712:
[----:B------:R-:W-:Y:S05]  /*8150*/  BSYNC B0 ;  /* 0x0000000000007941 */ /* 0x000fea0003800000 */
.L_x_1711:
[----:B------:R-:W-:Y:S05]  /*8160*/  BRA `(.L_x_1713) ;  /* 0xffffffe000607947 */ /* 0x000fea000383ffff */
.L_x_1659:
[----:B------:R-:W-:Y:S01]  /*8170*/  BSSY B0, `(.L_x_1714) ;  /* 0x0000006000007945 */ /* 0x000fe20003800000 */
[----:B------:R-:W-:Y:S01]  /*8180*/  PLOP3.LUT P0, PT, P0, PT, PT, 0x8, 0x80 ;  /* 0x000000000080781c */ /* 0x000fe2000070e170 */
[----:B------:R-:W-:-:S12]  /*8190*/  IMAD.MOV.U32 R28, RZ, RZ, -0x1 ;  /* 0xffffffffff1c7424 */ /* 0x000fd800078e00ff */
[----:B------:R-:W-:Y:S05]  /*81a0*/  WARPSYNC.COLLECTIVE R28, `(.L_x_1715) ;  /* 0x000000001c087348 */ /* 0x000fea0003c00000 */
[----:B------:R-:W-:Y:S01]  /*81b0*/  VOTE.ANY P0, P0 ;  /* 0x0000000000ff7806 */ /* 0x000fe20000000100 */
[----:B------:R-:W-:-:S12]  /*81c0*/  ENDCOLLECTIVE ;  /* 0x000000000000791b */ /* 0x000fd80003800000 */
.L_x_1715:
[----:B------:R-:W-:Y:S05]  /*81d0*/  BSYNC B0 ;  /* 0x0000000000007941 */ /* 0x000fea0003800000 */
.L_x_1714:
[----:B------:R-:W-:Y:S05]  /*81e0*/  BRA `(.L_x_1716) ;  /* 0xffffffe000707947 */ /* 0x000fea000383ffff */
.L_x_1661:
[----:B------:R-:W0:Y:S01]  /*81f0*/  S2R R14, SR_GEMASK ;  /* 0x00000000000e7919 */ /* 0x000e220000003c00 */
[----:B------:R-:W-:Y:S01]  /*8200*/  BSSY B0, `(.L_x_1717) ;  /* 0x0000006000007945 */ /* 0x000fe20003800000 */
[----:B------:R-:W-:Y:S01]  /*8210*/  PLOP3.LUT P0, PT, P0, PT, PT, 0x8, 0x80 ;  /* 0x000000000080781c */ /* 0x000fe2000070e170 */
[----:B------:R-:W-:-:S12]  /*8220*/  IMAD.MOV.U32 R28, RZ, RZ, -0x1 ;  /* 0xffffffffff1c7424 */ /* 0x000fd800078e00ff */
[----:B0-----:R-:W-:Y:S05]  /*8230*/  WARPSYNC.COLLECTIVE R28, `(.L_x_1718) ;  /* 0x000000001c087348 */ /* 0x001fea0003c00000 */
[----:B------:R-:W-:Y:S01]  /*8240*/  VOTE.ANY R28, PT, P0 ;  /* 0x00000000001c7806 */ /* 0x000fe200000e0100 */
[----:B0-----:R-:W-:Y:S06]  /*8250*/  ENDCOLLECTIVE ;  /* 0x000000000000791b */ /* 0x001fec0003800000 */
.L_x_1718:
[----:B------:R-:W-:Y:S05]  /*8260*/  BSYNC B0 ;  /* 0x0000000000007941 */ /* 0x000fea0003800000 */
.L_x_1717:
[----:B------:R-:W-:Y:S01]  /*8270*/  LOP3.LUT R28, R28, 0x80000000, R14, 0xec, !PT ;  /* 0x800000001c1c7812 */ /* 0x000fe200078eec0e */
[----:B------:R-:W-:Y:S01]  /*8280*/  VIADD R43, R40, 0x4 ;  /* 0x00000004282b7836 */ /* 0x000fe20000000000 */
[----:B------:R-:W-:Y:S01]  /*8290*/  ISETP.NE.AND P0, PT, R12, 0x65, PT ;  /* 0x000000650c00780c */ /* 0x000fe20003f05270 */
[----:B------:R-:W-:Y:S02]  /*82a0*/  VIADD R44, R40, 0x8 ;  /* 0x00000008282c7836 */ /* 0x000fe40000000000 */
[----:B------:R-:W-:Y:S02]  /*82b0*/  VIADD R29, R28, 0xffffffff ;  /* 0xffffffff1c1d7836 */ /* 0x000fe40000000000 */
[----:B------:R-:W-:-:S03]  /*82c0*/  VIADD R46, R40, 0x10 ;  /* 0x00000010282e7836 */ /* 0x000fc60000000000 */
[----:B------:R-:W-:Y:S01]  /*82d0*/  LOP3.LUT R12, R28, R29, RZ, 0xc, !PT ;  /* 0x0000001d1c0c7212 */ /* 0x000fe200078e0cff */
[----:B------:R-:W-:Y:S02]  /*82e0*/  IMAD.MOV.U32 R29, RZ, RZ, 0x1 ;  /* 0x00000001ff1d7424 */ /* 0x000fe400078e00ff */
[----:B------:R-:W-:Y:S01]  /*82f0*/  IMAD.MOV.U32 R28, RZ, RZ, -0x1 ;  /* 0xffffffffff1c7424 */ /* 0x000fe200078e00ff */
[----:B------:R0:W1:Y:S06]  /*8300*/  POPC R48, R12 ;  /* 0x0000000c00307309 */ /* 0x00006c0000000000 */
[----:B01----:R-:W-:Y:S05]  /*8310*/  WARPSYNC.COLLECTIVE R28, `(.L_x_1719) ;  /* 0x000000001c087348 */ /* 0x003fea0003c00000 */
[----:B-1----:R1:W2:Y:S02]  /*8320*/  SHFL.DOWN P3, R49, R13, R29, R48 ;  /* 0x0800001d0d317389 */ /* 0x0022a40000060030 */
[----:B012---:R-:W-:Y:S05]  /*8330*/  ENDCOLLECTIVE ;  /* 0x000000000000791b */ /* 0x007fea0003800000 */
.L_x_1719:
        /* <DEDUP_REMOVED lines=9> */
.L_x_1720:
        /* <DEDUP_REMOVED lines=8> */
.L_x_1721:
        /* <DEDUP_REMOVED lines=8> */
.L_x_1722:
        /* <DEDUP_REMOVED lines=8> */
.L_x_1723:
[----:B------:R-:W-:Y:S05]  /*8550*/  WARPSYNC.COLLECTIVE R28, `(.L_x_1724) ;  /* 0x000000001c087348 */ /* 0x000fea0003c00000 */
[----:B------:R-:W-:Y:S01]  /*8560*/  VOTE.ALL P0, P0 ;  /* 0x0000000000ff7806 */ /* 0x000fe20000000000 */
[----:B------:R-:W-:-:S12]  /*8570*/  ENDCOLLECTIVE ;  /* 0x000000000000791b */ /* 0x000fd80003800000 */
.L_x_1724:
[----:B------:R-:W-:-:S05]  /*8580*/  LOP3.LUT R28, RZ, R2, RZ, 0x33, !PT ;  /* 0x00000002ff1c7212 */ /* 0x000fca00078e33ff */
[----:B------:R-:W-:Y:S01]  /*8590*/  IMAD.IADD R28, R28, 0x1, R41 ;  /* 0x000000011c1c7824 */ /* 0x000fe200078e0229 */
[----:B------:R-:W-:-:S04]  /*85a0*/  ISETP.GT.AND P3, PT, R46, R48, PT ;  /* 0x000000302e00720c */ /* 0x000fc80003f64270 */
[----:B------:R-:W-:-:S05]  /*85b0*/  SEL R12, R49, RZ, !P3 ;  /* 0x000000ff310c7207 */ /* 0x000fca0005800000 */
[----:B------:R-:W-:Y:S02]  /*85c0*/  IMAD.IADD R45, R51, 0x1, R12 ;  /* 0x00000001332d7824 */ /* 0x000fe400078e020c */
[----:B------:R-:W0:Y:S02]  /*85d0*/  LDC.64 R12, c[0x0][0x3a8] ;  /* 0x0000ea00ff0c7b82 */ /* 0x000e240000000a00 */
[----:B0-----:R-:W-:-:S05]  /*85e0*/  IADD3 R47, P3, PT, R12, 0x100, RZ ;  /* 0x000001000c2f7810 */ /* 0x001fca0007f7e0ff */
[----:B------:R-:W-:Y:S01]  /*85f0*/  IMAD.X R50, RZ, RZ, R13, P3 ;  /* 0x000000ffff327224 */ /* 0x000fe200018e060d */
[----:B------:R-:W-:Y:S07]  /*8600*/  BRA `(.L_x_1725) ;  /* 0xffffffe0000c7947 */ /* 0x000fee000383ffff */
.L_x_1663:
[----:B------:R-:W-:Y:S01]  /*8610*/  BSSY B0, `(.L_x_1726) ;  /* 0x0000006000007945 */ /* 0x000fe20003800000 */
[----:B------:R-:W-:Y:S01]  /*8620*/  PLOP3.LUT P0, PT, P0, PT, PT, 0x8, 0x80 ;  /* 0x000000000080781c */ /* 0x000fe2000070e170 */
[----:B------:R-:W-:-:S12]  /*8630*/  IMAD.MOV.U32 R28, RZ, RZ, -0x1 ;  /* 0xffffffffff1c7424 */ /* 0x000fd800078e00ff */
[----:B------:R-:W-:Y:S05]  /*8640*/  WARPSYNC.COLLECTIVE R28, `(.L_x_1727) ;  /* 0x000000001c087348 */ /* 0x000fea0003c00000 */
[----:B------:R-:W-:Y:S01]  /*8650*/  VOTE.ANY P0, P0 ;  /* 0x0000000000ff7806 */ /* 0x000fe20000000100 */
[----:B------:R-:W-:-:S12]  /*8660*/  ENDCOLLECTIVE ;  /* 0x000000000000791b */ /* 0x000fd80003800000 */
.L_x_1727:
[----:B------:R-:W-:Y:S05]  /*8670*/  BSYNC B0 ;  /* 0x0000000000007941 */ /* 0x000fea0003800000 */
.L_x_1726:
[----:B------:R-:W-:Y:S05]  /*8680*/  BRA `(.L_x_1728) ;  /* 0xffffffe000187947 */ /* 0x000fea000383ffff */
.L_x_1667:
[----:B------:R-:W-:Y:S01]  /*8690*/  BSSY B0, `(.L_x_1729) ;  /* 0x0000006000007945 */ /* 0x000fe20003800000 */
[----:B------:R-:W-:Y:S01]  /*86a0*/  PLOP3.LUT P0, PT, P0, PT, PT, 0x8, 0x80 ;  /* 0x000000000080781c */ /* 0x000fe2000070e170 */
[----:B------:R-:W-:-:S12]  /*86b0*/  IMAD.MOV.U32 R28, RZ, RZ, -0x1 ;  /* 0xffffffffff1c7424 */ /* 0x000fd800078e00ff */
[----:B------:R-:W-:Y:S05]  /*86c0*/  WARPSYNC.COLLECTIVE R28, `(.L_x_1730) ;  /* 0x000000001c087348 */ /* 0x000fea0003c00000 */
[----:B------:R-:W-:Y:S01]  /*86d0*/  VOTE.ANY P0, P0 ;  /* 0x0000000000ff7806 */ /* 0x000fe20000000100 */
[----:B------:R-:W-:-:S12]  /*86e0*/  ENDCOLLECTIVE ;  /* 0x000000000000791b */ /* 0x000fd80003800000 */
.L_x_1730:
[----:B------:R-:W-:Y:S05]  /*86f0*/  BSYNC B0 ;  /* 0x0000000000007941 */ /* 0x000fea0003800000 */
.L_x_1729:
[----:B------:R-:W-:Y:S05]  /*8700*/  BRA `(.L_x_1731) ;  /* 0xffffffe000287947 */ /* 0x000fea000383ffff */
.L_x_1669:
[----:B------:R-:W-:Y:S01]  /*8710*/  BSSY B0, `(.L_x_1732) ;  /* 0x0000006000007945 */ /* 0x000fe20003800000 */
[----:B------:R-:W-:Y:S01]  /*8720*/  PLOP3.LUT P0, PT, P0, PT, PT, 0x8, 0x80 ;  /* 0x000000000080781c */ /* 0x000fe2000070e170 */
[----:B------:R-:W-:-:S12]  /*8730*/  IMAD.MOV.U32 R28, RZ, RZ, -0x1 ;  /* 0xffffffffff1c7424 */ /* 0x000fd800078e00ff */
[----:B------:R-:W-:Y:S05]  /*8740*/  WARPSYNC.COLLECTIVE R28, `(.L_x_1733) ;  /* 0x000000001c087348 */ /* 0x000fea0003c00000 */
[----:B------:R-:W-:Y:S01]  /*8750*/  VOTE.ANY R28, PT, P0 ;  /* 0x00000000001c7806 */ /* 0x000fe200000e0100 */
[----:B------:R-:W-:Y:S06]  /*8760*/  ENDCOLLECTIVE ;  /* 0x000000000000791b */ /* 0x000fec0003800000 */
.L_x_1733:
[----:B------:R-:W-:Y:S05]  /*8770*/  BSYNC B0 ;  /* 0x0000000000007941 */ /* 0x000fea0003800000 */
.L_x_1732:
[----:B------:R-:W-:Y:S01]  /*8780*/  LOP3.LUT R28, R28, 0x80000000, R14, 0xec, !PT ;  /* 0x800000001c1c7812 */ /* 0x000fe200078eec0e */
[----:B------:R-:W-:-:S04]  /*8790*/  VIADD R51, R51, 0xffffffe0 ;  /* 0xffffffe033337836 */ /* 0x000fc80000000000 */
[----:B------:R-:W-:-:S05]  /*87a0*/  VIADD R29, R28, 0xffffffff ;  /* 0xffffffff1c1d7836 */ /* 0x000fca0000000000 */
[----:B------:R-:W-:Y:S01]  /*87b0*/  LOP3.LUT R52, R28, R29, RZ, 0xc, !PT ;  /* 0x0000001d1c347212 */ /* 0x000fe200078e0cff */
[----:B------:R-:W-:Y:S02]  /*87c0*/  IMAD.MOV.U32 R29, RZ, RZ, 0x1 ;  /* 0x00000001ff1d7424 */ /* 0x000fe400078e00ff */
[----:B------:R-:W-:Y:S01]  /*87d0*/  IMAD.MOV.U32 R28, RZ, RZ, -0x1 ;  /* 0xffffffffff1c7424 */ /* 0x000fe200078e00ff */
[----:B------:R0:W1:Y:S06]  /*87e0*/  POPC R48, R52 ;  /* 0x0000003400307309 */ /* 0x00006c0000000000 */
[----:B01----:R-:W-:Y:S05]  /*87f0*/  WARPSYNC.COLLECTIVE R28, `(.L_x_1734) ;  /* 0x000000001c087348 */ /* 0x003fea0003c00000 */
[----:B-1----:R1:W2:Y:S02]  /*8800*/  SHFL.DOWN P3, R49, R13, R29, R48 ;  /* 0x0800001d0d317389 */ /* 0x0022a40000060030 */
[----:B012---:R-:W-:Y:S05]  /*8810*/  ENDCOLLECTIVE ;  /* 0x000000000000791b */ /* 0x007fea0003800000 */
.L_x_1734:
        /* <DEDUP_REMOVED lines=9> */
.L_x_1735:
        /* <DEDUP_REMOVED lines=8> */
.L_x_1736:
[----:B------:R-:W-:Y:S01]  /*8930*/  IMAD.MOV.U32 R29, RZ, RZ, 0x8 ;  /* 0x00000008ff1d7424 */ /* 0x000fe200078e00ff */
[----:B------:R-:W-:Y:S02]  /*8940*/  SEL R49, R49, RZ, !P0 ;  /* 0x000000ff31317207 */ /* 0x000fe40004000000 */
[----:B------:R-:W-:-:S03]  /*8950*/  ISETP.GT.AND P0, PT, R44, R48, PT ;  /* 0x000000302c00720c */ /* 0x000fc60003f04270 */
[----:B------:R-:W-:-:S10]  /*8960*/  IMAD.IADD R13, R52, 0x1, R49 ;  /* 0x00000001340d7824 */ /* 0x000fd400078e0231 */
[----:B------:R-:W-:Y:S05]  /*8970*/  WARPSYNC.COLLECTIVE R28, `(.L_x_1737) ;  /* 0x000000001c087348 */ /* 0x000fea0003c00000 */
[----:B------:R0:W1:Y:S02]  /*8980*/  SHFL.DOWN P3, R49, R13, R29, R48 ;  /* 0x0800001d0d317389 */ /* 0x0000640000060030 */
[----:B01----:R-:W-:Y:S05]  /*8990*/  ENDCOLLECTIVE ;  /* 0x000000000000791b */ /* 0x003fea0003800000 */
.L_x_1737:
        /* <DEDUP_REMOVED lines=8> */
.L_x_1738:
[----:B------:R-:W-:Y:S02]  /*8a20*/  SEL R52, R49, RZ, !P0 ;  /* 0x000000ff31347207 */ /* 0x000fe40004000000 */
[----:B------:R-:W-:Y:S02]  /*8a30*/  ISETP.NE.AND P0, PT, R12, 0x65, PT ;  /* 0x000000650c00780c */ /* 0x000fe40003f05270 */
[----:B------:R-:W-:-:S11]  /*8a40*/  IADD3 R45, PT, PT, R53, R52, R45 ;  /* 0x00000034352d7210 */ /* 0x000fd60007ffe02d */
[----:B------:R-:W-:Y:S05]  /*8a50*/  WARPSYNC.COLLECTIVE R28, `(.L_x_1739) ;  /* 0x000000001c087348 */ /* 0x000fea0003c00000 */
[----:B------:R-:W-:Y:S01]  /*8a60*/  VOTE.ALL P0, P0 ;  /* 0x0000000000ff7806 */ /* 0x000fe20000000000 */
[----:B------:R-:W-:-:S12]  /*8a70*/  ENDCOLLECTIVE ;  /* 0x000000000000791b */ /* 0x000fd80003800000 */
.L_x_1739:
[----:B------:R-:W-:Y:S05]  /*8a80*/  BRA `(.L_x_1740) ;  /* 0xffffffdc00c87947 */ /* 0x000fea000383ffff */
.L_x_1741:
        /* <DEDUP_REMOVED lines=15> */
.L_x_1843:


//--------------------- .text._ZN6thrust24THRUST_300001_SM_1000_NS8cuda_cub4core6detail13_kernel_agentINS1_8__unique9InitAgentIN3cub18CUB_300001_SM_100013ScanTileStateIiLb1EEEPiiEEJSA_mSB_EEEvDpT0_ --------------------------
	.section	.text._ZN6thrust24THRUST_300001_SM_1000_NS8cuda_cub4core6detail13_kernel_agentINS1_8__unique9InitAgentIN3cub18CUB_300001_SM_100013ScanTileStateIiLb1EEEPiiEEJSA_mSB_EEEvDpT0_,"ax",@progbits
	.align	128
        .global         _ZN6thrust24THRUST_300001_SM_1000_NS8cuda_cub4core6detail13_kernel_agentINS1_8__unique9InitAgentIN3cub18CUB_300001_SM_100013ScanTileStateIiLb1EEEPiiEEJSA_mSB_EEEvDpT0_
        .type           _ZN6thrust24THRUST_300001_SM_1000_NS8cuda_cub4core6detail13_kernel_agentINS1_8__unique9InitAgentIN3cub18CUB_300001_SM_100013ScanTileStateIiLb1EEEPiiEEJSA_mSB_EEEvDpT0_,@function
        .size           _ZN6thrust24THRUST_300001_SM_1000_NS8cuda_cub4core6detail13_kernel_agentINS1_8__unique9InitAgentIN3cub18CUB_300001_SM_100013ScanTileStateIiLb1EEEPiiEEJSA_mSB_EEEvDpT0_,(.L_x_1844 - _ZN6thrust24THRUST_300001_SM_1000_NS8cuda_cub4core6detail13_kernel_agentINS1_8__unique9InitAgentIN3cub18CUB_300001_SM_100013ScanTileStateIiLb1EEEPiiEEJSA_mSB_EEEvDpT0_)
        .other          _ZN6thrust24THRUST_300001_SM_1000_NS8cuda_cub4core6detail13_kernel_agentINS1_8__unique9InitAgentIN3cub18CUB_300001_SM_100013ScanTileStateIiLb1EEEPiiEEJSA_mSB_EEEvDpT0_,@"STO_CUDA_ENTRY STV_DEFAULT"
_ZN6thrust24THRUST_300001_SM_1000_NS8cuda_cub4core6detail13_kernel_agentINS1_8__unique9InitAgentIN3cub18CUB_300001_SM_100013ScanTileStateIiLb1EEEPiiEEJSA_mSB_EEEvDpT0_:
.text._ZN6thrust24THRUST_300001_SM_1000_NS8cuda_cub4core6detail13_kernel_agentINS1_8__unique9InitAgentIN3cub18CUB_300001_SM_100013ScanTileStateIiLb1EEEPiiEEJSA_mSB_EEEvDpT0_:
[----:B------:R-:W-:Y:S01]  /*0000*/  LDC R1, c[0x0][0x37c] ;  /* 0x0000df00ff017b82 */ /* 0x000fe20000000800 */
[----:B------:R-:W0:Y:S07]  /*0010*/  S2R R0, SR_TID.X ;  /* 0x0000000000007919 */ /* 0x000e2e0000002100 */
[----:B------:R-:W1:Y:S01]  /*0020*/  S2UR UR6, SR_CTAID.X ;  /* 0x00000000000679c3 */ /* 0x000e620000002500 */
[----:B------:R-:W2:Y:S07]  /*0030*/  LDCU UR4, c[0x0][0x388] ;  /* 0x00007100ff0477ac */ /* 0x000eae0008000800 */
[----:B------:R-:W1:Y:S01]  /*0040*/  LDC R7, c[0x0][0x360] ;  /* 0x0000d800ff077b82 */ /* 0x000e620000000800 */
[C---:B0-----:R-:W-:Y:S01]  /*0050*/  ISETP.GT.U32.AND P0, PT, R0.reuse, 0x1f, PT ;  /* 0x0000001f0000780c */ /* 0x041fe20003f04070 */
[----:B-1----:R-:W-:Y:S01]  /*0060*/  IMAD R7, R7, UR6, R0 ;  /* 0x0000000607077c24 */ /* 0x002fe2000f8e0200 */
[----:B------:R-:W-:-:S02]  /*0070*/  LOP3.LUT P2, RZ, R0, UR6, RZ, 0xfc, !PT ;  /* 0x0000000600ff7c12 */ /* 0x000fc4000f84fcff */
[----:B------:R-:W-:Y:S02]  /*0080*/  ISETP.NE.OR P0, PT, RZ, UR6, P0 ;  /* 0x00000006ff007c0c */ /* 0x000fe40008705670 */
[----:B--2---:R-:W-:Y:S01]  /*0090*/  ISETP.GE.AND P1, PT, R7, UR4, PT ;  /* 0x0000000407007c0c */ /* 0x004fe2000bf26270 */
[----:B------:R-:W0:Y:S10]  /*00a0*/  LDCU.64 UR4, c[0x0][0x358] ;  /* 0x00006b00ff0477ac */ /* 0x000e340008000a00 */
[----:B------:R-:W1:Y:S02]  /*00b0*/  @!P0 LDC.64 R4, c[0x0][0x380] ;  /* 0x0000e000ff048b82 */ /* 0x000e640000000a00 */
[----:B------:R-:W-:-:S06]  /*00c0*/  @!P1 MOV R6, 0x63 ;  /* 0x0000006300069802 */ /* 0x000fcc0000000f00 */
[----:B------:R-:W2:Y:S01]  /*00d0*/  @!P1 LDC.64 R2, c[0x0][0x380] ;  /* 0x0000e000ff029b82 */ /* 0x000ea20000000a00 */
[----:B-1----:R-:W-:-:S04]  /*00e0*/  @!P0 IMAD.WIDE.U32 R4, R0, 0x8, R4 ;  /* 0x0000000800048825 */ /* 0x002fc800078e0004 */
[----:B--2---:R-:W-:-:S04]  /*00f0*/  @!P1 IMAD.WIDE R2, R7, 0x8, R2 ;  /* 0x0000000807029825 */ /* 0x004fc800078e0202 */
[----:B------:R-:W-:-:S05]  /*0100*/  IMAD.MOV.U32 R7, RZ, RZ, RZ ;  /* 0x000000ffff077224 */ /* 0x000fca00078e00ff */
[----:B0-----:R0:W-:Y:S04]  /*0110*/  @!P1 STG.E.64 desc[UR4][R2.64+0x100], R6 ;  /* 0x0001000602009986 */ /* 0x0011e8000c101b04 */
[----:B------:R0:W-:Y:S01]  /*0120*/  @!P0 STG.E.64 desc[UR4][R4.64], RZ ;  /* 0x000000ff04008986 */ /* 0x0001e2000c101b04 */
[----:B------:R-:W-:Y:S05]  /*0130*/  @P2 EXIT ;  /* 0x000000000000294d */ /* 0x000fea0003800000 */
[----:B0-----:R-:W0:Y:S02]  /*0140*/  LDC.64 R2, c[0x0][0x390] ;  /* 0x0000e400ff027b82 */ /* 0x001e240000000a00 */
[----:B0-----:R-:W-:Y:S01]  /*0150*/  STG.E desc[UR4][R2.64], RZ ;  /* 0x000000ff02007986 */ /* 0x001fe2000c101904 */
[----:B------:R-:W-:Y:S05]  /*0160*/  EXIT ;  /* 0x000000000000794d */ /* 0x000fea0003800000 */
.L_x_1742:
        /* <DEDUP_REMOVED lines=9> */
.L_x_1844:


//--------------------- .text._Z13makeDeltaDataP8RelationPiiS1_ --------------------------
	.section	.text._Z13makeDeltaDataP8RelationPiiS1_,"ax",@progbits
	.align	128
        .global         _Z13makeDeltaDataP8RelationPiiS1_
        .type           _Z13makeDeltaDataP8RelationPiiS1_,@function
        .size           _Z13makeDeltaDataP8RelationPiiS1_,(.L_x_1845 - _Z13makeDeltaDataP8RelationPiiS1_)
        .other          _Z13makeDeltaDataP8RelationPiiS1_,@"STO_CUDA_ENTRY STV_DEFAULT"
_Z13makeDeltaDataP8RelationPiiS1_:
.text._Z13makeDeltaDataP8RelationPiiS1_:
[----:B------:R-:W-:Y:S01]  /*0000*/  LDC R1, c[0x0][0x37c] ;  /* 0x0000df00ff017b82 */ /* 0x000fe20000000800 */
[----:B------:R-:W0:Y:S01]  /*0010*/  S2R R9, SR_TID.X ;  /* 0x0000000000097919 */ /* 0x000e220000002100 */
[----:B------:R-:W0:Y:S01]  /*0020*/  LDCU UR4, c[0x0][0x360] ;  /* 0x00006c00ff0477ac */ /* 0x000e220008000800 */
[----:B------:R-:W0:Y:S01]  /*0030*/  S2R R0, SR_CTAID.X ;  /* 0x0000000000007919 */ /* 0x000e220000002500 */
[----:B------:R-:W1:Y:S01]  /*0040*/  LDCU UR5, c[0x0][0x390] ;  /* 0x00007200ff0577ac */ /* 0x000e620008000800 */
[----:B0-----:R-:W-:-:S05]  /*0050*/  IMAD R9, R0, UR4, R9 ;  /* 0x0000000400097c24 */ /* 0x001fca000f8e0209 */
[----:B-1----:R-:W-:-:S13]  /*0060*/  ISETP.GE.AND P0, PT, R9, UR5, PT ;  /* 0x0000000509007c0c */ /* 0x002fda000bf06270 */
[----:B------:R-:W-:Y:S05]  /*0070*/  @P0 EXIT ;  /* 0x000000000000094d */ /* 0x000fea0003800000 */
[----:B------:R-:W0:Y:S01]  /*0080*/  LDC.64 R2, c[0x0][0x388] ;  /* 0x0000e200ff027b82 */ /* 0x000e220000000a00 */
[----:B------:R-:W1:Y:S07]  /*0090*/  LDCU.64 UR4, c[0x0][0x358] ;  /* 0x00006b00ff0477ac */ /* 0x000e6e0008000a00 */
[----:B------:R-:W2:Y:S08]  /*00a0*/  LDC.64 R10, c[0x0][0x380] ;  /* 0x0000e000ff0a7b82 */ /* 0x000eb00000000a00 */
[----:B------:R-:W3:Y:S01]  /*00b0*/  LDC.64 R6, c[0x0][0x398] ;  /* 0x0000e600ff067b82 */ /* 0x000ee20000000a00 */
[----:B0-----:R-:W-:-:S06]  /*00c0*/  IMAD.WIDE R2, R9, 0x4, R2 ;  /* 0x0000000409027825 */ /* 0x001fcc00078e0202 */
[----:B-1----:R-:W4:Y:S04]  /*00d0*/  LDG.E R3, desc[UR4][R2.64] ;  /* 0x0000000402037981 */ /* 0x002f28000c1e1900 */
[----:B--2---:R-:W4:Y:S01]  /*00e0*/  LDG.E.64 R4, desc[UR4][R10.64+0x30] ;  /* 0x000030040a047981 */ /* 0x004f22000c1e1b00 */
[----:B------:R-:W-:Y:S01]  /*00f0*/  SHF.L.U32 R9, R9, 0x1, RZ ;  /* 0x0000000109097819 */ /* 0x000fe200000006ff */
[----:B----4-:R-:W-:-:S06]  /*0100*/  IMAD.WIDE R4, R3, 0x4, R4 ;  /* 0x0000000403047825 */ /* 0x010fcc00078e0204 */
[----:B------:R-:W2:Y:S01]  /*0110*/  LDG.E R5, desc[UR4][R4.64] ;  /* 0x0000000404057981 */ /* 0x000ea2000c1e1900 */
[----:B---3--:R-:W-:-:S05]  /*0120*/  IMAD.WIDE R6, R9, 0x4, R6 ;  /* 0x0000000409067825 */ /* 0x008fca00078e0206 */
[----:B--2---:R-:W-:Y:S04]  /*0130*/  STG.E desc[UR4][R6.64], R5 ;  /* 0x0000000506007986 */ /* 0x004fe8000c101904 */
[----:B------:R-:W2:Y:S02]  /*0140*/  LDG.E.64 R8, desc[UR4][R10.64+0x30] ;  /* 0x000030040a087981 */ /* 0x000ea4000c1e1b00 */
[----:B--2---:R-:W-:-:S06]  /*0150*/  IMAD.WIDE R8, R3, 0x4, R8 ;  /* 0x0000000403087825 */ /* 0x004fcc00078e0208 */
[----:B------:R-:W2:Y:S04]  /*0160*/  LDG.E R9, desc[UR4][R8.64+0x4] ;  /* 0x0000040408097981 */ /* 0x000ea8000c1e1900 */
[----:B--2---:R-:W-:Y:S01]  /*0170*/  STG.E desc[UR4][R6.64+0x4], R9 ;  /* 0x0000040906007986 */ /* 0x004fe2000c101904 */
[----:B------:R-:W-:Y:S05]  /*0180*/  EXIT ;  /* 0x000000000000794d */ /* 0x000fea0003800000 */
.L_x_1743:
        /* <DEDUP_REMOVED lines=15> */
.L_x_1845:


//--------------------- .text._Z16joinRelationDataP8RelationS0_PiS1_ --------------------------
	.section	.text._Z16joinRelationDataP8RelationS0_PiS1_,"ax",@progbits
	.align	128
        .global         _Z16joinRelationDataP8RelationS0_PiS1_
        .type           _Z16joinRelationDataP8RelationS0_PiS1_,@function
        .size           _Z16joinRelationDataP8RelationS0_PiS1_,(.L_x_1846 - _Z16joinRelationDataP8RelationS0_PiS1_)
        .other          _Z16joinRelationDataP8RelationS0_PiS1_,@"STO_CUDA_ENTRY STV_DEFAULT"
_Z16joinRelationDataP8RelationS0_PiS1_:
.text._Z16joinRelationDataP8RelationS0_PiS1_:
[----:B------:R-:W-:Y:S08]  /*0000*/  LDC R1, c[0x0][0x37c] ;  /* 0x0000df00ff017b82 */ /* 0x000ff00000000800 */
[----:B------:R-:W0:Y:S01]  /*0010*/  LDC.64 R10, c[0x0][0x380] ;  /* 0x0000e000ff0a7b82 */ /* 0x000e220000000a00 */
[----:B------:R-:W0:Y:S02]  /*0020*/  LDCU.64 UR4, c[0x0][0x358] ;  /* 0x00006b00ff0477ac */ /* 0x000e240008000a00 */
[----:B0-----:R-:W2:Y:S01]  /*0030*/  LDG.E R3, desc[UR4][R10.64+0x8] ;  /* 0x000008040a037981 */ /* 0x001ea2000c1e1900 */
[----:B------:R-:W0:Y:S01]  /*0040*/  LDCU UR6, c[0x0][0x360] ;  /* 0x00006c00ff0677ac */ /* 0x000e220008000800 */
[----:B------:R-:W0:Y:S01]  /*0050*/  S2R R6, SR_TID.X ;  /* 0x0000000000067919 */ /* 0x000e220000002100 */
[----:B------:R-:W0:Y:S02]  /*0060*/  S2R R5, SR_CTAID.X ;  /* 0x0000000000057919 */ /* 0x000e240000002500 */
[----:B0-----:R-:W-:-:S05]  /*0070*/  IMAD R6, R5, UR6, R6 ;  /* 0x0000000605067c24 */ /* 0x001fca000f8e0206 */
[----:B--2---:R-:W-:-:S13]  /*0080*/  ISETP.GE.U32.AND P0, PT, R6, R3, PT ;  /* 0x000000030600720c */ /* 0x004fda0003f06070 */
[----:B------:R-:W-:Y:S05]  /*0090*/  @P0 EXIT ;  /* 0x000000000000094d */ /* 0x000fea0003800000 */
[----:B------:R-:W2:Y:S04]  /*00a0*/  LDG.E.64 R2, desc[UR4][R10.64+0x20] ;  /* 0x000020040a027981 */ /* 0x000ea8000c1e1b00 */
[----:B------:R-:W3:Y:S01]  /*00b0*/  LDG.E.64 R4, desc[UR4][R10.64+0x30] ;  /* 0x000030040a047981 */ /* 0x000ee2000c1e1b00 */
[----:B--2---:R-:W-:-:S06]  /*00c0*/  IMAD.WIDE.U32 R8, R6, 0x4, R2 ;  /* 0x0000000406087825 */ /* 0x004fcc00078e0002 */
[----:B------:R-:W3:Y:S01]  /*00d0*/  LDG.E R9, desc[UR4][R8.64] ;  /* 0x0000000408097981 */ /* 0x000ee2000c1e1900 */
[----:B------:R-:W0:Y:S03]  /*00e0*/  LDC.64 R2, c[0x0][0x388] ;  /* 0x0000e200ff027b82 */ /* 0x000e260000000a00 */
[----:B0-----:R-:W2:Y:S01]  /*00f0*/  LDG.E.64 R2, desc[UR4][R2.64+0x28] ;  /* 0x0000280402027981 */ /* 0x001ea2000c1e1b00 */
[----:B---3--:R-:W-:-:S04]  /*0100*/  IMAD.WIDE R4, R9, 0x4, R4 ;  /* 0x0000000409047825 */ /* 0x008fc800078e0204 */
[----:B------:R-:W0:Y:S01]  /*0110*/  LDC.64 R8, c[0x0][0x390] ;  /* 0x0000e400ff087b82 */ /* 0x000e220000000a00 */
[----:B------:R-:W3:Y:S04]  /*0120*/  LDG.E R0, desc[UR4][R4.64] ;  /* 0x0000000404007981 */ /* 0x000ee8000c1e1900 */
[----:B------:R1:W5:Y:S01]  /*0130*/  LDG.E R4, desc[UR4][R4.64+0x4] ;  /* 0x0000040404047981 */ /* 0x000362000c1e1900 */
[----:B0-----:R-:W-:-:S06]  /*0140*/  IMAD.WIDE.U32 R8, R6, 0x4, R8 ;  /* 0x0000000406087825 */ /* 0x001fcc00078e0008 */
[----:B------:R1:W5:Y:S01]  /*0150*/  LDG.E R8, desc[UR4][R8.64] ;  /* 0x0000000408087981 */ /* 0x000362000c1e1900 */
[----:B---3--:R-:W-:-:S04]  /*0160*/  SHF.R.U32.HI R7, RZ, 0x10, R0 ;  /* 0x00000010ff077819 */ /* 0x008fc80000011600 */
[----:B------:R-:W-:-:S05]  /*0170*/  LOP3.LUT R7, R7, R0, RZ, 0x3c, !PT ;  /* 0x0000000007077212 */ /* 0x000fca00078e3cff */
[----:B------:R-:W-:-:S05]  /*0180*/  IMAD R7, R7, -0x7a143595, RZ ;  /* 0x85ebca6b07077824 */ /* 0x000fca00078e02ff */
[----:B------:R-:W-:-:S04]  /*0190*/  SHF.R.U32.HI R12, RZ, 0xd, R7 ;  /* 0x0000000dff0c7819 */ /* 0x000fc80000011607 */
[----:B------:R-:W-:-:S05]  /*01a0*/  LOP3.LUT R12, R12, R7, RZ, 0x3c, !PT ;  /* 0x000000070c0c7212 */ /* 0x000fca00078e3cff */
[----:B------:R-:W-:-:S05]  /*01b0*/  IMAD R12, R12, -0x3d4d51cb, RZ ;  /* 0xc2b2ae350c0c7824 */ /* 0x000fca00078e02ff */
[----:B------:R-:W-:-:S04]  /*01c0*/  SHF.R.U32.HI R7, RZ, 0x10, R12 ;  /* 0x00000010ff077819 */ /* 0x000fc8000001160c */
[----:B------:R-:W-:-:S05]  /*01d0*/  LOP3.LUT R7, R7, R12, RZ, 0x3c, !PT ;  /* 0x0000000c07077212 */ /* 0x000fca00078e3cff */
[----:B------:R-:W-:-:S05]  /*01e0*/  IMAD.SHL.U32 R10, R7, 0x8, RZ ;  /* 0x00000008070a7824 */ /* 0x000fca00078e00ff */
[----:B------:R-:W-:-:S04]  /*01f0*/  LOP3.LUT R11, R10, 0xf8, RZ, 0xc0, !PT ;  /* 0x000000f80a0b7812 */ /* 0x000fc800078ec0ff */
[----:B--2---:R-:W-:-:S05]  /*0200*/  IADD3 R10, P0, PT, R2, R11, RZ ;  /* 0x0000000b020a7210 */ /* 0x004fca0007f1e0ff */
[----:B------:R-:W-:-:S06]  /*0210*/  IMAD.X R11, RZ, RZ, R3, P0 ;  /* 0x000000ffff0b7224 */ /* 0x000fcc00000e0603 */
[----:B------:R-:W2:Y:S01]  /*0220*/  LDG.E R11, desc[UR4][R10.64] ;  /* 0x000000040a0b7981 */ /* 0x000ea2000c1e1900 */
[----:B------:R-:W-:Y:S01]  /*0230*/  BSSY.RECONVERGENT B0, `(.L_x_1744) ;  /* 0x0000013000007945 */ /* 0x000fe20003800200 */
[----:B------:R-:W-:Y:S01]  /*0240*/  LOP3.LUT R6, R7, 0x1f, RZ, 0xc0, !PT ;  /* 0x0000001f07067812 */ /* 0x000fe200078ec0ff */
[----:B------:R-:W-:Y:S01]  /*0250*/  IMAD.MOV.U32 R7, RZ, RZ, RZ ;  /* 0x000000ffff077224 */ /* 0x000fe200078e00ff */
[----:B--2---:R-:W-:-:S13]  /*0260*/  ISETP.NE.AND P0, PT, R11, R0, PT ;  /* 0x000000000b00720c */ /* 0x004fda0003f05270 */
[----:B-1----:R-:W-:Y:S05]  /*0270*/  @!P0 BRA `(.L_x_1745) ;  /* 0x0000000000388947 */ /* 0x002fea0003800000 */
[----:B------:R-:W-:Y:S01]  /*0280*/  BSSY.RECONVERGENT B1, `(.L_x_1745) ;  /* 0x000000d000017945 */ /* 0x000fe20003800200 */
.L_x_1746:
[----:B------:R-:W-:-:S13]  /*0290*/  ISETP.NE.AND P0, PT, R11, -0x1, PT ;  /* 0xffffffff0b00780c */ /* 0x000fda0003f05270 */
[----:B------:R-:W-:Y:S05]  /*02a0*/  @!P0 EXIT ;  /* 0x000000000000894d */ /* 0x000fea0003800000 */
[----:B------:R-:W-:-:S04]  /*02b0*/  VIADD R5, R6, 0x1 ;  /* 0x0000000106057836 */ /* 0x000fc80000000000 */
[----:B------:R-:W-:-:S05]  /*02c0*/  IMAD.SHL.U32 R6, R5, 0x8, RZ ;  /* 0x0000000805067824 */ /* 0x000fca00078e00ff */
[----:B------:R-:W-:-:S04]  /*02d0*/  LOP3.LUT R7, R6, 0x108, RZ, 0xc0, !PT ;  /* 0x0000010806077812 */ /* 0x000fc800078ec0ff */
[----:B------:R-:W-:-:S05]  /*02e0*/  IADD3 R6, P0, PT, R2, R7, RZ ;  /* 0x0000000702067210 */ /* 0x000fca0007f1e0ff */
[----:B------:R-:W-:-:S05]  /*02f0*/  IMAD.X R7, RZ, RZ, R3, P0 ;  /* 0x000000ffff077224 */ /* 0x000fca00000e0603 */
[----:B------:R0:W2:Y:S02]  /*0300*/  LDG.E R11, desc[UR4][R6.64] ;  /* 0x00000004060b7981 */ /* 0x0000a4000c1e1900 */
[----:B0-----:R-:W-:Y:S01]  /*0310*/  LOP3.LUT R6, R5, 0x21, RZ, 0xc0, !PT ;  /* 0x0000002105067812 */ /* 0x001fe200078ec0ff */
[----:B------:R-:W-:Y:S01]  /*0320*/  IMAD.MOV.U32 R7, RZ, RZ, RZ ;  /* 0x000000ffff077224 */ /* 0x000fe200078e00ff */
[----:B--2---:R-:W-:-:S13]  /*0330*/  ISETP.NE.AND P0, PT, R11, R0, PT ;  /* 0x000000000b00720c */ /* 0x004fda0003f05270 */
[----:B------:R-:W-:Y:S05]  /*0340*/  @P0 BRA `(.L_x_1746) ;  /* 0xfffffffc00d00947 */ /* 0x000fea000383ffff */
[----:B------:R-:W-:Y:S05]  /*0350*/  BSYNC.RECONVERGENT B1 ;  /* 0x0000000000017941 */ /* 0x000fea0003800200 */
.L_x_1745:
[----:B------:R-:W-:Y:S05]  /*0360*/  BSYNC.RECONVERGENT B0 ;  /* 0x0000000000007941 */ /* 0x000fea0003800200 */
.L_x_1744:
[----:B------:R-:W-:-:S04]  /*0370*/  LEA R2, P0, R6, R2, 0x3 ;  /* 0x0000000206027211 */ /* 0x000fc800078018ff */
[----:B------:R-:W-:-:S05]  /*0380*/  LEA.HI.X R3, R6, R3, R7, 0x3, P0 ;  /* 0x0000000306037211 */ /* 0x000fca00000f1c07 */
[----:B------:R-:W2:Y:S02]  /*0390*/  LDG.E R5, desc[UR4][R2.64+0x4] ;  /* 0x0000040402057981 */ /* 0x000ea4000c1e1900 */
[----:B--2---:R-:W-:-:S13]  /*03a0*/  ISETP.NE.AND P0, PT, R5, -0x1, PT ;  /* 0xffffffff0500780c */ /* 0x004fda0003f05270 */
[----:B------:R-:W-:Y:S05]  /*03b0*/  @!P0 EXIT ;  /* 0x000000000000894d */ /* 0x000fea0003800000 */
[----:B------:R-:W0:Y:S02]  /*03c0*/  LDC.64 R2, c[0x0][0x388] ;  /* 0x0000e200ff027b82 */ /* 0x000e240000000a00 */
[----:B0-----:R-:W2:Y:S02]  /*03d0*/  LDG.E R6, desc[UR4][R2.64+0x8] ;  /* 0x0000080402067981 */ /* 0x001ea4000c1e1900 */
[----:B--2---:R-:W-:-:S13]  /*03e0*/  ISETP.GE.AND P0, PT, R5, R6, PT ;  /* 0x000000060500720c */ /* 0x004fda0003f06270 */
[----:B------:R-:W-:Y:S05]  /*03f0*/  @P0 EXIT ;  /* 0x000000000000094d */ /* 0x000fea0003800000 */
[----:B------:R-:W0:Y:S01]  /*0400*/  LDC.64 R6, c[0x0][0x398] ;  /* 0x0000e600ff067b82 */ /* 0x000e220000000a00 */
[----:B-----5:R-:W-:-:S07]  /*0410*/  IMAD.SHL.U32 R15, R8, 0x2, RZ ;  /* 0x00000002080f7824 */ /* 0x020fce00078e00ff */
.L_x_1747:
[----:B------:R-:W2:Y:S02]  /*0420*/  LDG.E.64 R8, desc[UR4][R2.64+0x20] ;  /* 0x0000200402087981 */ /* 0x000ea4000c1e1b00 */
[----:B--2---:R-:W-:Y:S02]  /*0430*/  IMAD.WIDE R10, R5, 0x4, R8 ;  /* 0x00000004050a7825 */ /* 0x004fe400078e0208 */
[----:B------:R-:W2:Y:S04]  /*0440*/  LDG.E.64 R8, desc[UR4][R2.64+0x30] ;  /* 0x0000300402087981 */ /* 0x000ea8000c1e1b00 */
[----:B------:R-:W2:Y:S02]  /*0450*/  LDG.E R11, desc[UR4][R10.64] ;  /* 0x000000040a0b7981 */ /* 0x000ea4000c1e1900 */
[----:B--2---:R-:W-:-:S05]  /*0460*/  IMAD.WIDE R12, R11, 0x4, R8 ;  /* 0x000000040b0c7825 */ /* 0x004fca00078e0208 */
[----:B------:R-:W2:Y:S02]  /*0470*/  LDG.E R9, desc[UR4][R12.64] ;  /* 0x000000040c097981 */ /* 0x000ea4000c1e1900 */
[----:B--2---:R-:W-:-:S13]  /*0480*/  ISETP.NE.AND P0, PT, R9, R0, PT ;  /* 0x000000000900720c */ /* 0x004fda0003f05270 */
[----:B------:R-:W-:Y:S05]  /*0490*/  @P0 EXIT ;  /* 0x000000000000094d */ /* 0x000fea0003800000 */
[----:B------:R-:W2:Y:S01]  /*04a0*/  LDG.E R13, desc[UR4][R12.64+0x4] ;  /* 0x000004040c0d7981 */ /* 0x000ea2000c1e1900 */
[----:B0-----:R-:W-:-:S05]  /*04b0*/  IMAD.WIDE.U32 R8, R15, 0x4, R6 ;  /* 0x000000040f087825 */ /* 0x001fca00078e0006 */
[----:B------:R1:W-:Y:S04]  /*04c0*/  STG.E desc[UR4][R8.64+0x4], R4 ;  /* 0x0000040408007986 */ /* 0x0003e8000c101904 */
[----:B--2---:R1:W-:Y:S04]  /*04d0*/  STG.E desc[UR4][R8.64], R13 ;  /* 0x0000000d08007986 */ /* 0x0043e8000c101904 */
[----:B------:R-:W2:Y:S01]  /*04e0*/  LDG.E R10, desc[UR4][R2.64+0x8] ;  /* 0x00000804020a7981 */ /* 0x000ea2000c1e1900 */
[----:B------:R-:W-:Y:S02]  /*04f0*/  VIADD R5, R5, 0x1 ;  /* 0x0000000105057836 */ /* 0x000fe40000000000 */
[----:B------:R-:W-:-:S03]  /*0500*/  VIADD R15, R15, 0x2 ;  /* 0x000000020f0f7836 */ /* 0x000fc60000000000 */
[----:B--2---:R-:W-:-:S13]  /*0510*/  ISETP.GE.AND P0, PT, R5, R10, PT ;  /* 0x0000000a0500720c */ /* 0x004fda0003f06270 */
[----:B-1----:R-:W-:Y:S05]  /*0520*/  @!P0 BRA `(.L_x_1747) ;  /* 0xfffffffc00bc8947 */ /* 0x002fea000383ffff */
[----:B------:R-:W-:Y:S05]  /*0530*/  EXIT ;  /* 0x000000000000794d */ /* 0x000fea0003800000 */
.L_x_1748:
        /* <DEDUP_REMOVED lines=12> */
.L_x_1846:


//--------------------- .text._Z17joinRelationCountP8RelationS0_Pi --------------------------
	.section	.text._Z17joinRelationCountP8RelationS0_Pi,"ax",@progbits
	.align	128
        .global         _Z17joinRelationCountP8RelationS0_Pi
        .type           _Z17joinRelationCountP8RelationS0_Pi,@function
        .size           _Z17joinRelationCountP8RelationS0_Pi,(.L_x_1847 - _Z17joinRelationCountP8RelationS0_Pi)
        .other          _Z17joinRelationCountP8RelationS0_Pi,@"STO_CUDA_ENTRY STV_DEFAULT"
_Z17joinRelationCountP8RelationS0_Pi:
.text._Z17joinRelationCountP8RelationS0_Pi:
[----:B------:R-:W-:Y:S08]  /*0000*/  LDC R1, c[0x0][0x37c] ;  /* 0x0000df00ff017b82 */ /* 0x000ff00000000800 */
[----:B------:R-:W0:Y:S01]  /*0010*/  LDC.64 R10, c[0x0][0x380] ;  /* 0x0000e000ff0a7b82 */ /* 0x000e220000000a00 */
[----:B------:R-:W0:Y:S02]  /*0020*/  LDCU.64 UR4, c[0x0][0x358] ;  /* 0x00006b00ff0477ac */ /* 0x000e240008000a00 */
[----:B0-----:R-:W2:Y:S01]  /*0030*/  LDG.E R3, desc[UR4][R10.64+0x8] ;  /* 0x000008040a037981 */ /* 0x001ea2000c1e1900 */
[----:B------:R-:W0:Y:S01]  /*0040*/  LDCU UR6, c[0x0][0x360] ;  /* 0x00006c00ff0677ac */ /* 0x000e220008000800 */
[----:B------:R-:W-:Y:S01]  /*0050*/  BSSY.RECONVERGENT B0, `(.L_x_1749) ;  /* 0x000004b000007945 */ /* 0x000fe20003800200 */
[----:B------:R-:W-:Y:S01]  /*0060*/  IMAD.MOV.U32 R0, RZ, RZ, RZ ;  /* 0x000000ffff007224 */ /* 0x000fe200078e00ff */
[----:B------:R-:W0:Y:S01]  /*0070*/  S2R R2, SR_TID.X ;  /* 0x0000000000027919 */ /* 0x000e220000002100 */
[----:B------:R-:W0:Y:S02]  /*0080*/  S2R R5, SR_CTAID.X ;  /* 0x0000000000057919 */ /* 0x000e240000002500 */
[----:B0-----:R-:W-:-:S05]  /*0090*/  IMAD R2, R5, UR6, R2 ;  /* 0x0000000605027c24 */ /* 0x001fca000f8e0202 */
[----:B--2---:R-:W-:-:S13]  /*00a0*/  ISETP.GE.U32.AND P0, PT, R2, R3, PT ;  /* 0x000000030200720c */ /* 0x004fda0003f06070 */
[----:B------:R-:W-:Y:S05]  /*00b0*/  @P0 BRA `(.L_x_1750) ;  /* 0x0000000400100947 */ /* 0x000fea0003800000 */
[----:B------:R-:W2:Y:S02]  /*00c0*/  LDG.E.64 R4, desc[UR4][R10.64+0x20] ;  /* 0x000020040a047981 */ /* 0x000ea4000c1e1b00 */
[----:B--2---:R-:W-:Y:S02]  /*00d0*/  IMAD.WIDE.U32 R6, R2, 0x4, R4 ;  /* 0x0000000402067825 */ /* 0x004fe400078e0004 */
[----:B------:R-:W2:Y:S04]  /*00e0*/  LDG.E.64 R4, desc[UR4][R10.64+0x30] ;  /* 0x000030040a047981 */ /* 0x000ea8000c1e1b00 */
[----:B------:R-:W2:Y:S02]  /*00f0*/  LDG.E R7, desc[UR4][R6.64] ;  /* 0x0000000406077981 */ /* 0x000ea4000c1e1900 */
[----:B--2---:R-:W-:-:S05]  /*0100*/  IMAD.WIDE R8, R7, 0x4, R4 ;  /* 0x0000000407087825 */ /* 0x004fca00078e0204 */
[----:B------:R-:W2:Y:S01]  /*0110*/  LDG.E R3, desc[UR4][R8.64] ;  /* 0x0000000408037981 */ /* 0x000ea2000c1e1900 */
[----:B------:R-:W0:Y:S03]  /*0120*/  LDC.64 R4, c[0x0][0x388] ;  /* 0x0000e200ff047b82 */ /* 0x000e260000000a00 */
[----:B0-----:R-:W3:Y:S01]  /*0130*/  LDG.E.64 R4, desc[UR4][R4.64+0x28] ;  /* 0x0000280404047981 */ /* 0x001ee2000c1e1b00 */
[----:B--2---:R-:W-:-:S04]  /*0140*/  SHF.R.U32.HI R12, RZ, 0x10, R3 ;  /* 0x00000010ff0c7819 */ /* 0x004fc80000011603 */
        /* <DEDUP_REMOVED lines=9> */
[----:B---3--:R-:W-:-:S05]  /*01e0*/  IADD3 R6, P0, PT, R4, R7, RZ ;  /* 0x0000000704067210 */ /* 0x008fca0007f1e0ff */
[----:B------:R-:W-:-:S05]  /*01f0*/  IMAD.X R7, RZ, RZ, R5, P0 ;  /* 0x000000ffff077224 */ /* 0x000fca00000e0605 */
[----:B------:R0:W2:Y:S01]  /*0200*/  LDG.E R8, desc[UR4][R6.64] ;  /* 0x0000000406087981 */ /* 0x0000a2000c1e1900 */
[----:B------:R-:W-:Y:S01]  /*0210*/  LOP3.LUT R13, R13, 0x1f, RZ, 0xc0, !PT ;  /* 0x0000001f0d0d7812 */ /* 0x000fe200078ec0ff */
[----:B------:R-:W-:Y:S04]  /*0220*/  BSSY.RELIABLE B1, `(.L_x_1751) ;  /* 0x0000016000017945 */ /* 0x000fe80003800100 */
[----:B0-----:R-:W-:Y:S02]  /*0230*/  IMAD.MOV.U32 R6, RZ, RZ, R13 ;  /* 0x000000ffff067224 */ /* 0x001fe400078e000d */
[----:B------:R-:W-:Y:S01]  /*0240*/  IMAD.MOV.U32 R7, RZ, RZ, RZ ;  /* 0x000000ffff077224 */ /* 0x000fe200078e00ff */
[----:B--2---:R-:W-:-:S13]  /*0250*/  ISETP.NE.AND P0, PT, R8, R3, PT ;  /* 0x000000030800720c */ /* 0x004fda0003f05270 */
[----:B------:R-:W-:Y:S05]  /*0260*/  @!P0 BRA `(.L_x_1752) ;  /* 0x0000000000448947 */ /* 0x000fea0003800000 */
[----:B------:R-:W-:Y:S01]  /*0270*/  BSSY.RELIABLE B2, `(.L_x_1752) ;  /* 0x0000010000027945 */ /* 0x000fe20003800100 */
.L_x_1753:
[----:B------:R-:W-:-:S13]  /*0280*/  ISETP.NE.AND P0, PT, R8, -0x1, PT ;  /* 0xffffffff0800780c */ /* 0x000fda0003f05270 */
[----:B------:R-:W-:Y:S05]  /*0290*/  @!P0 BREAK.RELIABLE B2 ;  /* 0x0000000000028942 */ /* 0x000fea0003800100 */
[----:B------:R-:W-:Y:S05]  /*02a0*/  @!P0 BREAK.RELIABLE B1 ;  /* 0x0000000000018942 */ /* 0x000fea0003800100 */
[----:B------:R-:W-:Y:S05]  /*02b0*/  @!P0 BRA `(.L_x_1750) ;  /* 0x0000000000908947 */ /* 0x000fea0003800000 */
[----:B------:R-:W-:-:S04]  /*02c0*/  VIADD R13, R13, 0x1 ;  /* 0x000000010d0d7836 */ /* 0x000fc80000000000 */
[----:B------:R-:W-:-:S05]  /*02d0*/  IMAD.SHL.U32 R6, R13, 0x8, RZ ;  /* 0x000000080d067824 */ /* 0x000fca00078e00ff */
[----:B------:R-:W-:-:S04]  /*02e0*/  LOP3.LUT R7, R6, 0x108, RZ, 0xc0, !PT ;  /* 0x0000010806077812 */ /* 0x000fc800078ec0ff */
[----:B------:R-:W-:-:S05]  /*02f0*/  IADD3 R6, P0, PT, R4, R7, RZ ;  /* 0x0000000704067210 */ /* 0x000fca0007f1e0ff */
[----:B------:R-:W-:-:S05]  /*0300*/  IMAD.X R7, RZ, RZ, R5, P0 ;  /* 0x000000ffff077224 */ /* 0x000fca00000e0605 */
[----:B------:R0:W2:Y:S01]  /*0310*/  LDG.E R8, desc[UR4][R6.64] ;  /* 0x0000000406087981 */ /* 0x0000a2000c1e1900 */
[----:B------:R-:W-:-:S05]  /*0320*/  LOP3.LUT R13, R13, 0x21, RZ, 0xc0, !PT ;  /* 0x000000210d0d7812 */ /* 0x000fca00078ec0ff */
[----:B0-----:R-:W-:Y:S02]  /*0330*/  IMAD.MOV.U32 R6, RZ, RZ, R13 ;  /* 0x000000ffff067224 */ /* 0x001fe400078e000d */
[----:B------:R-:W-:Y:S01]  /*0340*/  IMAD.MOV.U32 R7, RZ, RZ, RZ ;  /* 0x000000ffff077224 */ /* 0x000fe200078e00ff */
[----:B--2---:R-:W-:-:S13]  /*0350*/  ISETP.NE.AND P0, PT, R8, R3, PT ;  /* 0x000000030800720c */ /* 0x004fda0003f05270 */
[----:B------:R-:W-:Y:S05]  /*0360*/  @P0 BRA `(.L_x_1753) ;  /* 0xfffffffc00c40947 */ /* 0x000fea000383ffff */
[----:B------:R-:W-:Y:S05]  /*0370*/  BSYNC.RELIABLE B2 ;  /* 0x0000000000027941 */ /* 0x000fea0003800100 */
.L_x_1752:
[----:B------:R-:W-:Y:S05]  /*0380*/  BSYNC.RELIABLE B1 ;  /* 0x0000000000017941 */ /* 0x000fea0003800100 */
.L_x_1751:
[----:B------:R-:W-:-:S04]  /*0390*/  LEA R4, P0, R6, R4, 0x3 ;  /* 0x0000000406047211 */ /* 0x000fc800078018ff */
[----:B------:R-:W-:-:S05]  /*03a0*/  LEA.HI.X R5, R6, R5, R7, 0x3, P0 ;  /* 0x0000000506057211 */ /* 0x000fca00000f1c07 */
[----:B------:R-:W2:Y:S02]  /*03b0*/  LDG.E R13, desc[UR4][R4.64+0x4] ;  /* 0x00000404040d7981 */ /* 0x000ea4000c1e1900 */
[----:B--2---:R-:W-:-:S13]  /*03c0*/  ISETP.NE.AND P0, PT, R13, -0x1, PT ;  /* 0xffffffff0d00780c */ /* 0x004fda0003f05270 */
[----:B------:R-:W-:Y:S05]  /*03d0*/  @!P0 BRA `(.L_x_1750) ;  /* 0x0000000000488947 */ /* 0x000fea0003800000 */
[----:B------:R-:W0:Y:S02]  /*03e0*/  LDC.64 R8, c[0x0][0x388] ;  /* 0x0000e200ff087b82 */ /* 0x000e240000000a00 */
[----:B0-----:R-:W2:Y:S02]  /*03f0*/  LDG.E R12, desc[UR4][R8.64+0x8] ;  /* 0x00000804080c7981 */ /* 0x001ea4000c1e1900 */
[----:B--2---:R-:W-:-:S13]  /*0400*/  ISETP.GE.AND P0, PT, R13, R12, PT ;  /* 0x0000000c0d00720c */ /* 0x004fda0003f06270 */
[----:B------:R-:W-:Y:S05]  /*0410*/  @P0 BRA `(.L_x_1750) ;  /* 0x0000000000380947 */ /* 0x000fea0003800000 */
[----:B------:R0:W5:Y:S04]  /*0420*/  LDG.E.64 R4, desc[UR4][R8.64+0x30] ;  /* 0x0000300408047981 */ /* 0x000168000c1e1b00 */
[----:B------:R0:W5:Y:S01]  /*0430*/  LDG.E.64 R6, desc[UR4][R8.64+0x20] ;  /* 0x0000200408067981 */ /* 0x000162000c1e1b00 */
[----:B------:R-:W-:-:S07]  /*0440*/  IMAD.MOV.U32 R0, RZ, RZ, RZ ;  /* 0x000000ffff007224 */ /* 0x000fce00078e00ff */
.L_x_1754:
[----:B0-----:R-:W-:-:S04]  /*0450*/  IMAD.IADD R9, R0, 0x1, R13 ;  /* 0x0000000100097824 */ /* 0x001fc800078e020d */
[----:B-----5:R-:W-:-:S06]  /*0460*/  IMAD.WIDE R8, R9, 0x4, R6 ;  /* 0x0000000409087825 */ /* 0x020fcc00078e0206 */
[----:B------:R-:W2:Y:S02]  /*0470*/  LDG.E R9, desc[UR4][R8.64] ;  /* 0x0000000408097981 */ /* 0x000ea4000c1e1900 */
[----:B--2---:R-:W-:-:S06]  /*0480*/  IMAD.WIDE R10, R9, 0x4, R4 ;  /* 0x00000004090a7825 */ /* 0x004fcc00078e0204 */
[----:B------:R-:W2:Y:S02]  /*0490*/  LDG.E R10, desc[UR4][R10.64] ;  /* 0x000000040a0a7981 */ /* 0x000ea4000c1e1900 */
[----:B--2---:R-:W-:-:S13]  /*04a0*/  ISETP.NE.AND P0, PT, R10, R3, PT ;  /* 0x000000030a00720c */ /* 0x004fda0003f05270 */
[----:B------:R-:W-:Y:S05]  /*04b0*/  @P0 BRA `(.L_x_1750) ;  /* 0x0000000000100947 */ /* 0x000fea0003800000 */
[----:B------:R-:W-:-:S04]  /*04c0*/  VIADD R0, R0, 0x1 ;  /* 0x0000000100007836 */ /* 0x000fc80000000000 */
[----:B------:R-:W-:-:S05]  /*04d0*/  IMAD.IADD R9, R13, 0x1, R0 ;  /* 0x000000010d097824 */ /* 0x000fca00078e0200 */
[----:B------:R-:W-:-:S13]  /*04e0*/  ISETP.GE.AND P0, PT, R9, R12, PT ;  /* 0x0000000c0900720c */ /* 0x000fda0003f06270 */
[----:B------:R-:W-:Y:S05]  /*04f0*/  @!P0 BRA `(.L_x_1754) ;  /* 0xfffffffc00d48947 */ /* 0x000fea000383ffff */
.L_x_1750:
[----:B------:R-:W-:Y:S05]  /*0500*/  BSYNC.RECONVERGENT B0 ;  /* 0x0000000000007941 */ /* 0x000fea0003800200 */
.L_x_1749:
[----:B------:R-:W-:Y:S05]  /*0510*/  WARPSYNC.ALL ;  /* 0x0000000000007948 */ /* 0x000fea0003800000 */
[----:B------:R-:W0:Y:S02]  /*0520*/  LDC.64 R4, c[0x0][0x390] ;  /* 0x0000e400ff047b82 */ /* 0x000e240000000a00 */
[----:B0-----:R-:W-:-:S05]  /*0530*/  IMAD.WIDE.U32 R2, R2, 0x4, R4 ;  /* 0x0000000402027825 */ /* 0x001fca00078e0004 */
[----:B------:R-:W-:Y:S01]  /*0540*/  STG.E desc[UR4][R2.64], R0 ;  /* 0x0000000002007986 */ /* 0x000fe2000c101904 */
[----:B------:R-:W-:Y:S05]  /*0550*/  EXIT ;  /* 0x000000000000794d */ /* 0x000fea0003800000 */
.L_x_1755:
        /* <DEDUP_REMOVED lines=10> */
.L_x_1847:


//--------------------- .text._Z10testKernelP8Relation --------------------------
	.section	.text._Z10testKernelP8Relation,"ax",@progbits
	.align	128
        .global         _Z10testKernelP8Relation
        .type           _Z10testKernelP8Relation,@function
        .size           _Z10testKernelP8Relation,(.L_x_1848 - _Z10testKernelP8Relation)
        .other          _Z10testKernelP8Relation,@"STO_CUDA_ENTRY STV_DEFAULT"
_Z10testKernelP8Relation:
.text._Z10testKernelP8Relation:
[----:B------:R-:W0:Y:S08]  /*0000*/  LDC R1, c[0x0][0x37c] ;  /* 0x0000df00ff017b82 */ /* 0x000e300000000800 */
[----:B------:R-:W1:Y:S01]  /*0010*/  LDC.64 R6, c[0x0][0x380] ;  /* 0x0000e000ff067b82 */ /* 0x000e620000000a00 */
[----:B------:R-:W1:Y:S01]  /*0020*/  LDCU.64 UR36, c[0x0][0x358] ;  /* 0x00006b00ff2477ac */ /* 0x000e620008000a00 */
[----:B0-----:R-:W-:Y:S01]  /*0030*/  VIADD R1, R1, 0xfffffff8 ;  /* 0xfffffff801017836 */ /* 0x001fe20000000000 */
[----:B------:R-:W0:Y:S01]  /*0040*/  LDCU UR4, c[0x0][0x2f8] ;  /* 0x00005f00ff0477ac */ /* 0x000e220008000800 */
[----:B------:R-:W-:Y:S01]  /*0050*/  MOV R17, 0x1c8 ;  /* 0x000001c800117802 */ /* 0x000fe20000000f00 */
[----:B------:R-:W2:Y:S01]  /*0060*/  LDCU UR5, c[0x0][0x2fc] ;  /* 0x00005f80ff0577ac */ /* 0x000ea20008000800 */
[----:B------:R-:W3:Y:S01]  /*0070*/  LDCU.64 UR6, c[0x4][0x188] ;  /* 0x01003100ff0677ac */ /* 0x000ee20008000a00 */
[----:B-1----:R1:W4:Y:S01]  /*0080*/  LDG.E.64 R8, desc[UR36][R6.64] ;  /* 0x0000002406087981 */ /* 0x002322000c1e1b00 */
[----:B------:R0:W4:Y:S02]  /*0090*/  LDC.64 R10, c[0x4][R17] ;  /* 0x01000000110a7b82 */ /* 0x0001240000000a00 */
[----:B0-----:R-:W-:-:S05]  /*00a0*/  IADD3 R2, P0, PT, R1, UR4, RZ ;  /* 0x0000000401027c10 */ /* 0x001fca000ff1e0ff */
[----:B--2---:R-:W-:Y:S02]  /*00b0*/  IMAD.X R16, RZ, RZ, UR5, P0 ;  /* 0x00000005ff107e24 */ /* 0x004fe400080e06ff */
[----:B---3--:R-:W-:Y:S01]  /*00c0*/  IMAD.U32 R4, RZ, RZ, UR6 ;  /* 0x00000006ff047e24 */ /* 0x008fe2000f8e00ff */
[----:B-1----:R-:W-:Y:S01]  /*00d0*/  MOV R6, R2 ;  /* 0x0000000200067202 */ /* 0x002fe20000000f00 */
[----:B------:R-:W-:Y:S02]  /*00e0*/  IMAD.U32 R5, RZ, RZ, UR7 ;  /* 0x00000007ff057e24 */ /* 0x000fe4000f8e00ff */
[----:B------:R-:W-:Y:S01]  /*00f0*/  IMAD.MOV.U32 R7, RZ, RZ, R16 ;  /* 0x000000ffff077224 */ /* 0x000fe200078e0010 */
[----:B----4-:R0:W-:Y:S06]  /*0100*/  STL.64 [R1], R8 ;  /* 0x0000000801007387 */ /* 0x0101ec0000100a00 */
[----:B------:R-:W-:-:S07]  /*0110*/  LEPC R20, `(.L_x_1756) ;  /* 0x000000001014794e */ /* 0x000fce0000000000 */
[----:B0-----:R-:W-:Y:S05]  /*0120*/  CALL.ABS.NOINC R10 ;  /* 0x000000000a007343 */ /* 0x001fea0003c00000 */
.L_x_1756:
[----:B------:R-:W0:Y:S01]  /*0130*/  LDC.64 R8, c[0x0][0x380] ;  /* 0x0000e000ff087b82 */ /* 0x000e220000000a00 */
[----:B------:R-:W1:Y:S01]  /*0140*/  LDCU.64 UR4, c[0x4][0x190] ;  /* 0x01003200ff0477ac */ /* 0x000e620008000a00 */
[----:B0-----:R-:W2:Y:S06]  /*0150*/  LDG.E R0, desc[UR36][R8.64+0x8] ;  /* 0x0000082408007981 */ /* 0x001eac000c1e1900 */
[----:B------:R0:W3:Y:S01]  /*0160*/  LDC.64 R10, c[0x4][R17] ;  /* 0x01000000110a7b82 */ /* 0x0000e20000000a00 */
[----:B-1----:R-:W-:Y:S01]  /*0170*/  IMAD.U32 R4, RZ, RZ, UR4 ;  /* 0x00000004ff047e24 */ /* 0x002fe2000f8e00ff */
[----:B------:R-:W-:Y:S01]  /*0180*/  MOV R6, R2 ;  /* 0x0000000200067202 */ /* 0x000fe20000000f00 */
[----:B------:R-:W-:-:S02]  /*0190*/  IMAD.U32 R5, RZ, RZ, UR5 ;  /* 0x00000005ff057e24 */ /* 0x000fc4000f8e00ff */
[----:B------:R-:W-:Y:S01]  /*01a0*/  IMAD.MOV.U32 R7, RZ, RZ, R16 ;  /* 0x000000ffff077224 */ /* 0x000fe200078e0010 */
[----:B--23--:R0:W-:Y:S06]  /*01b0*/  STL [R1], R0 ;  /* 0x0000000001007387 */ /* 0x00c1ec0000100800 */
[----:B------:R-:W-:-:S07]  /*01c0*/  LEPC R20, `(.L_x_1757) ;  /* 0x000000001014794e */ /* 0x000fce0000000000 */
[----:B0-----:R-:W-:Y:S05]  /*01d0*/  CALL.ABS.NOINC R10 ;  /* 0x000000000a007343 */ /* 0x001fea0003c00000 */
.L_x_1757:
        /* <DEDUP_REMOVED lines=11> */
.L_x_1758:
        /* <DEDUP_REMOVED lines=11> */
.L_x_1759:
[----:B------:R-:W0:Y:S02]  /*0340*/  LDC.64 R4, c[0x0][0x380] ;  /* 0x0000e000ff047b82 */ /* 0x000e240000000a00 */
[----:B0-----:R-:W2:Y:S02]  /*0350*/  LDG.E R4, desc[UR36][R4.64+0x10] ;  /* 0x0000102404047981 */ /* 0x001ea4000c1e1900 */
[----:B--2---:R-:W-:-:S13]  /*0360*/  ISETP.GE.AND P0, PT, R4, 0x1, PT ;  /* 0x000000010400780c */ /* 0x004fda0003f06270 */
[----:B------:R-:W-:Y:S05]  /*0370*/  @!P0 BRA `(.L_x_1760) ;  /* 0x0000000000588947 */ /* 0x000fea0003800000 */
[----:B------:R-:W-:Y:S01]  /*0380*/  BSSY.RECONVERGENT B6, `(.L_x_1760) ;  /* 0x0000015000067945 */ /* 0x000fe20003800200 */
[----:B------:R-:W-:-:S07]  /*0390*/  IMAD.MOV.U32 R17, RZ, RZ, RZ ;  /* 0x000000ffff117224 */ /* 0x000fce00078e00ff */
.L_x_1762:
[----:B------:R-:W0:Y:S01]  /*03a0*/  LDC.64 R10, c[0x0][0x380] ;  /* 0x0000e000ff0a7b82 */ /* 0x000e220000000a00 */
[----:B------:R-:W-:Y:S01]  /*03b0*/  MOV R0, 0x1c8 ;  /* 0x000001c800007802 */ /* 0x000fe20000000f00 */
[----:B------:R-:W1:Y:S01]  /*03c0*/  LDCU.64 UR4, c[0x4][0x178] ;  /* 0x01002f00ff0477ac */ /* 0x000e620008000a00 */
[----:B0-----:R-:W2:Y:S02]  /*03d0*/  LDG.E.64 R8, desc[UR36][R10.64+0x18] ;  /* 0x000018240a087981 */ /* 0x001ea4000c1e1b00 */
[----:B--2---:R-:W-:-:S06]  /*03e0*/  IMAD.WIDE.U32 R8, R17, 0x4, R8 ;  /* 0x0000000411087825 */ /* 0x004fcc00078e0008 */
[----:B------:R-:W2:Y:S01]  /*03f0*/  LD.E R8, desc[UR36][R8.64] ;  /* 0x0000002408087980 */ /* 0x000ea2000c101900 */
[----:B------:R0:W3:Y:S01]  /*0400*/  LDC.64 R12, c[0x4][R0] ;  /* 0x01000000000c7b82 */ /* 0x0000e20000000a00 */
[----:B-1----:R-:W-:Y:S01]  /*0410*/  IMAD.U32 R4, RZ, RZ, UR4 ;  /* 0x00000004ff047e24 */ /* 0x002fe2000f8e00ff */
[----:B------:R-:W-:Y:S01]  /*0420*/  MOV R5, UR5 ;  /* 0x0000000500057c02 */ /* 0x000fe20008000f00 */
[----:B------:R-:W-:Y:S02]  /*0430*/  IMAD.MOV.U32 R6, RZ, RZ, R2 ;  /* 0x000000ffff067224 */ /* 0x000fe400078e0002 */
[----:B------:R-:W-:Y:S01]  /*0440*/  IMAD.MOV.U32 R7, RZ, RZ, R16 ;  /* 0x000000ffff077224 */ /* 0x000fe200078e0010 */
[----:B--23--:R0:W-:Y:S06]  /*0450*/  STL [R1], R8 ;  /* 0x0000000801007387 */ /* 0x00c1ec0000100800 */
[----:B------:R-:W-:-:S07]  /*0460*/  LEPC R20, `(.L_x_1761) ;  /* 0x000000001014794e */ /* 0x000fce0000000000 */
[----:B0-----:R-:W-:Y:S05]  /*0470*/  CALL.ABS.NOINC R12 ;  /* 0x000000000c007343 */ /* 0x001fea0003c00000 */
.L_x_1761:
[----:B------:R-:W0:Y:S02]  /*0480*/  LDC.64 R4, c[0x0][0x380] ;  /* 0x0000e000ff047b82 */ /* 0x000e240000000a00 */
[----:B0-----:R-:W2:Y:S01]  /*0490*/  LDG.E R4, desc[UR36][R4.64+0x10] ;  /* 0x0000102404047981 */ /* 0x001ea2000c1e1900 */
[----:B------:R-:W-:-:S05]  /*04a0*/  VIADD R17, R17, 0x1 ;  /* 0x0000000111117836 */ /* 0x000fca0000000000 */
[----:B--2---:R-:W-:-:S13]  /*04b0*/  ISETP.GE.AND P0, PT, R17, R4, PT ;  /* 0x000000041100720c */ /* 0x004fda0003f06270 */
[----:B------:R-:W-:Y:S05]  /*04c0*/  @!P0 BRA `(.L_x_1762) ;  /* 0xfffffffc00b48947 */ /* 0x000fea000383ffff */
[----:B------:R-:W-:Y:S05]  /*04d0*/  BSYNC.RECONVERGENT B6 ;  /* 0x0000000000067941 */ /* 0x000fea0003800200 */
.L_x_1760:
[----:B------:R-:W-:Y:S01]  /*04e0*/  MOV R17, 0x1c8 ;  /* 0x000001c800117802 */ /* 0x000fe20000000f00 */
[----:B------:R-:W0:Y:S01]  /*04f0*/  LDCU.64 UR4, c[0x4][0x180] ;  /* 0x01003000ff0477ac */ /* 0x000e220008000a00 */
[----:B------:R-:W-:Y:S02]  /*0500*/  CS2R R6, SRZ ;  /* 0x0000000000067805 */ /* 0x000fe4000001ff00 */
[----:B------:R1:W2:Y:S01]  /*0510*/  LDC.64 R8, c[0x4][R17] ;  /* 0x0100000011087b82 */ /* 0x0002a20000000a00 */
[----:B0-----:R-:W-:Y:S01]  /*0520*/  MOV R4, UR4 ;  /* 0x0000000400047c02 */ /* 0x001fe20008000f00 */
[----:B-1----:R-:W-:-:S07]  /*0530*/  IMAD.U32 R5, RZ, RZ, UR5 ;  /* 0x00000005ff057e24 */ /* 0x002fce000f8e00ff */
[----:B------:R-:W-:-:S07]  /*0540*/  LEPC R20, `(.L_x_1763) ;  /* 0x000000001014794e */ /* 0x000fce0000000000 */
[----:B--2---:R-:W-:Y:S05]  /*0550*/  CALL.ABS.NOINC R8 ;  /* 0x0000000008007343 */ /* 0x004fea0003c00000 */
.L_x_1763:
[----:B------:R0:W1:Y:S01]  /*0560*/  LDC.64 R8, c[0x4][R17] ;  /* 0x0100000011087b82 */ /* 0x0000620000000a00 */
[----:B------:R-:W2:Y:S01]  /*0570*/  LDCU.64 UR4, c[0x4][0x1a8] ;  /* 0x01003500ff0477ac */ /* 0x000ea20008000a00 */
[----:B------:R-:W-:Y:S01]  /*0580*/  CS2R R6, SRZ ;  /* 0x0000000000067805 */ /* 0x000fe2000001ff00 */
[----:B--2---:R-:W-:Y:S02]  /*0590*/  IMAD.U32 R4, RZ, RZ, UR4 ;  /* 0x00000004ff047e24 */ /* 0x004fe4000f8e00ff */
[----:B0-----:R-:W-:-:S07]  /*05a0*/  IMAD.U32 R5, RZ, RZ, UR5 ;  /* 0x00000005ff057e24 */ /* 0x001fce000f8e00ff */
[----:B------:R-:W-:-:S07]  /*05b0*/  LEPC R20, `(.L_x_1764) ;  /* 0x000000001014794e */ /* 0x000fce0000000000 */
[----:B-1----:R-:W-:Y:S05]  /*05c0*/  CALL.ABS.NOINC R8 ;  /* 0x0000000008007343 */ /* 0x002fea0003c00000 */
.L_x_1764:
[----:B------:R-:W0:Y:S02]  /*05d0*/  LDC.64 R4, c[0x0][0x380] ;  /* 0x0000e000ff047b82 */ /* 0x000e240000000a00 */
[----:B0-----:R-:W2:Y:S02]  /*05e0*/  LDG.E R4, desc[UR36][R4.64+0x8] ;  /* 0x0000082404047981 */ /* 0x001ea4000c1e1900 */
[----:B--2---:R-:W-:-:S13]  /*05f0*/  ISETP.GE.AND P0, PT, R4, 0x1, PT ;  /* 0x000000010400780c */ /* 0x004fda0003f06270 */
[----:B------:R-:W-:Y:S05]  /*0600*/  @!P0 BRA `(.L_x_1765) ;  /* 0x0000000000848947 */ /* 0x000fea0003800000 */
[----:B------:R-:W-:Y:S01]  /*0610*/  HFMA2 R17, -RZ, RZ, 0, 0 ;  /* 0x00000000ff117431 */ /* 0x000fe200000001ff */
[----:B------:R-:W-:Y:S06]  /*0620*/  BSSY.RECONVERGENT B6, `(.L_x_1765) ;  /* 0x000001f000067945 */ /* 0x000fec0003800200 */
.L_x_1768:
[----:B------:R-:W0:Y:S01]  /*0630*/  LDC.64 R6, c[0x0][0x380] ;  /* 0x0000e000ff067b82 */ /* 0x000e220000000a00 */
[----:B------:R-:W-:Y:S01]  /*0640*/  MOV R18, 0x1c8 ;  /* 0x000001c800127802 */ /* 0x000fe20000000f00 */
[----:B------:R-:W1:Y:S01]  /*0650*/  LDCU.64 UR4, c[0x4][0x1b0] ;  /* 0x01003600ff0477ac */ /* 0x000e620008000a00 */
[----:B0-----:R-:W2:Y:S04]  /*0660*/  LDG.E.64 R8, desc[UR36][R6.64+0x20] ;  /* 0x0000202406087981 */ /* 0x001ea8000c1e1b00 */
[----:B------:R-:W3:Y:S01]  /*0670*/  LDG.E.64 R10, desc[UR36][R6.64+0x30] ;  /* 0x00003024060a7981 */ /* 0x000ee2000c1e1b00 */
[----:B--2---:R-:W-:-:S06]  /*0680*/  IMAD.WIDE.U32 R8, R17, 0x4, R8 ;  /* 0x0000000411087825 */ /* 0x004fcc00078e0008 */
[----:B------:R-:W3:Y:S02]  /*0690*/  LD.E R9, desc[UR36][R8.64] ;  /* 0x0000002408097980 */ /* 0x000ee4000c101900 */
[----:B---3--:R-:W-:-:S05]  /*06a0*/  IMAD.WIDE R10, R9, 0x4, R10 ;  /* 0x00000004090a7825 */ /* 0x008fca00078e020a */
[----:B------:R-:W2:Y:S04]  /*06b0*/  LD.E R12, desc[UR36][R10.64] ;  /* 0x000000240a0c7980 */ /* 0x000ea8000c101900 */
[----:B------:R-:W2:Y:S01]  /*06c0*/  LD.E R13, desc[UR36][R10.64+0x4] ;  /* 0x000004240a0d7980 */ /* 0x000ea2000c101900 */
[----:B------:R0:W3:Y:S01]  /*06d0*/  LDC.64 R14, c[0x4][R18] ;  /* 0x01000000120e7b82 */ /* 0x0000e20000000a00 */
[----:B-1----:R-:W-:Y:S01]  /*06e0*/  IMAD.U32 R4, RZ, RZ, UR4 ;  /* 0x00000004ff047e24 */ /* 0x002fe2000f8e00ff */
[----:B------:R-:W-:Y:S01]  /*06f0*/  MOV R7, R16 ;  /* 0x0000001000077202 */ /* 0x000fe20000000f00 */
[----:B------:R-:W-:Y:S02]  /*0700*/  IMAD.U32 R5, RZ, RZ, UR5 ;  /* 0x00000005ff057e24 */ /* 0x000fe4000f8e00ff */
[----:B------:R-:W-:Y:S01]  /*0710*/  IMAD.MOV.U32 R6, RZ, RZ, R2 ;  /* 0x000000ffff067224 */ /* 0x000fe200078e0002 */
[----:B--23--:R0:W-:Y:S06]  /*0720*/  STL.64 [R1], R12 ;  /* 0x0000000c01007387 */ /* 0x00c1ec0000100a00 */
[----:B------:R-:W-:-:S07]  /*0730*/  LEPC R20, `(.L_x_1766) ;  /* 0x000000001014794e */ /* 0x000fce0000000000 */
[----:B0-----:R-:W-:Y:S05]  /*0740*/  CALL.ABS.NOINC R14 ;  /* 0x000000000e007343 */ /* 0x001fea0003c00000 */
.L_x_1766:
[----:B------:R-:W0:Y:S01]  /*0750*/  LDC.64 R18, c[0x4][R18] ;  /* 0x0100000012127b82 */ /* 0x000e220000000a00 */
[----:B------:R-:W1:Y:S01]  /*0760*/  LDCU.64 UR4, c[0x4][0x180] ;  /* 0x01003000ff0477ac */ /* 0x000e620008000a00 */
[----:B------:R-:W-:Y:S01]  /*0770*/  CS2R R6, SRZ ;  /* 0x0000000000067805 */ /* 0x000fe2000001ff00 */
[----:B-1----:R-:W-:Y:S02]  /*0780*/  IMAD.U32 R4, RZ, RZ, UR4 ;  /* 0x00000004ff047e24 */ /* 0x002fe4000f8e00ff */
[----:B------:R-:W-:-:S07]  /*0790*/  IMAD.U32 R5, RZ, RZ, UR5 ;  /* 0x00000005ff057e24 */ /* 0x000fce000f8e00ff */
[----:B------:R-:W-:-:S07]  /*07a0*/  LEPC R20, `(.L_x_1767) ;  /* 0x000000001014794e */ /* 0x000fce0000000000 */
[----:B0-----:R-:W-:Y:S05]  /*07b0*/  CALL.ABS.NOINC R18 ;  /* 0x0000000012007343 */ /* 0x001fea0003c00000 */
.L_x_1767:
[----:B------:R-:W0:Y:S02]  /*07c0*/  LDC.64 R4, c[0x0][0x380] ;  /* 0x0000e000ff047b82 */ /* 0x000e240000000a00 */
[----:B0-----:R-:W2:Y:S01]  /*07d0*/  LDG.E R4, desc[UR36][R4.64+0x8] ;  /* 0x0000082404047981 */ /* 0x001ea2000c1e1900 */
[----:B------:R-:W-:-:S05]  /*07e0*/  VIADD R17, R17, 0x1 ;  /* 0x0000000111117836 */ /* 0x000fca0000000000 */
[----:B--2---:R-:W-:-:S13]  /*07f0*/  ISETP.GE.AND P0, PT, R17, R4, PT ;  /* 0x000000041100720c */ /* 0x004fda0003f06270 */
[----:B------:R-:W-:Y:S05]  /*0800*/  @!P0 BRA `(.L_x_1768) ;  /* 0xfffffffc00888947 */ /* 0x000fea000383ffff */
[----:B------:R-:W-:Y:S05]  /*0810*/  BSYNC.RECONVERGENT B6 ;  /* 0x0000000000067941 */ /* 0x000fea0003800200 */
.L_x_1765:
        /* <DEDUP_REMOVED lines=8> */
.L_x_1769:
[----:B------:R-:W0:Y:S02]  /*08a0*/  LDC.64 R4, c[0x0][0x380] ;  /* 0x0000e000ff047b82 */ /* 0x000e240000000a00 */
[----:B0-----:R-:W2:Y:S02]  /*08b0*/  LDG.E R4, desc[UR36][R4.64+0x8] ;  /* 0x0000082404047981 */ /* 0x001ea4000c1e1900 */
[----:B--2---:R-:W-:-:S13]  /*08c0*/  ISETP.GE.AND P0, PT, R4, 0x1, PT ;  /* 0x000000010400780c */ /* 0x004fda0003f06270 */
[----:B------:R-:W-:Y:S05]  /*08d0*/  @!P0 BRA `(.L_x_1770) ;  /* 0x0000000000588947 */ /* 0x000fea0003800000 */
[----:B------:R-:W-:Y:S01]  /*08e0*/  BSSY.RECONVERGENT B6, `(.L_x_1770) ;  /* 0x0000015000067945 */ /* 0x000fe20003800200 */
[----:B------:R-:W-:-:S07]  /*08f0*/  IMAD.MOV.U32 R17, RZ, RZ, RZ ;  /* 0x000000ffff117224 */ /* 0x000fce00078e00ff */
.L_x_1772:
        /* <DEDUP_REMOVED lines=14> */
.L_x_1771:
[----:B------:R-:W0:Y:S02]  /*09e0*/  LDC.64 R4, c[0x0][0x380] ;  /* 0x0000e000ff047b82 */ /* 0x000e240000000a00 */
[----:B0-----:R-:W2:Y:S01]  /*09f0*/  LDG.E R4, desc[UR36][R4.64+0x8] ;  /* 0x0000082404047981 */ /* 0x001ea2000c1e1900 */
[----:B------:R-:W-:-:S05]  /*0a00*/  VIADD R17, R17, 0x1 ;  /* 0x0000000111117836 */ /* 0x000fca0000000000 */
[----:B--2---:R-:W-:-:S13]  /*0a10*/  ISETP.GE.AND P0, PT, R17, R4, PT ;  /* 0x000000041100720c */ /* 0x004fda0003f06270 */
[----:B------:R-:W-:Y:S05]  /*0a20*/  @!P0 BRA `(.L_x_1772) ;  /* 0xfffffffc00b48947 */ /* 0x000fea000383ffff */
[----:B------:R-:W-:Y:S05]  /*0a30*/  BSYNC.RECONVERGENT B6 ;  /* 0x0000000000067941 */ /* 0x000fea0003800200 */
.L_x_1770:
        /* <DEDUP_REMOVED lines=8> */
.L_x_1773:
[----:B------:R-:W-:Y:S05]  /*0ac0*/  EXIT ;  /* 0x000000000000794d */ /* 0x000fea0003800000 */
.L_x_1774:
        /* <DEDUP_REMOVED lines=11> */
.L_x_1848:


//--------------------- .text._Z7initMapP8Relation --------------------------
	.section	.text._Z7initMapP8Relation,"ax",@progbits
	.align	128
        .global         _Z7initMapP8Relation
        .type           _Z7initMapP8Relation,@function
        .size           _Z7initMapP8Relation,(.L_x_1849 - _Z7initMapP8Relation)
        .other          _Z7initMapP8Relation,@"STO_CUDA_ENTRY STV_DEFAULT"
_Z7initMapP8Relation:
.text._Z7initMapP8Relation:
        /* <DEDUP_REMOVED lines=8> */
[----:B--2---:R-:W-:-:S13]  /*0080*/  ISETP.GE.AND P0, PT, R0, R3, PT ;  /* 0x000000030000720c */ /* 0x004fda0003f06270 */
[----:B------:R-:W-:Y:S05]  /*0090*/  @P0 EXIT ;  /* 0x000000000000094d */ /* 0x000fea0003800000 */
[----:B------:R-:W2:Y:S02]  /*00a0*/  LDG.E.64 R2, desc[UR4][R8.64+0x20] ;  /* 0x0000200408027981 */ /* 0x000ea4000c1e1b00 */
[----:B--2---:R-:W-:Y:S02]  /*00b0*/  IMAD.WIDE R4, R0, 0x4, R2 ;  /* 0x0000000400047825 */ /* 0x004fe400078e0202 */
[----:B------:R-:W2:Y:S04]  /*00c0*/  LDG.E.64 R2, desc[UR4][R8.64+0x30] ;  /* 0x0000300408027981 */ /* 0x000ea8000c1e1b00 */
[----:B------:R-:W2:Y:S04]  /*00d0*/  LD.E R7, desc[UR4][R4.64+-0x4] ;  /* 0xfffffc0404077980 */ /* 0x000ea8000c101900 */
[----:B------:R-:W3:Y:S01]  /*00e0*/  LD.E R11, desc[UR4][R4.64] ;  /* 0x00000004040b7980 */ /* 0x000ee2000c101900 */
[----:B--2---:R-:W-:-:S04]  /*00f0*/  IMAD.WIDE R6, R7, 0x4, R2 ;  /* 0x0000000407067825 */ /* 0x004fc800078e0202 */
[----:B---3--:R-:W-:Y:S02]  /*0100*/  IMAD.WIDE R2, R11, 0x4, R2 ;  /* 0x000000040b027825 */ /* 0x008fe400078e0202 */
[----:B------:R-:W2:Y:S04]  /*0110*/  LD.E R6, desc[UR4][R6.64] ;  /* 0x0000000406067980 */ /* 0x000ea8000c101900 */
[----:B------:R-:W2:Y:S01]  /*0120*/  LD.E R3, desc[UR4][R2.64] ;  /* 0x0000000402037980 */ /* 0x000ea2000c101900 */
[----:B------:R-:W-:Y:S02]  /*0130*/  ISETP.NE.AND P1, PT, R0, RZ, PT ;  /* 0x000000ff0000720c */ /* 0x000fe40003f25270 */
[----:B--2---:R-:W-:-:S13]  /*0140*/  ISETP.NE.AND P0, PT, R3, R6, PT ;  /* 0x000000060300720c */ /* 0x004fda0003f05270 */
[----:B------:R-:W-:Y:S05]  /*0150*/  @!P0 EXIT P1 ;  /* 0x000000000000894d */ /* 0x000fea0000800000 */
[----:B------:R0:W5:Y:S01]  /*0160*/  LDG.E.64 R4, desc[UR4][R8.64+0x28] ;  /* 0x0000280408047981 */ /* 0x000162000c1e1b00 */
[----:B------:R-:W-:Y:S01]  /*0170*/  SHF.R.U32.HI R2, RZ, 0x10, R3 ;  /* 0x00000010ff027819 */ /* 0x000fe20000011603 */
[----:B------:R-:W-:Y:S03]  /*0180*/  BSSY B0, `(.L_x_1775) ;  /* 0x0000014000007945 */ /* 0x000fe60003800000 */
[----:B------:R-:W-:-:S05]  /*0190*/  LOP3.LUT R2, R2, R3, RZ, 0x3c, !PT ;  /* 0x0000000302027212 */ /* 0x000fca00078e3cff */
[----:B------:R-:W-:-:S05]  /*01a0*/  IMAD R2, R2, -0x7a143595, RZ ;  /* 0x85ebca6b02027824 */ /* 0x000fca00078e02ff */
[----:B------:R-:W-:-:S04]  /*01b0*/  SHF.R.U32.HI R7, RZ, 0xd, R2 ;  /* 0x0000000dff077819 */ /* 0x000fc80000011602 */
[----:B------:R-:W-:Y:S01]  /*01c0*/  LOP3.LUT R7, R7, R2, RZ, 0x3c, !PT ;  /* 0x0000000207077212 */ /* 0x000fe200078e3cff */
[----:B------:R-:W-:-:S04]  /*01d0*/  IMAD.MOV.U32 R2, RZ, RZ, -0x1 ;  /* 0xffffffffff027424 */ /* 0x000fc800078e00ff */
[----:B------:R-:W-:-:S05]  /*01e0*/  IMAD R7, R7, -0x3d4d51cb, RZ ;  /* 0xc2b2ae3507077824 */ /* 0x000fca00078e02ff */
[----:B------:R-:W-:-:S04]  /*01f0*/  SHF.R.U32.HI R6, RZ, 0x10, R7 ;  /* 0x00000010ff067819 */ /* 0x000fc80000011607 */
[----:B0-----:R-:W-:-:S07]  /*0200*/  LOP3.LUT R10, R6, R7, RZ, 0x3c, !PT ;  /* 0x00000007060a7212 */ /* 0x001fce00078e3cff */
.L_x_1776:
[----:B------:R-:W-:Y:S01]  /*0210*/  IMAD.SHL.U32 R6, R10, 0x8, RZ ;  /* 0x000000080a067824 */ /* 0x000fe200078e00ff */
[----:B------:R-:W-:Y:S05]  /*0220*/  YIELD ;  /* 0x0000000000007946 */ /* 0x000fea0003800000 */
[----:B------:R-:W-:-:S04]  /*0230*/  LOP3.LUT R7, R6, 0xf8, RZ, 0xc0, !PT ;  /* 0x000000f806077812 */ /* 0x000fc800078ec0ff */
[----:B-----5:R-:W-:-:S05]  /*0240*/  IADD3 R6, P0, PT, R4, R7, RZ ;  /* 0x0000000704067210 */ /* 0x020fca0007f1e0ff */
[----:B------:R-:W-:-:S05]  /*0250*/  IMAD.X R7, RZ, RZ, R5, P0 ;  /* 0x000000ffff077224 */ /* 0x000fca00000e0605 */
[----:B------:R-:W2:Y:S01]  /*0260*/  ATOM.E.CAS.STRONG.GPU PT, R8, [R6], R2, R3 ;  /* 0x000000020608738b */ /* 0x000ea200001ee103 */
[----:B------:R-:W-:-:S05]  /*0270*/  LOP3.LUT R10, R10, 0x1f, RZ, 0xc0, !PT ;  /* 0x0000001f0a0a7812 */ /* 0x000fca00078ec0ff */
[----:B------:R-:W-:Y:S01]  /*0280*/  VIADD R10, R10, 0x1 ;  /* 0x000000010a0a7836 */ /* 0x000fe20000000000 */
[C---:B--2---:R-:W-:Y:S02]  /*0290*/  ISETP.NE.AND P0, PT, R8.reuse, R3, PT ;  /* 0x000000030800720c */ /* 0x044fe40003f05270 */
[----:B------:R-:W-:-:S13]  /*02a0*/  ISETP.NE.AND P1, PT, R8, -0x1, PT ;  /* 0xffffffff0800780c */ /* 0x000fda0003f25270 */
[----:B------:R-:W-:Y:S05]  /*02b0*/  @P0 BRA P1, `(.L_x_1776) ;  /* 0xfffffffc00d40947 */ /* 0x000fea000083ffff */
[----:B------:R-:W-:Y:S05]  /*02c0*/  BSYNC B0 ;  /* 0x0000000000007941 */ /* 0x000fea0003800000 */
.L_x_1775:
[----:B------:R-:W-:Y:S01]  /*02d0*/  ST.E desc[UR4][R6.64+0x4], R0 ;  /* 0x0000040006007985 */ /* 0x000fe2000c101904 */
[----:B------:R-:W-:Y:S05]  /*02e0*/  EXIT ;  /* 0x000000000000794d */ /* 0x000fea0003800000 */
.L_x_1777:
        /* <DEDUP_REMOVED lines=9> */
.L_x_1849:


//--------------------- .text._Z13initSortedArrP8Relation --------------------------
	.section	.text._Z13initSortedArrP8Relation,"ax",@progbits
	.align	128
        .global         _Z13initSortedArrP8Relation
        .type           _Z13initSortedArrP8Relation,@function
        .size           _Z13initSortedArrP8Relation,(.L_x_1850 - _Z13initSortedArrP8Relation)
        .other          _Z13initSortedArrP8Relation,@"STO_CUDA_ENTRY STV_DEFAULT"
_Z13initSortedArrP8Relation:
.text._Z13initSortedArrP8Relation:
        /* <DEDUP_REMOVED lines=10> */
[----:B------:R-:W2:Y:S04]  /*00a0*/  LDG.E R0, desc[UR4][R4.64+0xc] ;  /* 0x00000c0404007981 */ /* 0x000ea8000c1e1900 */
[----:B------:R-:W3:Y:S01]  /*00b0*/  LDG.E.64 R2, desc[UR4][R4.64+0x20] ;  /* 0x0000200404027981 */ /* 0x000ee2000c1e1b00 */
[C---:B--2---:R-:W-:Y:S02]  /*00c0*/  IMAD R9, R7.reuse, R0, RZ ;  /* 0x0000000007097224 */ /* 0x044fe400078e02ff */
[----:B---3--:R-:W-:-:S05]  /*00d0*/  IMAD.WIDE R2, R7, 0x4, R2 ;  /* 0x0000000407027825 */ /* 0x008fca00078e0202 */
[----:B------:R-:W-:Y:S01]  /*00e0*/  STG.E desc[UR4][R2.64], R9 ;  /* 0x0000000902007986 */ /* 0x000fe2000c101904 */
[----:B------:R-:W-:Y:S05]  /*00f0*/  EXIT ;  /* 0x000000000000794d */ /* 0x000fea0003800000 */
.L_x_1778:
        /* <DEDUP_REMOVED lines=16> */
.L_x_1850:


//--------------------- .text._Z12d_printArrayPii --------------------------
	.section	.text._Z12d_printArrayPii,"ax",@progbits
	.align	128
        .global         _Z12d_printArrayPii
        .type           _Z12d_printArrayPii,@function
        .size           _Z12d_printArrayPii,(.L_x_1851 - _Z12d_printArrayPii)
        .other          _Z12d_printArrayPii,@"STO_CUDA_ENTRY STV_DEFAULT"
_Z12d_printArrayPii:
.text._Z12d_printArrayPii:
[----:B------:R-:W0:Y:S01]  /*0000*/  LDC R1, c[0x0][0x37c] ;  /* 0x0000df00ff017b82 */ /* 0x000e220000000800 */
[----:B------:R-:W-:Y:S01]  /*0010*/  MOV R0, 0x1c8 ;  /* 0x000001c800007802 */ /* 0x000fe20000000f00 */
[----:B------:R-:W1:Y:S01]  /*0020*/  LDCU UR4, c[0x0][0x2f8] ;  /* 0x00005f00ff0477ac */ /* 0x000e620008000800 */
[----:B0-----:R-:W-:Y:S01]  /*0030*/  VIADD R1, R1, 0xfffffff8 ;  /* 0xfffffff801017836 */ /* 0x001fe20000000000 */
[----:B------:R-:W-:-:S04]  /*0040*/  CS2R R6, SRZ ;  /* 0x0000000000067805 */ /* 0x000fc8000001ff00 */
[----:B------:R0:W2:Y:S01]  /*0050*/  LDC.64 R8, c[0x4][R0] ;  /* 0x0100000000087b82 */ /* 0x0000a20000000a00 */
[----:B------:R-:W3:Y:S01]  /*0060*/  LDCU.64 UR6, c[0x4][0x170] ;  /* 0x01002e00ff0677ac */ /* 0x000ee20008000a00 */
[----:B------:R-:W4:Y:S01]  /*0070*/  LDCU UR5, c[0x0][0x2fc] ;  /* 0x00005f80ff0577ac */ /* 0x000f220008000800 */
[----:B-1----:R-:W-:Y:S01]  /*0080*/  IADD3 R22, P0, PT, R1, UR4, RZ ;  /* 0x0000000401167c10 */ /* 0x002fe2000ff1e0ff */
[----:B---3--:R-:W-:Y:S02]  /*0090*/  IMAD.U32 R4, RZ, RZ, UR6 ;  /* 0x00000006ff047e24 */ /* 0x008fe4000f8e00ff */
[----:B------:R-:W-:Y:S02]  /*00a0*/  IMAD.U32 R5, RZ, RZ, UR7 ;  /* 0x00000007ff057e24 */ /* 0x000fe4000f8e00ff */
[----:B0---4-:R-:W-:-:S08]  /*00b0*/  IMAD.X R2, RZ, RZ, UR5, P0 ;  /* 0x00000005ff027e24 */ /* 0x011fd000080e06ff */
[----:B------:R-:W-:-:S07]  /*00c0*/  LEPC R20, `(.L_x_1779) ;  /* 0x000000001014794e */ /* 0x000fce0000000000 */
[----:B--2---:R-:W-:Y:S05]  /*00d0*/  CALL.ABS.NOINC R8 ;  /* 0x0000000008007343 */ /* 0x004fea0003c00000 */
.L_x_1779:
[----:B------:R-:W0:Y:S02]  /*00e0*/  LDC R0, c[0x0][0x388] ;  /* 0x0000e200ff007b82 */ /* 0x000e240000000800 */
[----:B0-----:R-:W-:-:S13]  /*00f0*/  ISETP.GE.AND P0, PT, R0, 0x1, PT ;  /* 0x000000010000780c */ /* 0x001fda0003f06270 */
[----:B------:R-:W-:Y:S05]  /*0100*/  @!P0 BRA `(.L_x_1780) ;  /* 0x0000001800548947 */ /* 0x000fea0003800000 */
[----:B------:R-:W0:Y:S01]  /*0110*/  LDC.64 R18, c[0x0][0x358] ;  /* 0x0000d600ff127b82 */ /* 0x000e220000000a00 */
[C---:B------:R-:W-:Y:S01]  /*0120*/  ISETP.GE.U32.AND P0, PT, R0.reuse, 0x10, PT ;  /* 0x000000100000780c */ /* 0x040fe20003f06070 */
[----:B------:R-:W-:Y:S01]  /*0130*/  IMAD.MOV.U32 R23, RZ, RZ, RZ ;  /* 0x000000ffff177224 */ /* 0x000fe200078e00ff */
[----:B------:R-:W-:-:S11]  /*0140*/  LOP3.LUT R26, R0, 0xf, RZ, 0xc0, !PT ;  /* 0x0000000f001a7812 */ /* 0x000fd600078ec0ff */
[----:B------:R-:W-:Y:S05]  /*0150*/  @!P0 BRA `(.L_x_1781) ;  /* 0x0000000c00448947 */ /* 0x000fea0003800000 */
[----:B------:R-:W1:Y:S01]  /*0160*/  LDCU.64 UR4, c[0x0][0x380] ;  /* 0x00007000ff0477ac */ /* 0x000e620008000a00 */
[----:B------:R-:W-:Y:S01]  /*0170*/  LOP3.LUT R23, R0, 0x7ffffff0, RZ, 0xc0, !PT ;  /* 0x7ffffff000177812 */ /* 0x000fe200078ec0ff */
[----:B------:R-:W-:Y:S04]  /*0180*/  BSSY.RECONVERGENT B6, `(.L_x_1781) ;  /* 0x00000ce000067945 */ /* 0x000fe80003800200 */
[----:B------:R-:W-:Y:S01]  /*0190*/  IMAD.MOV R25, RZ, RZ, -R23 ;  /* 0x000000ffff197224 */ /* 0x000fe200078e0a17 */
[----:B-1----:R-:W-:-:S04]  /*01a0*/  UIADD3 UR4, UP0, UPT, UR4, 0x20, URZ ;  /* 0x0000002004047890 */ /* 0x002fc8000ff1e0ff */
[----:B------:R-:W-:Y:S02]  /*01b0*/  UIADD3.X UR5, UPT, UPT, URZ, UR5, URZ, UP0, !UPT ;  /* 0x00000005ff057290 */ /* 0x000fe400087fe4ff */
[----:B------:R-:W-:-:S04]  /*01c0*/  IMAD.U32 R16, RZ, RZ, UR4 ;  /* 0x00000004ff107e24 */ /* 0x000fc8000f8e00ff */
[----:B------:R-:W-:-:S07]  /*01d0*/  IMAD.U32 R17, RZ, RZ, UR5 ;  /* 0x00000005ff117e24 */ /* 0x000fce000f8e00ff */
.L_x_1798:
[----:B0-----:R-:W-:Y:S02]  /*01e0*/  R2UR UR4, R18 ;  /* 0x00000000120472ca */ /* 0x001fe400000e0000 */
[----:B------:R-:W-:-:S13]  /*01f0*/  R2UR UR5, R19 ;  /* 0x00000000130572ca */ /* 0x000fda00000e0000 */
[----:B------:R-:W2:Y:S01]  /*0200*/  LDG.E R0, desc[UR4][R16.64+-0x20] ;  /* 0xffffe00410007981 */ /* 0x000ea2000c1e1900 */
[----:B------:R-:W-:Y:S01]  /*0210*/  MOV R24, 0x1c8 ;  /* 0x000001c800187802 */ /* 0x000fe20000000f00 */
[----:B------:R-:W0:Y:S01]  /*0220*/  LDCU.64 UR4, c[0x4][0x178] ;  /* 0x01002f00ff0477ac */ /* 0x000e220008000a00 */
[----:B------:R-:W-:Y:S01]  /*0230*/  VIADD R25, R25, 0x10 ;  /* 0x0000001019197836 */ /* 0x000fe20000000000 */
[----:B------:R-:W-:Y:S01]  /*0240*/  MOV R7, R2 ;  /* 0x0000000200077202 */ /* 0x000fe20000000f00 */
[----:B------:R1:W3:Y:S01]  /*0250*/  LDC.64 R8, c[0x4][R24] ;  /* 0x0100000018087b82 */ /* 0x0002e20000000a00 */
[----:B------:R-:W-:Y:S02]  /*0260*/  IMAD.MOV.U32 R6, RZ, RZ, R22 ;  /* 0x000000ffff067224 */ /* 0x000fe400078e0016 */
[----:B------:R-:W-:-:S04]  /*0270*/  ISETP.NE.AND P0, PT, R25, RZ, PT ;  /* 0x000000ff1900720c */ /* 0x000fc80003f05270 */
[----:B------:R-:W-:Y:S01]  /*0280*/  P2R R27, PR, RZ, 0x1 ;  /* 0x00000001ff1b7803 */ /* 0x000fe20000000000 */
[----:B0-----:R-:W-:Y:S02]  /*0290*/  IMAD.U32 R4, RZ, RZ, UR4 ;  /* 0x00000004ff047e24 */ /* 0x001fe4000f8e00ff */
[----:B------:R-:W-:Y:S01]  /*02a0*/  IMAD.U32 R5, RZ, RZ, UR5 ;  /* 0x00000005ff057e24 */ /* 0x000fe2000f8e00ff */
[----:B--23--:R1:W-:Y:S06]  /*02b0*/  STL [R1], R0 ;  /* 0x0000000001007387 */ /* 0x00c3ec0000100800 */
[----:B------:R-:W-:-:S07]  /*02c0*/  LEPC R20, `(.L_x_1782) ;  /* 0x000000001014794e */ /* 0x000fce0000000000 */
[----:B-1----:R-:W-:Y:S05]  /*02d0*/  CALL.ABS.NOINC R8 ;  /* 0x0000000008007343 */ /* 0x002fea0003c00000 */
.L_x_1782:
[----:B------:R-:W-:Y:S02]  /*02e0*/  R2UR UR4, R18 ;  /* 0x00000000120472ca */ /* 0x000fe400000e0000 */
[----:B------:R-:W-:-:S13]  /*02f0*/  R2UR UR5, R19 ;  /* 0x00000000130572ca */ /* 0x000fda00000e0000 */
[----:B------:R-:W2:Y:S01]  /*0300*/  LDG.E R0, desc[UR4][R16.64+-0x1c] ;  /* 0xffffe40410007981 */ /* 0x000ea2000c1e1900 */
[----:B------:R0:W1:Y:S01]  /*0310*/  LDC.64 R8, c[0x4][R24] ;  /* 0x0100000018087b82 */ /* 0x0000620000000a00 */
[----:B------:R-:W3:Y:S01]  /*0320*/  LDCU.64 UR4, c[0x4][0x178] ;  /* 0x01002f00ff0477ac */ /* 0x000ee20008000a00 */
[----:B------:R-:W-:Y:S02]  /*0330*/  IMAD.MOV.U32 R6, RZ, RZ, R22 ;  /* 0x000000ffff067224 */ /* 0x000fe400078e0016 */
[----:B------:R-:W-:Y:S02]  /*0340*/  IMAD.MOV.U32 R7, RZ, RZ, R2 ;  /* 0x000000ffff077224 */ /* 0x000fe400078e0002 */
[----:B---3--:R-:W-:Y:S02]  /*0350*/  IMAD.U32 R4, RZ, RZ, UR4 ;  /* 0x00000004ff047e24 */ /* 0x008fe4000f8e00ff */
[----:B------:R-:W-:Y:S01]  /*0360*/  IMAD.U32 R5, RZ, RZ, UR5 ;  /* 0x00000005ff057e24 */ /* 0x000fe2000f8e00ff */
[----:B-12---:R0:W-:Y:S06]  /*0370*/  STL [R1], R0 ;  /* 0x0000000001007387 */ /* 0x0061ec0000100800 */
[----:B------:R-:W-:-:S07]  /*0380*/  LEPC R20, `(.L_x_1783) ;  /* 0x000000001014794e */ /* 0x000fce0000000000 */
[----:B0-----:R-:W-:Y:S05]  /*0390*/  CALL.ABS.NOINC R8 ;  /* 0x0000000008007343 */ /* 0x001fea0003c00000 */
.L_x_1783:
        /* <DEDUP_REMOVED lines=12> */
.L_x_1784:
[----:B------:R-:W-:Y:S02]  /*0460*/  R2UR UR4, R18 ;  /* 0x00000000120472ca */ /* 0x000fe400000e0000 */
[----:B------:R-:W-:-:S13]  /*0470*/  R2UR UR5, R19 ;  /* 0x00000000130572ca */ /* 0x000fda00000e0000 */
[----:B------:R-:W2:Y:S01]  /*0480*/  LDG.E R0, desc[UR4][R16.64+-0x14] ;  /* 0xffffec0410007981 */ /* 0x000ea2000c1e1900 */
[----:B------:R0:W1:Y:S01]  /*0490*/  LDC.64 R8, c[0x4][R24] ;  /* 0x0100000018087b82 */ /* 0x0000620000000a00 */
[----:B------:R-:W3:Y:S01]  /*04a0*/  LDCU.64 UR4, c[0x4][0x178] ;  /* 0x01002f00ff0477ac */ /* 0x000ee20008000a00 */
[----:B------:R-:W-:Y:S01]  /*04b0*/  IMAD.MOV.U32 R6, RZ, RZ, R22 ;  /* 0x000000ffff067224 */ /* 0x000fe200078e0016 */
[----:B------:R-:W-:Y:S01]  /*04c0*/  MOV R7, R2 ;  /* 0x0000000200077202 */ /* 0x000fe20000000f00 */
[----:B---3--:R-:W-:Y:S02]  /*04d0*/  IMAD.U32 R4, RZ, RZ, UR4 ;  /* 0x00000004ff047e24 */ /* 0x008fe4000f8e00ff */
[----:B------:R-:W-:Y:S01]  /*04e0*/  IMAD.U32 R5, RZ, RZ, UR5 ;  /* 0x00000005ff057e24 */ /* 0x000fe2000f8e00ff */
[----:B-12---:R0:W-:Y:S06]  /*04f0*/  STL [R1], R0 ;  /* 0x0000000001007387 */ /* 0x0061ec0000100800 */
[----:B------:R-:W-:-:S07]  /*0500*/  LEPC R20, `(.L_x_1785) ;  /* 0x000000001014794e */ /* 0x000fce0000000000 */
[----:B0-----:R-:W-:Y:S05]  /*0510*/  CALL.ABS.NOINC R8 ;  /* 0x0000000008007343 */ /* 0x001fea0003c00000 */
.L_x_1785:
        /* <DEDUP_REMOVED lines=12> */
.L_x_1786:
        /* <DEDUP_REMOVED lines=12> */
.L_x_1787:
[----:B------:R-:W-:Y:S02]  /*06a0*/  R2UR UR4, R18 ;  /* 0x00000000120472ca */ /* 0x000fe400000e0000 */
[----:B------:R-:W-:-:S13]  /*06b0*/  R2UR UR5, R19 ;  /* 0x00000000130572ca */ /* 0x000fda00000e0000 */
[----:B------:R-:W2:Y:S01]  /*06c0*/  LDG.E R0, desc[UR4][R16.64+-0x8] ;  /* 0xfffff80410007981 */ /* 0x000ea2000c1e1900 */
[----:B------:R0:W1:Y:S01]  /*06d0*/  LDC.64 R8, c[0x4][R24] ;  /* 0x0100000018087b82 */ /* 0x0000620000000a00 */
[----:B------:R-:W3:Y:S01]  /*06e0*/  LDCU.64 UR4, c[0x4][0x178] ;  /* 0x01002f00ff0477ac */ /* 0x000ee20008000a00 */
[----:B------:R-:W-:Y:S01]  /*06f0*/  MOV R6, R22 ;  /* 0x0000001600067202 */ /* 0x000fe20000000f00 */
[----:B------:R-:W-:Y:S02]  /*0700*/  IMAD.MOV.U32 R7, RZ, RZ, R2 ;  /* 0x000000ffff077224 */ /* 0x000fe400078e0002 */
[----:B---3--:R-:W-:Y:S02]  /*0710*/  IMAD.U32 R4, RZ, RZ, UR4 ;  /* 0x00000004ff047e24 */ /* 0x008fe4000f8e00ff */
[----:B------:R-:W-:Y:S01]  /*0720*/  IMAD.U32 R5, RZ, RZ, UR5 ;  /* 0x00000005ff057e24 */ /* 0x000fe2000f8e00ff */
[----:B-12---:R0:W-:Y:S06]  /*0730*/  STL [R1], R0 ;  /* 0x0000000001007387 */ /* 0x0061ec0000100800 */
[----:B------:R-:W-:-:S07]  /*0740*/  LEPC R20, `(.L_x_1788) ;  /* 0x000000001014794e */ /* 0x000fce0000000000 */
[----:B0-----:R-:W-:Y:S05]  /*0750*/  CALL.ABS.NOINC R8 ;  /* 0x0000000008007343 */ /* 0x001fea0003c00000 */
.L_x_1788:
        /* <DEDUP_REMOVED lines=12> */
.L_x_1789:
        /* <DEDUP_REMOVED lines=12> */
.L_x_1790:
[----:B------:R-:W-:Y:S02]  /*08e0*/  R2UR UR4, R18 ;  /* 0x00000000120472ca */ /* 0x000fe400000e0000 */
[----:B------:R-:W-:-:S13]  /*08f0*/  R2UR UR5, R19 ;  /* 0x00000000130572ca */ /* 0x000fda00000e0000 */
[----:B------:R-:W2:Y:S01]  /*0900*/  LDG.E R0, desc[UR4][R16.64+0x4] ;  /* 0x0000040410007981 */ /* 0x000ea2000c1e1900 */
[----:B------:R0:W1:Y:S01]  /*0910*/  LDC.64 R8, c[0x4][R24] ;  /* 0x0100000018087b82 */ /* 0x0000620000000a00 */
[----:B------:R-:W3:Y:S01]  /*0920*/  LDCU.64 UR4, c[0x4][0x178] ;  /* 0x01002f00ff0477ac */ /* 0x000ee20008000a00 */
[----:B------:R-:W-:Y:S02]  /*0930*/  IMAD.MOV.U32 R6, RZ, RZ, R22 ;  /* 0x000000ffff067224 */ /* 0x000fe400078e0016 */
[----:B------:R-:W-:Y:S02]  /*0940*/  IMAD.MOV.U32 R7, RZ, RZ, R2 ;  /* 0x000000ffff077224 */ /* 0x000fe400078e0002 */
[----:B---3--:R-:W-:Y:S01]  /*0950*/  IMAD.U32 R4, RZ, RZ, UR4 ;  /* 0x00000004ff047e24 */ /* 0x008fe2000f8e00ff */
[----:B------:R-:W-:Y:S01]  /*0960*/  MOV R5, UR5 ;  /* 0x0000000500057c02 */ /* 0x000fe20008000f00 */
[----:B-12---:R0:W-:Y:S06]  /*0970*/  STL [R1], R0 ;  /* 0x0000000001007387 */ /* 0x0061ec0000100800 */
[----:B------:R-:W-:-:S07]  /*0980*/  LEPC R20, `(.L_x_1791) ;  /* 0x000000001014794e */ /* 0x000fce0000000000 */
[----:B0-----:R-:W-:Y:S05]  /*0990*/  CALL.ABS.NOINC R8 ;  /* 0x0000000008007343 */ /* 0x001fea0003c00000 */
.L_x_1791:
        /* <DEDUP_REMOVED lines=12> */
.L_x_1792:
        /* <DEDUP_REMOVED lines=12> */
.L_x_1793:
[----:B------:R-:W-:Y:S02]  /*0b20*/  R2UR UR4, R18 ;  /* 0x00000000120472ca */ /* 0x000fe400000e0000 */
[----:B------:R-:W-:-:S13]  /*0b30*/  R2UR UR5, R19 ;  /* 0x00000000130572ca */ /* 0x000fda00000e0000 */
[----:B------:R-:W2:Y:S01]  /*0b40*/  LDG.E R0, desc[UR4][R16.64+0x10] ;  /* 0x0000100410007981 */ /* 0x000ea2000c1e1900 */
[----:B------:R0:W1:Y:S01]  /*0b50*/  LDC.64 R8, c[0x4][R24] ;  /* 0x0100000018087b82 */ /* 0x0000620000000a00 */
[----:B------:R-:W3:Y:S01]  /*0b60*/  LDCU.64 UR4, c[0x4][0x178] ;  /* 0x01002f00ff0477ac */ /* 0x000ee20008000a00 */
[----:B------:R-:W-:Y:S02]  /*0b70*/  IMAD.MOV.U32 R6, RZ, RZ, R22 ;  /* 0x000000ffff067224 */ /* 0x000fe400078e0016 */
[----:B------:R-:W-:Y:S01]  /*0b80*/  IMAD.MOV.U32 R7, RZ, RZ, R2 ;  /* 0x000000ffff077224 */ /* 0x000fe200078e0002 */
[----:B---3--:R-:W-:Y:S01]  /*0b90*/  MOV R4, UR4 ;  /* 0x0000000400047c02 */ /* 0x008fe20008000f00 */
[----:B------:R-:W-:Y:S01]  /*0ba0*/  IMAD.U32 R5, RZ, RZ, UR5 ;  /* 0x00000005ff057e24 */ /* 0x000fe2000f8e00ff */
[----:B-12---:R0:W-:Y:S06]  /*0bb0*/  STL [R1], R0 ;  /* 0x0000000001007387 */ /* 0x0061ec0000100800 */
[----:B------:R-:W-:-:S07]  /*0bc0*/  LEPC R20, `(.L_x_1794) ;  /* 0x000000001014794e */ /* 0x000fce0000000000 */
[----:B0-----:R-:W-:Y:S05]  /*0bd0*/  CALL.ABS.NOINC R8 ;  /* 0x0000000008007343 */ /* 0x001fea0003c00000 */
.L_x_1794:
        /* <DEDUP_REMOVED lines=12> */
.L_x_1795:
        /* <DEDUP_REMOVED lines=12> */
.L_x_1796:
        /* <DEDUP_REMOVED lines=12> */
.L_x_1797:
[----:B------:R-:W-:Y:S02]  /*0e20*/  ISETP.NE.AND P6, PT, R27, RZ, PT ;  /* 0x000000ff1b00720c */ /* 0x000fe40003fc5270 */
[----:B------:R-:W-:-:S05]  /*0e30*/  IADD3 R16, P0, PT, R16, 0x40, RZ ;  /* 0x0000004010107810 */ /* 0x000fca0007f1e0ff */
[----:B------:R-:W-:-:S06]  /*0e40*/  IMAD.X R17, RZ, RZ, R17, P0 ;  /* 0x000000ffff117224 */ /* 0x000fcc00000e0611 */
[----:B------:R-:W-:Y:S05]  /*0e50*/  @P6 BRA `(.L_x_1798) ;  /* 0xfffffff000e06947 */ /* 0x000fea000383ffff */
[----:B------:R-:W-:Y:S05]  /*0e60*/  BSYNC.RECONVERGENT B6 ;  /* 0x0000000000067941 */ /* 0x000fea0003800200 */
.L_x_1781:
[----:B------:R-:W-:Y:S01]  /*0e70*/  ISETP.NE.AND P0, PT, R26, RZ, PT ;  /* 0x000000ff1a00720c */ /* 0x000fe20003f05270 */
[----:B------:R-:W-:-:S12]  /*0e80*/  BSSY.RECONVERGENT B6, `(.L_x_1780) ;  /* 0x00000bd000067945 */ /* 0x000fd80003800200 */
[----:B------:R-:W-:Y:S05]  /*0e90*/  @!P0 BRA `(.L_x_1799) ;  /* 0x0000000800ec8947 */ /* 0x000fea0003800000 */
[----:B------:R-:W1:Y:S01]  /*0ea0*/  LDC R25, c[0x0][0x388] ;  /* 0x0000e200ff197b82 */ /* 0x000e620000000800 */
[----:B------:R-:W-:Y:S02]  /*0eb0*/  ISETP.GE.U32.AND P0, PT, R26, 0x8, PT ;  /* 0x000000081a00780c */ /* 0x000fe40003f06070 */
[----:B-1----:R-:W-:-:S11]  /*0ec0*/  LOP3.LUT R25, R25, 0x7, RZ, 0xc0, !PT ;  /* 0x0000000719197812 */ /* 0x002fd600078ec0ff */
[----:B------:R-:W-:Y:S05]  /*0ed0*/  @!P0 BRA `(.L_x_1800) ;  /* 0x0000000400908947 */ /* 0x000fea0003800000 */
[----:B------:R-:W1:Y:S01]  /*0ee0*/  LDC.64 R16, c[0x0][0x380] ;  /* 0x0000e000ff107b82 */ /* 0x000e620000000a00 */
[----:B0-----:R-:W-:Y:S02]  /*0ef0*/  R2UR UR4, R18 ;  /* 0x00000000120472ca */ /* 0x001fe400000e0000 */
[----:B------:R-:W-:Y:S01]  /*0f00*/  R2UR UR5, R19 ;  /* 0x00000000130572ca */ /* 0x000fe200000e0000 */
[----:B-1----:R-:W-:-:S12]  /*0f10*/  IMAD.WIDE.U32 R16, R23, 0x4, R16 ;  /* 0x0000000417107825 */ /* 0x002fd800078e0010 */
[----:B------:R-:W2:Y:S01]  /*0f20*/  LDG.E R0, desc[UR4][R16.64] ;  /* 0x0000000410007981 */ /* 0x000ea2000c1e1900 */
[----:B------:R-:W-:Y:S01]  /*0f30*/  MOV R24, 0x1c8 ;  /* 0x000001c800187802 */ /* 0x000fe20000000f00 */
[----:B------:R-:W0:Y:S01]  /*0f40*/  LDCU.64 UR4, c[0x4][0x178] ;  /* 0x01002f00ff0477ac */ /* 0x000e220008000a00 */
[----:B------:R-:W-:Y:S02]  /*0f50*/  IMAD.MOV.U32 R6, RZ, RZ, R22 ;  /* 0x000000ffff067224 */ /* 0x000fe400078e0016 */
[----:B------:R1:W3:Y:S01]  /*0f60*/  LDC.64 R8, c[0x4][R24] ;  /* 0x0100000018087b82 */ /* 0x0002e20000000a00 */
[----:B------:R-:W-:Y:S02]  /*0f70*/  IMAD.MOV.U32 R7, RZ, RZ, R2 ;  /* 0x000000ffff077224 */ /* 0x000fe400078e0002 */
[----:B0-----:R-:W-:Y:S02]  /*0f80*/  IMAD.U32 R4, RZ, RZ, UR4 ;  /* 0x00000004ff047e24 */ /* 0x001fe4000f8e00ff */
[----:B------:R-:W-:Y:S01]  /*0f90*/  IMAD.U32 R5, RZ, RZ, UR5 ;  /* 0x00000005ff057e24 */ /* 0x000fe2000f8e00ff */
[----:B--23--:R1:W-:Y:S06]  /*0fa0*/  STL [R1], R0 ;  /* 0x0000000001007387 */ /* 0x00c3ec0000100800 */
[----:B------:R-:W-:-:S07]  /*0fb0*/  LEPC R20, `(.L_x_1801) ;  /* 0x000000001014794e */ /* 0x000fce0000000000 */
[----:B-1----:R-:W-:Y:S05]  /*0fc0*/  CALL.ABS.NOINC R8 ;  /* 0x0000000008007343 */ /* 0x002fea0003c00000 */
.L_x_1801:
        /* <DEDUP_REMOVED lines=12> */
.L_x_1802:
        /* <DEDUP_REMOVED lines=12> */
.L_x_1803:
        /* <DEDUP_REMOVED lines=12> */
.L_x_1804:
        /* <DEDUP_REMOVED lines=12> */
.L_x_1805:
        /* <DEDUP_REMOVED lines=12> */
.L_x_1806:
        /* <DEDUP_REMOVED lines=12> */
.L_x_1807:
        /* <DEDUP_REMOVED lines=12> */
.L_x_1808:
[----:B------:R-:W-:-:S07]  /*1510*/  VIADD R23, R23, 0x8 ;  /* 0x0000000817177836 */ /* 0x000fce0000000000 */
.L_x_1800:
[----:B------:R-:W-:-:S13]  /*1520*/  ISETP.NE.AND P0, PT, R25, RZ, PT ;  /* 0x000000ff1900720c */ /* 0x000fda0003f05270 */
        /* <DEDUP_REMOVED lines=20> */
.L_x_1810:
        /* <DEDUP_REMOVED lines=12> */
.L_x_1811:
        /* <DEDUP_REMOVED lines=12> */
.L_x_1812:
        /* <DEDUP_REMOVED lines=12> */
.L_x_1813:
[----:B------:R-:W-:-:S07]  /*18b0*/  IADD3 R23, PT, PT, R23, 0x4, RZ ;  /* 0x0000000417177810 */ /* 0x000fce0007ffe0ff */
.L_x_1809:
[----:B------:R-:W-:-:S13]  /*18c0*/  ISETP.NE.AND P0, PT, R25, RZ, PT ;  /* 0x000000ff1900720c */ /* 0x000fda0003f05270 */
[----:B------:R-:W-:Y:S05]  /*18d0*/  @!P0 BRA `(.L_x_1799) ;  /* 0x00000000005c8947 */ /* 0x000fea0003800000 */
[----:B------:R-:W1:Y:S01]  /*18e0*/  LDC.64 R16, c[0x0][0x380] ;  /* 0x0000e000ff107b82 */ /* 0x000e620000000a00 */
[----:B------:R-:W-:Y:S02]  /*18f0*/  IMAD.MOV R25, RZ, RZ, -R25 ;  /* 0x000000ffff197224 */ /* 0x000fe400078e0a19 */
[----:B-1----:R-:W-:-:S07]  /*1900*/  IMAD.WIDE.U32 R16, R23, 0x4, R16 ;  /* 0x0000000417107825 */ /* 0x002fce00078e0010 */
.L_x_1815:
[----:B0-----:R-:W-:Y:S02]  /*1910*/  R2UR UR4, R18 ;  /* 0x00000000120472ca */ /* 0x001fe400000e0000 */
[----:B------:R-:W-:-:S13]  /*1920*/  R2UR UR5, R19 ;  /* 0x00000000130572ca */ /* 0x000fda00000e0000 */
[----:B------:R-:W2:Y:S01]  /*1930*/  LDG.E R0, desc[UR4][R16.64] ;  /* 0x0000000410007981 */ /* 0x000ea2000c1e1900 */
[----:B------:R-:W-:Y:S01]  /*1940*/  MOV R8, 0x1c8 ;  /* 0x000001c800087802 */ /* 0x000fe20000000f00 */
[----:B------:R-:W0:Y:S01]  /*1950*/  LDCU.64 UR4, c[0x4][0x178] ;  /* 0x01002f00ff0477ac */ /* 0x000e220008000a00 */
[----:B------:R-:W-:Y:S02]  /*1960*/  VIADD R25, R25, 0x1 ;  /* 0x0000000119197836 */ /* 0x000fe40000000000 */
[----:B------:R-:W-:Y:S02]  /*1970*/  IMAD.MOV.U32 R6, RZ, RZ, R22 ;  /* 0x000000ffff067224 */ /* 0x000fe400078e0016 */
[----:B------:R-:W1:Y:S01]  /*1980*/  LDC.64 R8, c[0x4][R8] ;  /* 0x0100000008087b82 */ /* 0x000e620000000a00 */
[----:B------:R-:W-:Y:S01]  /*1990*/  ISETP.NE.AND P0, PT, R25, RZ, PT ;  /* 0x000000ff1900720c */ /* 0x000fe20003f05270 */
[----:B------:R-:W-:Y:S02]  /*19a0*/  IMAD.MOV.U32 R7, RZ, RZ, R2 ;  /* 0x000000ffff077224 */ /* 0x000fe400078e0002 */
[----:B0-----:R-:W-:-:S02]  /*19b0*/  IMAD.U32 R4, RZ, RZ, UR4 ;  /* 0x00000004ff047e24 */ /* 0x001fc4000f8e00ff */
[----:B------:R-:W-:Y:S01]  /*19c0*/  IMAD.U32 R5, RZ, RZ, UR5 ;  /* 0x00000005ff057e24 */ /* 0x000fe2000f8e00ff */
[----:B--2---:R0:W-:Y:S02]  /*19d0*/  STL [R1], R0 ;  /* 0x0000000001007387 */ /* 0x0041e40000100800 */
[----:B01----:R-:W-:-:S07]  /*19e0*/  P2R R0, PR, RZ, 0x1 ;  /* 0x00000001ff007803 */ /* 0x003fce0000000000 */
[----:B------:R-:W-:-:S07]  /*19f0*/  LEPC R20, `(.L_x_1814) ;  /* 0x000000001014794e */ /* 0x000fce0000000000 */
[----:B------:R-:W-:Y:S05]  /*1a00*/  CALL.ABS.NOINC R8 ;  /* 0x0000000008007343 */ /* 0x000fea0003c00000 */
.L_x_1814:
[----:B------:R-:W-:Y:S02]  /*1a10*/  ISETP.NE.AND P6, PT, R25, RZ, PT ;  /* 0x000000ff1900720c */ /* 0x000fe40003fc5270 */
[----:B------:R-:W-:-:S05]  /*1a20*/  IADD3 R16, P0, PT, R16, 0x4, RZ ;  /* 0x0000000410107810 */ /* 0x000fca0007f1e0ff */
[----:B------:R-:W-:-:S06]  /*1a30*/  IMAD.X R17, RZ, RZ, R17, P0 ;  /* 0x000000ffff117224 */ /* 0x000fcc00000e0611 */
[----:B------:R-:W-:Y:S05]  /*1a40*/  @P6 BRA `(.L_x_1815) ;  /* 0xfffffffc00b06947 */ /* 0x000fea000383ffff */
.L_x_1799:
[----:B------:R-:W-:Y:S05]  /*1a50*/  BSYNC.RECONVERGENT B6 ;  /* 0x0000000000067941 */ /* 0x000fea0003800200 */
.L_x_1780:
[----:B------:R-:W-:Y:S01]  /*1a60*/  MOV R0, 0x1c8 ;  /* 0x000001c800007802 */ /* 0x000fe20000000f00 */
[----:B------:R-:W1:Y:S01]  /*1a70*/  LDCU.64 UR4, c[0x4][0x180] ;  /* 0x01003000ff0477ac */ /* 0x000e620008000a00 */
[----:B------:R-:W-:Y:S02]  /*1a80*/  CS2R R6, SRZ ;  /* 0x0000000000067805 */ /* 0x000fe4000001ff00 */
[----:B------:R2:W3:Y:S01]  /*1a90*/  LDC.64 R2, c[0x4][R0] ;  /* 0x0100000000027b82 */ /* 0x0004e20000000a00 */
[----:B-1----:R-:W-:Y:S02]  /*1aa0*/  IMAD.U32 R4, RZ, RZ, UR4 ;  /* 0x00000004ff047e24 */ /* 0x002fe4000f8e00ff */
[----:B--2---:R-:W-:-:S07]  /*1ab0*/  IMAD.U32 R5, RZ, RZ, UR5 ;  /* 0x00000005ff057e24 */ /* 0x004fce000f8e00ff */
[----:B------:R-:W-:-:S07]  /*1ac0*/  LEPC R20, `(.L_x_1816) ;  /* 0x000000001014794e */ /* 0x000fce0000000000 */
[----:B0--3--:R-:W-:Y:S05]  /*1ad0*/  CALL.ABS.NOINC R2 ;  /* 0x0000000002007343 */ /* 0x009fea0003c00000 */
.L_x_1816:
[----:B------:R-:W-:Y:S05]  /*1ae0*/  EXIT ;  /* 0x000000000000794d */ /* 0x000fea0003800000 */
.L_x_1817:
        /* <DEDUP_REMOVED lines=9> */
.L_x_1851:


//--------------------- .text._Z13lookupMulKeysP8KeyValueS0_j --------------------------
	.section	.text._Z13lookupMulKeysP8KeyValueS0_j,"ax",@progbits
	.align	128
        .global         _Z13lookupMulKeysP8KeyValueS0_j
        .type           _Z13lookupMulKeysP8KeyValueS0_j,@function
        .size           _Z13lookupMulKeysP8KeyValueS0_j,(.L_x_1852 - _Z13lookupMulKeysP8KeyValueS0_j)
        .other          _Z13lookupMulKeysP8KeyValueS0_j,@"STO_CUDA_ENTRY STV_DEFAULT"
_Z13lookupMulKeysP8KeyValueS0_j:
.text._Z13lookupMulKeysP8KeyValueS0_j:
[----:B------:R-:W-:Y:S01]  /*0000*/  LDC R1, c[0x0][0x37c] ;  /* 0x0000df00ff017b82 */ /* 0x000fe20000000800 */
[----:B------:R-:W0:Y:S07]  /*0010*/  S2R R0, SR_TID.X ;  /* 0x0000000000007919 */ /* 0x000e2e0000002100 */
[----:B------:R-:W0:Y:S01]  /*0020*/  S2UR UR4, SR_CTAID.X ;  /* 0x00000000000479c3 */ /* 0x000e220000002500 */
[----:B------:R-:W1:Y:S07]  /*0030*/  LDCU UR5, c[0x0][0x390] ;  /* 0x00007200ff0577ac */ /* 0x000e6e0008000800 */
[----:B------:R-:W0:Y:S02]  /*0040*/  LDC R5, c[0x0][0x360] ;  /* 0x0000d800ff057b82 */ /* 0x000e240000000800 */
[----:B0-----:R-:W-:-:S05]  /*0050*/  IMAD R5, R5, UR4, R0 ;  /* 0x0000000405057c24 */ /* 0x001fca000f8e0200 */
[----:B-1----:R-:W-:-:S13]  /*0060*/  ISETP.GE.U32.AND P0, PT, R5, UR5, PT ;  /* 0x0000000505007c0c */ /* 0x002fda000bf06070 */
[----:B------:R-:W-:Y:S05]  /*0070*/  @P0 EXIT ;  /* 0x000000000000094d */ /* 0x000fea0003800000 */
[----:B------:R-:W0:Y:S01]  /*0080*/  LDC.64 R2, c[0x0][0x388] ;  /* 0x0000e200ff027b82 */ /* 0x000e220000000a00 */
[----:B------:R-:W1:Y:S01]  /*0090*/  LDCU.64 UR4, c[0x0][0x358] ;  /* 0x00006b00ff0477ac */ /* 0x000e620008000a00 */
[----:B------:R-:W2:Y:S01]  /*00a0*/  LDCU.64 UR6, c[0x0][0x380] ;  /* 0x00007000ff0677ac */ /* 0x000ea20008000a00 */
[----:B0-----:R-:W-:-:S05]  /*00b0*/  IMAD.WIDE.U32 R2, R5, 0x8, R2 ;  /* 0x0000000805027825 */ /* 0x001fca00078e0002 */
[----:B-1----:R-:W3:Y:S01]  /*00c0*/  LDG.E R0, desc[UR4][R2.64] ;  /* 0x0000000402007981 */ /* 0x002ee2000c1e1900 */
[----:B--2---:R-:W-:Y:S02]  /*00d0*/  IMAD.U32 R9, RZ, RZ, UR6 ;  /* 0x00000006ff097e24 */ /* 0x004fe4000f8e00ff */
[----:B------:R-:W-:Y:S01]  /*00e0*/  IMAD.U32 R11, RZ, RZ, UR7 ;  /* 0x00000007ff0b7e24 */ /* 0x000fe2000f8e00ff */
[----:B------:R-:W0:Y:S01]  /*00f0*/  LDCU.64 UR6, c[0x0][0x380] ;  /* 0x00007000ff0677ac */ /* 0x000e220008000a00 */
        /* <DEDUP_REMOVED lines=10> */
[----:B------:R-:W-:-:S05]  /*01a0*/  IADD3 R4, P0, PT, R4, R9, RZ ;  /* 0x0000000904047210 */ /* 0x000fca0007f1e0ff */
[----:B------:R-:W-:-:S05]  /*01b0*/  IMAD.X R5, RZ, RZ, R11, P0 ;  /* 0x000000ffff057224 */ /* 0x000fca00000e060b */
[----:B------:R1:W2:Y:S01]  /*01c0*/  LDG.E R7, desc[UR4][R4.64] ;  /* 0x0000000404077981 */ /* 0x0002a2000c1e1900 */
[----:B------:R-:W-:Y:S01]  /*01d0*/  LOP3.LUT R6, R6, 0x1f, RZ, 0xc0, !PT ;  /* 0x0000001f06067812 */ /* 0x000fe200078ec0ff */
[----:B------:R-:W-:Y:S04]  /*01e0*/  BSSY.RECONVERGENT B0, `(.L_x_1818) ;  /* 0x0000016000007945 */ /* 0x000fe80003800200 */
[----:B-1----:R-:W-:Y:S02]  /*01f0*/  IMAD.MOV.U32 R4, RZ, RZ, R6 ;  /* 0x000000ffff047224 */ /* 0x002fe400078e0006 */
[----:B------:R-:W-:Y:S01]  /*0200*/  IMAD.MOV.U32 R5, RZ, RZ, RZ ;  /* 0x000000ffff057224 */ /* 0x000fe200078e00ff */
[----:B--2---:R-:W-:-:S13]  /*0210*/  ISETP.NE.AND P0, PT, R7, R0, PT ;  /* 0x000000000700720c */ /* 0x004fda0003f05270 */
[----:B0-----:R-:W-:Y:S05]  /*0220*/  @!P0 BRA `(.L_x_1819) ;  /* 0x0000000000448947 */ /* 0x001fea0003800000 */
[----:B------:R-:W-:Y:S01]  /*0230*/  BSSY.RECONVERGENT B1, `(.L_x_1819) ;  /* 0x0000010000017945 */ /* 0x000fe20003800200 */
.L_x_1821:
[----:B------:R-:W-:-:S13]  /*0240*/  ISETP.NE.AND P0, PT, R7, -0x1, PT ;  /* 0xffffffff0700780c */ /* 0x000fda0003f05270 */
[----:B------:R-:W-:Y:S05]  /*0250*/  @!P0 BRA `(.L_x_1820) ;  /* 0x0000000000508947 */ /* 0x000fea0003800000 */
[----:B------:R-:W-:Y:S02]  /*0260*/  VIADD R6, R6, 0x1 ;  /* 0x0000000106067836 */ /* 0x000fe40000000000 */
[----:B------:R-:W-:Y:S02]  /*0270*/  IMAD.U32 R9, RZ, RZ, UR6 ;  /* 0x00000006ff097e24 */ /* 0x000fe4000f8e00ff */
[----:B------:R-:W-:Y:S02]  /*0280*/  IMAD.SHL.U32 R4, R6, 0x8, RZ ;  /* 0x0000000806047824 */ /* 0x000fe400078e00ff */
[----:B------:R-:W-:-:S03]  /*0290*/  IMAD.U32 R11, RZ, RZ, UR7 ;  /* 0x00000007ff0b7e24 */ /* 0x000fc6000f8e00ff */
        /* <DEDUP_REMOVED lines=9> */
[----:B------:R-:W-:Y:S05]  /*0330*/  BSYNC.RECONVERGENT B1 ;  /* 0x0000000000017941 */ /* 0x000fea0003800200 */
.L_x_1819:
[----:B------:R-:W-:Y:S05]  /*0340*/  BSYNC.RECONVERGENT B0 ;  /* 0x0000000000007941 */ /* 0x000fea0003800200 */
.L_x_1818:
[----:B------:R-:W-:-:S04]  /*0350*/  LEA R6, P0, R4, R9, 0x3 ;  /* 0x0000000904067211 */ /* 0x000fc800078018ff */
[----:B------:R-:W-:-:S06]  /*0360*/  LEA.HI.X R7, R4, R11, R5, 0x3, P0 ;  /* 0x0000000b04077211 */ /* 0x000fcc00000f1c05 */
[----:B------:R-:W2:Y:S04]  /*0370*/  LDG.E R7, desc[UR4][R6.64+0x4] ;  /* 0x0000040406077981 */ /* 0x000ea8000c1e1900 */
[----:B--2---:R-:W-:Y:S01]  /*0380*/  STG.E desc[UR4][R2.64+0x4], R7 ;  /* 0x0000040702007986 */ /* 0x004fe2000c101904 */
[----:B------:R-:W-:Y:S05]  /*0390*/  EXIT ;  /* 0x000000000000794d */ /* 0x000fea0003800000 */
.L_x_1820:
[----:B------:R-:W-:-:S05]  /*03a0*/  IMAD.MOV.U32 R5, RZ, RZ, -0x1 ;  /* 0xffffffffff057424 */ /* 0x000fca00078e00ff */
[----:B------:R-:W-:Y:S01]  /*03b0*/  STG.E desc[UR4][R2.64+0x4], R5 ;  /* 0x0000040502007986 */ /* 0x000fe2000c101904 */
[----:B------:R-:W-:Y:S05]  /*03c0*/  EXIT ;  /* 0x000000000000794d */ /* 0x000fea0003800000 */
.L_x_1822:
        /* <DEDUP_REMOVED lines=11> */
.L_x_1852:


//--------------------- .text._Z13insertMulKeysP8KeyValuePKS_j --------------------------
	.section	.text._Z13insertMulKeysP8KeyValuePKS_j,"ax",@progbits
	.align	128
        .global         _Z13insertMulKeysP8KeyValuePKS_j
        .type           _Z13insertMulKeysP8KeyValuePKS_j,@function
        .size           _Z13insertMulKeysP8KeyValuePKS_j,(.L_x_1853 - _Z13insertMulKeysP8KeyValuePKS_j)
        .other          _Z13insertMulKeysP8KeyValuePKS_j,@"STO_CUDA_ENTRY STV_DEFAULT"
_Z13insertMulKeysP8KeyValuePKS_j:
.text._Z13insertMulKeysP8KeyValuePKS_j:
[----:B------:R-:W0:Y:S01]  /*0000*/  LDC R1, c[0x0][0x37c] ;  /* 0x0000df00ff017b82 */ /* 0x000e220000000800 */
[----:B------:R-:W1:Y:S01]  /*0010*/  S2R R0, SR_TID.X ;  /* 0x0000000000007919 */ /* 0x000e620000002100 */
[----:B------:R-:W2:Y:S06]  /*0020*/  LDCU UR5, c[0x0][0x2fc] ;  /* 0x00005f80ff0577ac */ /* 0x000eac0008000800 */
[----:B------:R-:W1:Y:S01]  /*0030*/  S2UR UR6, SR_CTAID.X ;  /* 0x00000000000679c3 */ /* 0x000e620000002500 */
[----:B0-----:R-:W-:Y:S01]  /*0040*/  VIADD R1, R1, 0xfffffff8 ;  /* 0xfffffff801017836 */ /* 0x001fe20000000000 */
[----:B------:R-:W0:Y:S01]  /*0050*/  LDCU UR7, c[0x0][0x390] ;  /* 0x00007200ff0777ac */ /* 0x000e220008000800 */
[----:B------:R-:W3:Y:S05]  /*0060*/  LDCU UR4, c[0x0][0x2f8] ;  /* 0x00005f00ff0477ac */ /* 0x000eea0008000800 */
[----:B------:R-:W1:Y:S01]  /*0070*/  LDC R3, c[0x0][0x360] ;  /* 0x0000d800ff037b82 */ /* 0x000e620000000800 */
[----:B---3--:R-:W-:-:S05]  /*0080*/  IADD3 R6, P1, PT, R1, UR4, RZ ;  /* 0x0000000401067c10 */ /* 0x008fca000ff3e0ff */
[----:B--2---:R-:W-:Y:S02]  /*0090*/  IMAD.X R7, RZ, RZ, UR5, P1 ;  /* 0x00000005ff077e24 */ /* 0x004fe400088e06ff */
[----:B-1----:R-:W-:-:S05]  /*00a0*/  IMAD R3, R3, UR6, R0 ;  /* 0x0000000603037c24 */ /* 0x002fca000f8e0200 */
[----:B0-----:R-:W-:-:S13]  /*00b0*/  ISETP.GE.U32.AND P0, PT, R3, UR7, PT ;  /* 0x0000000703007c0c */ /* 0x001fda000bf06070 */
[----:B------:R-:W-:Y:S05]  /*00c0*/  @P0 EXIT ;  /* 0x000000000000094d */ /* 0x000fea0003800000 */
[----:B------:R-:W0:Y:S01]  /*00d0*/  LDC.64 R8, c[0x0][0x388] ;  /* 0x0000e200ff087b82 */ /* 0x000e220000000a00 */
[----:B------:R-:W1:Y:S01]  /*00e0*/  LDCU.64 UR36, c[0x0][0x358] ;  /* 0x00006b00ff2477ac */ /* 0x000e620008000a00 */
[----:B------:R-:W2:Y:S01]  /*00f0*/  LDCU.64 UR38, c[0x0][0x380] ;  /* 0x00007000ff2677ac */ /* 0x000ea20008000a00 */
[----:B0-----:R-:W-:-:S05]  /*0100*/  IMAD.WIDE.U32 R8, R3, 0x8, R8 ;  /* 0x0000000803087825 */ /* 0x001fca00078e0008 */
[----:B-1----:R-:W3:Y:S04]  /*0110*/  LDG.E R5, desc[UR36][R8.64] ;  /* 0x0000002408057981 */ /* 0x002ee8000c1e1900 */
[----:B------:R0:W5:Y:S01]  /*0120*/  LDG.E R3, desc[UR36][R8.64+0x4] ;  /* 0x0000042408037981 */ /* 0x000162000c1e1900 */
[----:B------:R-:W-:Y:S01]  /*0130*/  BSSY B0, `(.L_x_1823) ;  /* 0x0000015000007945 */ /* 0x000fe20003800000 */
[----:B------:R-:W-:Y:S01]  /*0140*/  IMAD.MOV.U32 R4, RZ, RZ, -0x1 ;  /* 0xffffffffff047424 */ /* 0x000fe200078e00ff */
[----:B---3--:R-:W-:-:S04]  /*0150*/  SHF.R.U32.HI R0, RZ, 0x10, R5 ;  /* 0x00000010ff007819 */ /* 0x008fc80000011605 */
[----:B------:R-:W-:-:S05]  /*0160*/  LOP3.LUT R0, R0, R5, RZ, 0x3c, !PT ;  /* 0x0000000500007212 */ /* 0x000fca00078e3cff */
[----:B------:R-:W-:-:S05]  /*0170*/  IMAD R0, R0, -0x7a143595, RZ ;  /* 0x85ebca6b00007824 */ /* 0x000fca00078e02ff */
[----:B------:R-:W-:-:S04]  /*0180*/  SHF.R.U32.HI R11, RZ, 0xd, R0 ;  /* 0x0000000dff0b7819 */ /* 0x000fc80000011600 */
[----:B------:R-:W-:-:S05]  /*0190*/  LOP3.LUT R11, R11, R0, RZ, 0x3c, !PT ;  /* 0x000000000b0b7212 */ /* 0x000fca00078e3cff */
[----:B------:R-:W-:-:S05]  /*01a0*/  IMAD R11, R11, -0x3d4d51cb, RZ ;  /* 0xc2b2ae350b0b7824 */ /* 0x000fca00078e02ff */
[----:B------:R-:W-:-:S04]  /*01b0*/  SHF.R.U32.HI R0, RZ, 0x10, R11 ;  /* 0x00000010ff007819 */ /* 0x000fc8000001160b */
[----:B0-2---:R-:W-:-:S07]  /*01c0*/  LOP3.LUT R0, R0, R11, RZ, 0x3c, !PT ;  /* 0x0000000b00007212 */ /* 0x005fce00078e3cff */
.L_x_1824:
[----:B------:R-:W-:Y:S01]  /*01d0*/  IMAD.SHL.U32 R2, R0, 0x8, RZ ;  /* 0x0000000800027824 */ /* 0x000fe200078e00ff */
[----:B------:R-:W-:Y:S05]  /*01e0*/  YIELD ;  /* 0x0000000000007946 */ /* 0x000fea0003800000 */
[----:B------:R-:W-:-:S04]  /*01f0*/  LOP3.LUT R2, R2, 0xf8, RZ, 0xc0, !PT ;  /* 0x000000f802027812 */ /* 0x000fc800078ec0ff */
[----:B------:R-:W-:-:S05]  /*0200*/  IADD3 R10, P0, PT, R2, UR38, RZ ;  /* 0x00000026020a7c10 */ /* 0x000fca000ff1e0ff */
[----:B------:R-:W-:-:S05]  /*0210*/  IMAD.X R11, RZ, RZ, UR39, P0 ;  /* 0x00000027ff0b7e24 */ /* 0x000fca00080e06ff */
[----:B------:R-:W2:Y:S01]  /*0220*/  ATOMG.E.CAS.STRONG.GPU PT, R2, [R10], R4, R5 ;  /* 0x000000040a0273a9 */ /* 0x000ea200001ee105 */
[----:B------:R-:W-:-:S05]  /*0230*/  LOP3.LUT R0, R0, 0x1f, RZ, 0xc0, !PT ;  /* 0x0000001f00007812 */ /* 0x000fca00078ec0ff */
[----:B------:R-:W-:Y:S01]  /*0240*/  VIADD R0, R0, 0x1 ;  /* 0x0000000100007836 */ /* 0x000fe20000000000 */
[C---:B--2---:R-:W-:Y:S02]  /*0250*/  ISETP.NE.AND P0, PT, R2.reuse, R5, PT ;  /* 0x000000050200720c */ /* 0x044fe40003f05270 */
[----:B------:R-:W-:-:S13]  /*0260*/  ISETP.NE.AND P1, PT, R2, -0x1, PT ;  /* 0xffffffff0200780c */ /* 0x000fda0003f25270 */
[----:B------:R-:W-:Y:S05]  /*0270*/  @P0 BRA P1, `(.L_x_1824) ;  /* 0xfffffffc00d40947 */ /* 0x000fea000083ffff */
[----:B------:R-:W-:Y:S05]  /*0280*/  BSYNC B0 ;  /* 0x0000000000007941 */ /* 0x000fea0003800000 */
.L_x_1823:
[----:B------:R-:W-:Y:S01]  /*0290*/  IMAD.MOV.U32 R2, RZ, RZ, R5 ;  /* 0x000000ffff027224 */ /* 0x000fe200078e0005 */
[----:B------:R-:W-:Y:S01]  /*02a0*/  MOV R0, 0x1c8 ;  /* 0x000001c800007802 */ /* 0x000fe20000000f00 */
[----:B-----5:R0:W-:Y:S01]  /*02b0*/  STG.E desc[UR36][R10.64+0x4], R3 ;  /* 0x000004030a007986 */ /* 0x0201e2000c101924 */
[----:B------:R-:W1:Y:S02]  /*02c0*/  LDCU.64 UR4, c[0x4][0x168] ;  /* 0x01002d00ff0477ac */ /* 0x000e640008000a00 */
[----:B------:R0:W2:Y:S01]  /*02d0*/  LDC.64 R8, c[0x4][R0] ;  /* 0x0100000000087b82 */ /* 0x0000a20000000a00 */
[----:B------:R0:W-:Y:S01]  /*02e0*/  STL.64 [R1], R2 ;  /* 0x0000000201007387 */ /* 0x0001e20000100a00 */
[----:B-1----:R-:W-:Y:S02]  /*02f0*/  IMAD.U32 R4, RZ, RZ, UR4 ;  /* 0x00000004ff047e24 */ /* 0x002fe4000f8e00ff */
[----:B0-----:R-:W-:-:S07]  /*0300*/  IMAD.U32 R5, RZ, RZ, UR5 ;  /* 0x00000005ff057e24 */ /* 0x001fce000f8e00ff */
[----:B------:R-:W-:-:S07]  /*0310*/  LEPC R20, `(.L_x_1825) ;  /* 0x000000001014794e */ /* 0x000fce0000000000 */
[----:B--2---:R-:W-:Y:S05]  /*0320*/  CALL.ABS.NOINC R8 ;  /* 0x0000000008007343 */ /* 0x004fea0003c00000 */
.L_x_1825:
[----:B------:R-:W-:Y:S05]  /*0330*/  EXIT ;  /* 0x000000000000794d */ /* 0x000fea0003800000 */
.L_x_1826:
        /* <DEDUP_REMOVED lines=12> */
.L_x_1853:


//--------------------- .nv.global.init           --------------------------
	.section	.nv.global.init,"aw",@progbits
.nv.global.init:
	.type		$str$3,@object
	.size		$str$3,($str$2 - $str$3)
$str$3:
        /*0000*/ 	.byte	0x0a, 0x00
	.type		$str$2,@object
	.size		$str$2,($str$11 - $str$2)
$str$2:
        /*0002*/ 	.byte	0x25, 0x64, 0x09, 0x00
	.type		$str$11,@object
	.size		$str$11,($str$9 - $str$11)
$str$11:
        /*0006*/ 	.byte	0x25, 0x64, 0x20, 0x00
	.type		$str$9,@object
	.size		$str$9,($str$6 - $str$9)
$str$9:
        /*000a*/ 	.byte	0x25, 0x64, 0x09, 0x25, 0x64, 0x00
	.type		$str$6,@object
	.size		$str$6,($str$4 - $str$6)
$str$6:
        /*0010*/ 	.byte	0x09, 0x20, 0x72, 0x65, 0x6c, 0x2e, 0x6e, 0x75, 0x6d, 0x63, 0x6f, 0x6c, 0x73, 0x3d, 0x20, 0x25
        /*0020*/ 	.byte	0x64, 0x0a, 0x00
	.type		$str$4,@object
	.size		$str$4,($str$5 - $str$4)
$str$4:
        /*0023*/ 	.byte	0x54, 0x68, 0x65, 0x20, 0x52, 0x65, 0x6c, 0x61, 0x74, 0x69, 0x6f, 0x6e, 0x20, 0x69, 0x73, 0x20
        /*0033*/ 	.byte	0x25, 0x73, 0x0a, 0x00
	.type		$str$5,@object
	.size		$str$5,($str$8 - $str$5)
$str$5:
        /*0037*/ 	.byte	0x09, 0x20, 0x72, 0x65, 0x6c, 0x2e, 0x6e, 0x75, 0x6d, 0x72, 0x6f, 0x77, 0x73, 0x20, 0x3d, 0x20
        /*0047*/ 	.byte	0x25, 0x64, 0x0a, 0x00
	.type		$str$8,@object
	.size		$str$8,($str$10 - $str$8)
$str$8:
        /*004b*/ 	.byte	0x54, 0x68, 0x65, 0x20, 0x64, 0x61, 0x74, 0x61, 0x20, 0x61, 0x72, 0x72, 0x61, 0x79, 0x20, 0x69
        /*005b*/ 	.byte	0x73, 0x3a, 0x20, 0x0a, 0x00
	.type		$str$10,@object
	.size		$str$10,($str$7 - $str$10)
$str$10:
        /*0060*/ 	.byte	0x54, 0x68, 0x65, 0x20, 0x73, 0x6f, 0x72, 0x74, 0x65, 0x64, 0x20, 0x61, 0x72, 0x72, 0x72, 0x61
        /*0070*/ 	.byte	0x79, 0x20, 0x69, 0x73, 0x3a, 0x0a, 0x00
	.type		$str$7,@object
	.size		$str$7,($str - $str$7)
$str$7:
        /*0077*/ 	.byte	0x09, 0x20, 0x72, 0x65, 0x6c, 0x2e, 0x6e, 0x75, 0x6d, 0x5f, 0x69, 0x6e, 0x64, 0x78, 0x5f, 0x63
        /*0087*/ 	.byte	0x6f, 0x6c, 0x73, 0x3d, 0x20, 0x25, 0x64, 0x0a, 0x00
	.type		$str,@object
	.size		$str,($str$1 - $str)
$str:
        /*0090*/ 	.byte	0x49, 0x6e, 0x73, 0x65, 0x72, 0x74, 0x65, 0x64, 0x20, 0x4b, 0x65, 0x79, 0x3a, 0x20, 0x25, 0x75
        /*00a0*/ 	.byte	0x2c, 0x20, 0x76, 0x61, 0x6c, 0x75, 0x65, 0x3a, 0x20, 0x25, 0x75, 0x0a, 0x00
	.type		$str$1,@object
	.size		$str$1,(.L_46 - $str$1)
$str$1:
        /*00ad*/ 	.byte	0x70, 0x72, 0x69, 0x6e, 0x74, 0x69, 0x6e, 0x67, 0x20, 0x61, 0x72, 0x72, 0x61, 0x79, 0x20, 0x69
        /*00bd*/ 	.byte	0x6e, 0x73, 0x69, 0x64, 0x65, 0x20, 0x74, 0x68, 0x65, 0x20, 0x64, 0x65, 0x76, 0x69, 0x63, 0x65
        /*00cd*/ 	.byte	0x3a, 0x0a, 0x00
.L_46:


//--------------------- .nv.shared._ZN3cub18CUB_300001_SM_10006detail10merge_sort26DeviceMergeSortMergeKernelINS2_10policy_hubIN6thrust24THRUST_300001_SM_1000_NS10device_ptrIiEEE9Policy600ES8_PNS0_8NullTypeES8_SC_m12TupleLessColiSB_EEvbT2_T3_T4_PT6_PT7_T5_PSG_SG_NS1_7vsmem_tE --------------------------
	.section	.nv.shared._ZN3cub18CUB_300001_SM_10006detail10merge_sort26DeviceMergeSortMergeKernelINS2_10policy_hubIN6thrust24THRUST_300001_SM_1000_NS10device_ptrIiEEE9Policy600ES8_PNS0_8NullTypeES8_SC_m12TupleLessColiSB_EEvbT2_T3_T4_PT6_PT7_T5_PSG_SG_NS1_7vsmem_tE,"aw",@nobits
	.sectionflags	@""
	.align	16
.nv.shared._ZN3cub18CUB_300001_SM_10006detail10merge_sort26DeviceMergeSortMergeKernelINS2_10policy_hubIN6thrust24THRUST_300001_SM_1000_NS10device_ptrIiEEE9Policy600ES8_PNS0_8NullTypeES8_SC_m12TupleLessColiSB_EEvbT2_T3_T4_PT6_PT7_T5_PSG_SG_NS1_7vsmem_tE:
	.zero		18448


//--------------------- .nv.shared.reserved.0     --------------------------
	.section	.nv.shared.reserved.0,"aw",@nobits
	.weak		__nv_reservedSMEM_offset_0_alias
	.size		__nv_reservedSMEM_offset_0_alias, 0, 64
	.other		__nv_reservedSMEM_offset_0_alias,@"STO_CUDA_RESERVED_SHARED STV_DEFAULT"
__nv_reservedSMEM_offset_0_alias:
	.zero		0
	.zero		64


//--------------------- .nv.global                --------------------------
	.section	.nv.global,"aw",@nobits
.nv.global:
	.type		_ZN34_INTERNAL_4c4dcd94_4_k_cu__Z4hashj6thrust24THRUST_300001_SM_1000_NS12placeholders2_8E,@object
	.size		_ZN34_INTERNAL_4c4dcd94_4_k_cu__Z4hashj6thrust24THRUST_300001_SM_1000_NS12placeholders2_8E,(_ZN34_INTERNAL_4c4dcd94_4_k_cu__Z4hashj4cuda3std3__436_GLOBAL__N__4c4dcd94_4_k_cu__Z4hashj6ignoreE - _ZN34_INTERNAL_4c4dcd94_4_k_cu__Z4hashj6thrust24THRUST_300001_SM_1000_NS12placeholders2_8E)
_ZN34_INTERNAL_4c4dcd94_4_k_cu__Z4hashj6thrust24THRUST_300001_SM_1000_NS12placeholders2_8E:
	.zero		1
	.type		_ZN34_INTERNAL_4c4dcd94_4_k_cu__Z4hashj4cuda3std3__436_GLOBAL__N__4c4dcd94_4_k_cu__Z4hashj6ignoreE,@object
	.size		_ZN34_INTERNAL_4c4dcd94_4_k_cu__Z4hashj4cuda3std3__436_GLOBAL__N__4c4dcd94_4_k_cu__Z4hashj6ignoreE,(_ZN34_INTERNAL_4c4dcd94_4_k_cu__Z4hashj4cuda3std6ranges3__45__cpo4dataE - _ZN34_INTERNAL_4c4dcd94_4_k_cu__Z4hashj4cuda3std3__436_GLOBAL__N__4c4dcd94_4_k_cu__Z4hashj6ignoreE)
_ZN34_INTERNAL_4c4dcd94_4_k_cu__Z4hashj4cuda3std3__436_GLOBAL__N__4c4dcd94_4_k_cu__Z4hashj6ignoreE:
	.zero		1
	.type		_ZN34_INTERNAL_4c4dcd94_4_k_cu__Z4hashj4cuda3std6ranges3__45__cpo4dataE,@object
	.size		_ZN34_INTERNAL_4c4dcd94_4_k_cu__Z4hashj4cuda3std6ranges3__45__cpo4dataE,(_ZN34_INTERNAL_4c4dcd94_4_k_cu__Z4hashj6thrust24THRUST_300001_SM_1000_NS6system3cpp3parE - _ZN34_INTERNAL_4c4dcd94_4_k_cu__Z4hashj4cuda3std6ranges3__45__cpo4dataE)
_ZN34_INTERNAL_4c4dcd94_4_k_cu__Z4hashj4cuda3std6ranges3__45__cpo4dataE:
	.zero		1
	.type		_ZN34_INTERNAL_4c4dcd94_4_k_cu__Z4hashj6thrust24THRUST_300001_SM_1000_NS6system3cpp3parE,@object
	.size		_ZN34_INTERNAL_4c4dcd94_4_k_cu__Z4hashj6thrust24THRUST_300001_SM_1000_NS6system3cpp3parE,(_ZN34_INTERNAL_4c4dcd94_4_k_cu__Z4hashj4cuda3std3__45__cpo5beginE - _ZN34_INTERNAL_4c4dcd94_4_k_cu__Z4hashj6thrust24THRUST_300001_SM_1000_NS6system3cpp3parE)
_ZN34_INTERNAL_4c4dcd94_4_k_cu__Z4hashj6thrust24THRUST_300001_SM_1000_NS6system3cpp3parE:
	.zero		1
	.type		_ZN34_INTERNAL_4c4dcd94_4_k_cu__Z4hashj4cuda3std3__45__cpo5beginE,@object
	.size		_ZN34_INTERNAL_4c4dcd94_4_k_cu__Z4hashj4cuda3std3__45__cpo5beginE,(_ZN34_INTERNAL_4c4dcd94_4_k_cu__Z4hashj4cuda3std6ranges3__45__cpo5beginE - _ZN34_INTERNAL_4c4dcd94_4_k_cu__Z4hashj4cuda3std3__45__cpo5beginE)
_ZN34_INTERNAL_4c4dcd94_4_k_cu__Z4hashj4cuda3std3__45__cpo5beginE:
	.zero		1
	.type		_ZN34_INTERNAL_4c4dcd94_4_k_cu__Z4hashj4cuda3std6ranges3__45__cpo5beginE,@object
	.size		_ZN34_INTERNAL_4c4dcd94_4_k_cu__Z4hashj4cuda3std6ranges3__45__cpo5beginE,(_ZN34_INTERNAL_4c4dcd94_4_k_cu__Z4hashj6thrust24THRUST_300001_SM_1000_NS6deviceE - _ZN34_INTERNAL_4c4dcd94_4_k_cu__Z4hashj4cuda3std6ranges3__45__cpo5beginE)
_ZN34_INTERNAL_4c4dcd94_4_k_cu__Z4hashj4cuda3std6ranges3__45__cpo5beginE:
	.zero		1
	.type		_ZN34_INTERNAL_4c4dcd94_4_k_cu__Z4hashj6thrust24THRUST_300001_SM_1000_NS6deviceE,@object
	.size		_ZN34_INTERNAL_4c4dcd94_4_k_cu__Z4hashj6thrust24THRUST_300001_SM_1000_NS6deviceE,(_ZN34_INTERNAL_4c4dcd94_4_k_cu__Z4hashj4cuda3std3__47nulloptE - _ZN34_INTERNAL_4c4dcd94_4_k_cu__Z4hashj6thrust24THRUST_300001_SM_1000_NS6deviceE)
_ZN34_INTERNAL_4c4dcd94_4_k_cu__Z4hashj6thrust24THRUST_300001_SM_1000_NS6deviceE:
	.zero		1
	.type		_ZN34_INTERNAL_4c4dcd94_4_k_cu__Z4hashj4cuda3std3__47nulloptE,@object
	.size		_ZN34_INTERNAL_4c4dcd94_4_k_cu__Z4hashj4cuda3std3__47nulloptE,(_ZN34_INTERNAL_4c4dcd94_4_k_cu__Z4hashj4cuda3std6ranges3__45__cpo8distanceE - _ZN34_INTERNAL_4c4dcd94_4_k_cu__Z4hashj4cuda3std3__47nulloptE)
_ZN34_INTERNAL_4c4dcd94_4_k_cu__Z4hashj4cuda3std3__47nulloptE:
	.zero		1
	.type		_ZN34_INTERNAL_4c4dcd94_4_k_cu__Z4hashj4cuda3std6ranges3__45__cpo8distanceE,@object
	.size		_ZN34_INTERNAL_4c4dcd94_4_k_cu__Z4hashj4cuda3std6ranges3__45__cpo8distanceE,(_ZN34_INTERNAL_4c4dcd94_4_k_cu__Z4hashj6thrust24THRUST_300001_SM_1000_NS12placeholders2_4E - _ZN34_INTERNAL_4c4dcd94_4_k_cu__Z4hashj4cuda3std6ranges3__45__cpo8distanceE)
_ZN34_INTERNAL_4c4dcd94_4_k_cu__Z4hashj4cuda3std6ranges3__45__cpo8distanceE:
	.zero		1
	.type		_ZN34_INTERNAL_4c4dcd94_4_k_cu__Z4hashj6thrust24THRUST_300001_SM_1000_NS12placeholders2_4E,@object
	.size		_ZN34_INTERNAL_4c4dcd94_4_k_cu__Z4hashj6thrust24THRUST_300001_SM_1000_NS12placeholders2_4E,(_ZN34_INTERNAL_4c4dcd94_4_k_cu__Z4hashj4cuda3std3__45__cpo6rbeginE - _ZN34_INTERNAL_4c4dcd94_4_k_cu__Z4hashj6thrust24THRUST_300001_SM_1000_NS12placeholders2_4E)
_ZN34_INTERNAL_4c4dcd94_4_k_cu__Z4hashj6thrust24THRUST_300001_SM_1000_NS12placeholders2_4E:
	.zero		1
	.type		_ZN34_INTERNAL_4c4dcd94_4_k_cu__Z4hashj4cuda3std3__45__cpo6rbeginE,@object
	.size		_ZN34_INTERNAL_4c4dcd94_4_k_cu__Z4hashj4cuda3std3__45__cpo6rbeginE,(_ZN34_INTERNAL_4c4dcd94_4_k_cu__Z4hashj4cuda3std6ranges3__45__cpo7advanceE - _ZN34_INTERNAL_4c4dcd94_4_k_cu__Z4hashj4cuda3std3__45__cpo6rbeginE)
_ZN34_INTERNAL_4c4dcd94_4_k_cu__Z4hashj4cuda3std3__45__cpo6rbeginE:
	.zero		1
	.type		_ZN34_INTERNAL_4c4dcd94_4_k_cu__Z4hashj4cuda3std6ranges3__45__cpo7advanceE,@object
	.size		_ZN34_INTERNAL_4c4dcd94_4_k_cu__Z4hashj4cuda3std6ranges3__45__cpo7advanceE,(_ZN34_INTERNAL_4c4dcd94_4_k_cu__Z4hashj6thrust24THRUST_300001_SM_1000_NS12placeholders3_10E - _ZN34_INTERNAL_4c4dcd94_4_k_cu__Z4hashj4cuda3std6ranges3__45__cpo7advanceE)
_ZN34_INTERNAL_4c4dcd94_4_k_cu__Z4hashj4cuda3std6ranges3__45__cpo7advanceE:
	.zero		1
	.type		_ZN34_INTERNAL_4c4dcd94_4_k_cu__Z4hashj6thrust24THRUST_300001_SM_1000_NS12placeholders3_10E,@object
	.size		_ZN34_INTERNAL_4c4dcd94_4_k_cu__Z4hashj6thrust24THRUST_300001_SM_1000_NS12placeholders3_10E,(_ZN34_INTERNAL_4c4dcd94_4_k_cu__Z4hashj4cuda3std3__48in_placeE - _ZN34_INTERNAL_4c4dcd94_4_k_cu__Z4hashj6thrust24THRUST_300001_SM_1000_NS12placeholders3_10E)
_ZN34_INTERNAL_4c4dcd94_4_k_cu__Z4hashj6thrust24THRUST_300001_SM_1000_NS12placeholders3_10E:
	.zero		1
	.type		_ZN34_INTERNAL_4c4dcd94_4_k_cu__Z4hashj4cuda3std3__48in_placeE,@object
	.size		_ZN34_INTERNAL_4c4dcd94_4_k_cu__Z4hashj4cuda3std3__48in_placeE,(_ZN34_INTERNAL_4c4dcd94_4_k_cu__Z4hashj4cuda3std6ranges3__45__cpo4sizeE - _ZN34_INTERNAL_4c4dcd94_4_k_cu__Z4hashj4cuda3std3__48in_placeE)
_ZN34_INTERNAL_4c4dcd94_4_k_cu__Z4hashj4cuda3std3__48in_placeE:
	.zero		1
	.type		_ZN34_INTERNAL_4c4dcd94_4_k_cu__Z4hashj4cuda3std6ranges3__45__cpo4sizeE,@object
	.size		_ZN34_INTERNAL_4c4dcd94_4_k_cu__Z4hashj4cuda3std6ranges3__45__cpo4sizeE,(_ZN34_INTERNAL_4c4dcd94_4_k_cu__Z4hashj6thrust24THRUST_300001_SM_1000_NS12placeholders2_2E - _ZN34_INTERNAL_4c4dcd94_4_k_cu__Z4hashj4cuda3std6ranges3__45__cpo4sizeE)
_ZN34_INTERNAL_4c4dcd94_4_k_cu__Z4hashj4cuda3std6ranges3__45__cpo4sizeE:
	.zero		1
	.type		_ZN34_INTERNAL_4c4dcd94_4_k_cu__Z4hashj6thrust24THRUST_300001_SM_1000_NS12placeholders2_2E,@object
	.size		_ZN34_INTERNAL_4c4dcd94_4_k_cu__Z4hashj6thrust24THRUST_300001_SM_1000_NS12placeholders2_2E,(_ZN34_INTERNAL_4c4dcd94_4_k_cu__Z4hashj4cuda3std3__45__cpo6cbeginE - _ZN34_INTERNAL_4c4dcd94_4_k_cu__Z4hashj6thrust24THRUST_300001_SM_1000_NS12placeholders2_2E)
_ZN34_INTERNAL_4c4dcd94_4_k_cu__Z4hashj6thrust24THRUST_300001_SM_1000_NS12placeholders2_2E:
	.zero		1
	.type		_ZN34_INTERNAL_4c4dcd94_4_k_cu__Z4hashj4cuda3std3__45__cpo6cbeginE,@object
	.size		_ZN34_INTERNAL_4c4dcd94_4_k_cu__Z4hashj4cuda3std3__45__cpo6cbeginE,(_ZN34_INTERNAL_4c4dcd94_4_k_cu__Z4hashj4cuda3std6ranges3__45__cpo6cbeginE - _ZN34_INTERNAL_4c4dcd94_4_k_cu__Z4hashj4cuda3std3__45__cpo6cbeginE)
_ZN34_INTERNAL_4c4dcd94_4_k_cu__Z4hashj4cuda3std3__45__cpo6cbeginE:
	.zero		1
	.type		_ZN34_INTERNAL_4c4dcd94_4_k_cu__Z4hashj4cuda3std6ranges3__45__cpo6cbeginE,@object
	.size		_ZN34_INTERNAL_4c4dcd94_4_k_cu__Z4hashj4cuda3std6ranges3__45__cpo6cbeginE,(_ZN34_INTERNAL_4c4dcd94_4_k_cu__Z4hashj6thrust24THRUST_300001_SM_1000_NS12placeholders2_6E - _ZN34_INTERNAL_4c4dcd94_4_k_cu__Z4hashj4cuda3std6ranges3__45__cpo6cbeginE)
_ZN34_INTERNAL_4c4dcd94_4_k_cu__Z4hashj4cuda3std6ranges3__45__cpo6cbeginE:
	.zero		1
	.type		_ZN34_INTERNAL_4c4dcd94_4_k_cu__Z4hashj6thrust24THRUST_300001_SM_1000_NS12placeholders2_6E,@object
	.size		_ZN34_INTERNAL_4c4dcd94_4_k_cu__Z4hashj6thrust24THRUST_300001_SM_1000_NS12placeholders2_6E,(_ZN34_INTERNAL_4c4dcd94_4_k_cu__Z4hashj4cuda3std3__45__cpo7crbeginE - _ZN34_INTERNAL_4c4dcd94_4_k_cu__Z4hashj6thrust24THRUST_300001_SM_1000_NS12placeholders2_6E)
_ZN34_INTERNAL_4c4dcd94_4_k_cu__Z4hashj6thrust24THRUST_300001_SM_1000_NS12placeholders2_6E:
	.zero		1
	.type		_ZN34_INTERNAL_4c4dcd94_4_k_cu__Z4hashj4cuda3std3__45__cpo7crbeginE,@object
	.size		_ZN34_INTERNAL_4c4dcd94_4_k_cu__Z4hashj4cuda3std3__45__cpo7crbeginE,(_ZN34_INTERNAL_4c4dcd94_4_k_cu__Z4hashj4cuda3std6ranges3__45__cpo4nextE - _ZN34_INTERNAL_4c4dcd94_4_k_cu__Z4hashj4cuda3std3__45__cpo7crbeginE)
_ZN34_INTERNAL_4c4dcd94_4_k_cu__Z4hashj4cuda3std3__45__cpo7crbeginE:
	.zero		1
	.type		_ZN34_INTERNAL_4c4dcd94_4_k_cu__Z4hashj4cuda3std6ranges3__45__cpo4nextE,@object
	.size		_ZN34_INTERNAL_4c4dcd94_4_k_cu__Z4hashj4cuda3std6ranges3__45__cpo4nextE,(_ZN34_INTERNAL_4c4dcd94_4_k_cu__Z4hashj4cuda3std6ranges3__45__cpo4swapE - _ZN34_INTERNAL_4c4dcd94_4_k_cu__Z4hashj4cuda3std6ranges3__45__cpo4nextE)
_ZN34_INTERNAL_4c4dcd94_4_k_cu__Z4hashj4cuda3std6ranges3__45__cpo4nextE:
	.zero		1
	.type		_ZN34_INTERNAL_4c4dcd94_4_k_cu__Z4hashj4cuda3std6ranges3__45__cpo4swapE,@object
	.size		_ZN34_INTERNAL_4c4dcd94_4_k_cu__Z4hashj4cuda3std6ranges3__45__cpo4swapE,(_ZN34_INTERNAL_4c4dcd94_4_k_cu__Z4hashj6thrust24THRUST_300001_SM_1000_NS8cuda_cub10par_nosyncE - _ZN34_INTERNAL_4c4dcd94_4_k_cu__Z4hashj4cuda3std6ranges3__45__cpo4swapE)
_ZN34_INTERNAL_4c4dcd94_4_k_cu__Z4hashj4cuda3std6ranges3__45__cpo4swapE:
	.zero		1
	.type		_ZN34_INTERNAL_4c4dcd94_4_k_cu__Z4hashj6thrust24THRUST_300001_SM_1000_NS8cuda_cub10par_nosyncE,@object
	.size		_ZN34_INTERNAL_4c4dcd94_4_k_cu__Z4hashj6thrust24THRUST_300001_SM_1000_NS8cuda_cub10par_nosyncE,(_ZN34_INTERNAL_4c4dcd94_4_k_cu__Z4hashj6thrust24THRUST_300001_SM_1000_NS3seqE - _ZN34_INTERNAL_4c4dcd94_4_k_cu__Z4hashj6thrust24THRUST_300001_SM_1000_NS8cuda_cub10par_nosyncE)
_ZN34_INTERNAL_4c4dcd94_4_k_cu__Z4hashj6thrust24THRUST_300001_SM_1000_NS8cuda_cub10par_nosyncE:
	.zero		1
	.type		_ZN34_INTERNAL_4c4dcd94_4_k_cu__Z4hashj6thrust24THRUST_300001_SM_1000_NS3seqE,@object
	.size		_ZN34_INTERNAL_4c4dcd94_4_k_cu__Z4hashj6thrust24THRUST_300001_SM_1000_NS3seqE,(_ZN34_INTERNAL_4c4dcd94_4_k_cu__Z4hashj4cuda3std3__420unreachable_sentinelE - _ZN34_INTERNAL_4c4dcd94_4_k_cu__Z4hashj6thrust24THRUST_300001_SM_1000_NS3seqE)
_ZN34_INTERNAL_4c4dcd94_4_k_cu__Z4hashj6thrust24THRUST_300001_SM_1000_NS3seqE:
	.zero		1
	.type		_ZN34_INTERNAL_4c4dcd94_4_k_cu__Z4hashj4cuda3std3__420unreachable_sentinelE,@object
	.size		_ZN34_INTERNAL_4c4dcd94_4_k_cu__Z4hashj4cuda3std3__420unreachable_sentinelE,(_ZN34_INTERNAL_4c4dcd94_4_k_cu__Z4hashj4cuda3std6ranges3__45__cpo5ssizeE - _ZN34_INTERNAL_4c4dcd94_4_k_cu__Z4hashj4cuda3std3__420unreachable_sentinelE)
_ZN34_INTERNAL_4c4dcd94_4_k_cu__Z4hashj4cuda3std3__420unreachable_sentinelE:
	.zero		1
	.type		_ZN34_INTERNAL_4c4dcd94_4_k_cu__Z4hashj4cuda3std6ranges3__45__cpo5ssizeE,@object
	.size		_ZN34_INTERNAL_4c4dcd94_4_k_cu__Z4hashj4cuda3std6ranges3__45__cpo5ssizeE,(_ZN34_INTERNAL_4c4dcd94_4_k_cu__Z4hashj6thrust24THRUST_300001_SM_1000_NS12placeholders2_3E - _ZN34_INTERNAL_4c4dcd94_4_k_cu__Z4hashj4cuda3std6ranges3__45__cpo5ssizeE)
_ZN34_INTERNAL_4c4dcd94_4_k_cu__Z4hashj4cuda3std6ranges3__45__cpo5ssizeE:
	.zero		1
	.type		_ZN34_INTERNAL_4c4dcd94_4_k_cu__Z4hashj6thrust24THRUST_300001_SM_1000_NS12placeholders2_3E,@object
	.size		_ZN34_INTERNAL_4c4dcd94_4_k_cu__Z4hashj6thrust24THRUST_300001_SM_1000_NS12placeholders2_3E,(_ZN34_INTERNAL_4c4dcd94_4_k_cu__Z4hashj4cuda3std3__45__cpo4cendE - _ZN34_INTERNAL_4c4dcd94_4_k_cu__Z4hashj6thrust24THRUST_300001_SM_1000_NS12placeholders2_3E)
_ZN34_INTERNAL_4c4dcd94_4_k_cu__Z4hashj6thrust24THRUST_300001_SM_1000_NS12placeholders2_3E:
	.zero		1
	.type		_ZN34_INTERNAL_4c4dcd94_4_k_cu__Z4hashj4cuda3std3__45__cpo4cendE,@object
	.size		_ZN34_INTERNAL_4c4dcd94_4_k_cu__Z4hashj4cuda3std3__45__cpo4cendE,(_ZN34_INTERNAL_4c4dcd94_4_k_cu__Z4hashj4cuda3std6ranges3__45__cpo4cendE - _ZN34_INTERNAL_4c4dcd94_4_k_cu__Z4hashj4cuda3std3__45__cpo4cendE)
_ZN34_INTERNAL_4c4dcd94_4_k_cu__Z4hashj4cuda3std3__45__cpo4cendE:
	.zero		1
	.type		_ZN34_INTERNAL_4c4dcd94_4_k_cu__Z4hashj4cuda3std6ranges3__45__cpo4cendE,@object
	.size		_ZN34_INTERNAL_4c4dcd94_4_k_cu__Z4hashj4cuda3std6ranges3__45__cpo4cendE,(_ZN34_INTERNAL_4c4dcd94_4_k_cu__Z4hashj6thrust24THRUST_300001_SM_1000_NS12placeholders2_7E - _ZN34_INTERNAL_4c4dcd94_4_k_cu__Z4hashj4cuda3std6ranges3__45__cpo4cendE)
_ZN34_INTERNAL_4c4dcd94_4_k_cu__Z4hashj4cuda3std6ranges3__45__cpo4cendE:
	.zero		1
	.type		_ZN34_INTERNAL_4c4dcd94_4_k_cu__Z4hashj6thrust24THRUST_300001_SM_1000_NS12placeholders2_7E,@object
	.size		_ZN34_INTERNAL_4c4dcd94_4_k_cu__Z4hashj6thrust24THRUST_300001_SM_1000_NS12placeholders2_7E,(_ZN34_INTERNAL_4c4dcd94_4_k_cu__Z4hashj4cuda3std3__45__cpo5crendE - _ZN34_INTERNAL_4c4dcd94_4_k_cu__Z4hashj6thrust24THRUST_300001_SM_1000_NS12placeholders2_7E)
_ZN34_INTERNAL_4c4dcd94_4_k_cu__Z4hashj6thrust24THRUST_300001_SM_1000_NS12placeholders2_7E:
	.zero		1
	.type		_ZN34_INTERNAL_4c4dcd94_4_k_cu__Z4hashj4cuda3std3__45__cpo5crendE,@object
	.size		_ZN34_INTERNAL_4c4dcd94_4_k_cu__Z4hashj4cuda3std3__45__cpo5crendE,(_ZN34_INTERNAL_4c4dcd94_4_k_cu__Z4hashj4cuda3std6ranges3__45__cpo4prevE - _ZN34_INTERNAL_4c4dcd94_4_k_cu__Z4hashj4cuda3std3__45__cpo5crendE)
_ZN34_INTERNAL_4c4dcd94_4_k_cu__Z4hashj4cuda3std3__45__cpo5crendE:
	.zero		1
	.type		_ZN34_INTERNAL_4c4dcd94_4_k_cu__Z4hashj4cuda3std6ranges3__45__cpo4prevE,@object
	.size		_ZN34_INTERNAL_4c4dcd94_4_k_cu__Z4hashj4cuda3std6ranges3__45__cpo4prevE,(_ZN34_INTERNAL_4c4dcd94_4_k_cu__Z4hashj4cuda3std6ranges3__45__cpo9iter_moveE - _ZN34_INTERNAL_4c4dcd94_4_k_cu__Z4hashj4cuda3std6ranges3__45__cpo4prevE)
_ZN34_INTERNAL_4c4dcd94_4_k_cu__Z4hashj4cuda3std6ranges3__45__cpo4prevE:
	.zero		1
	.type		_ZN34_INTERNAL_4c4dcd94_4_k_cu__Z4hashj4cuda3std6ranges3__45__cpo9iter_moveE,@object
	.size		_ZN34_INTERNAL_4c4dcd94_4_k_cu__Z4hashj4cuda3std6ranges3__45__cpo9iter_moveE,(_ZN34_INTERNAL_4c4dcd94_4_k_cu__Z4hashj6thrust24THRUST_300001_SM_1000_NS6system6detail10sequential3seqE - _ZN34_INTERNAL_4c4dcd94_4_k_cu__Z4hashj4cuda3std6ranges3__45__cpo9iter_moveE)
_ZN34_INTERNAL_4c4dcd94_4_k_cu__Z4hashj4cuda3std6ranges3__45__cpo9iter_moveE:
	.zero		1
	.type		_ZN34_INTERNAL_4c4dcd94_4_k_cu__Z4hashj6thrust24THRUST_300001_SM_1000_NS6system6detail10sequential3seqE,@object
	.size		_ZN34_INTERNAL_4c4dcd94_4_k_cu__Z4hashj6thrust24THRUST_300001_SM_1000_NS6system6detail10sequential3seqE,(_ZN34_INTERNAL_4c4dcd94_4_k_cu__Z4hashj6thrust24THRUST_300001_SM_1000_NS12placeholders2_9E - _ZN34_INTERNAL_4c4dcd94_4_k_cu__Z4hashj6thrust24THRUST_300001_SM_1000_NS6system6detail10sequential3seqE)
_ZN34_INTERNAL_4c4dcd94_4_k_cu__Z4hashj6thrust24THRUST_300001_SM_1000_NS6system6detail10sequential3seqE:
	.zero		1
	.type		_ZN34_INTERNAL_4c4dcd94_4_k_cu__Z4hashj6thrust24THRUST_300001_SM_1000_NS12placeholders2_9E,@object
	.size		_ZN34_INTERNAL_4c4dcd94_4_k_cu__Z4hashj6thrust24THRUST_300001_SM_1000_NS12placeholders2_9E,(_ZN34_INTERNAL_4c4dcd94_4_k_cu__Z4hashj4cuda3std3__419piecewise_constructE - _ZN34_INTERNAL_4c4dcd94_4_k_cu__Z4hashj6thrust24THRUST_300001_SM_1000_NS12placeholders2_9E)
_ZN34_INTERNAL_4c4dcd94_4_k_cu__Z4hashj6thrust24THRUST_300001_SM_1000_NS12placeholders2_9E:
	.zero		1
	.type		_ZN34_INTERNAL_4c4dcd94_4_k_cu__Z4hashj4cuda3std3__419piecewise_constructE,@object
	.size		_ZN34_INTERNAL_4c4dcd94_4_k_cu__Z4hashj4cuda3std3__419piecewise_constructE,(_ZN34_INTERNAL_4c4dcd94_4_k_cu__Z4hashj4cuda3std6ranges3__45__cpo5cdataE - _ZN34_INTERNAL_4c4dcd94_4_k_cu__Z4hashj4cuda3std3__419piecewise_constructE)
_ZN34_INTERNAL_4c4dcd94_4_k_cu__Z4hashj4cuda3std3__419piecewise_constructE:
	.zero		1
	.type		_ZN34_INTERNAL_4c4dcd94_4_k_cu__Z4hashj4cuda3std6ranges3__45__cpo5cdataE,@object
	.size		_ZN34_INTERNAL_4c4dcd94_4_k_cu__Z4hashj4cuda3std6ranges3__45__cpo5cdataE,(_ZN34_INTERNAL_4c4dcd94_4_k_cu__Z4hashj6thrust24THRUST_300001_SM_1000_NS12placeholders2_1E - _ZN34_INTERNAL_4c4dcd94_4_k_cu__Z4hashj4cuda3std6ranges3__45__cpo5cdataE)
_ZN34_INTERNAL_4c4dcd94_4_k_cu__Z4hashj4cuda3std6ranges3__45__cpo5cdataE:
	.zero		1
	.type		_ZN34_INTERNAL_4c4dcd94_4_k_cu__Z4hashj6thrust24THRUST_300001_SM_1000_NS12placeholders2_1E,@object
	.size		_ZN34_INTERNAL_4c4dcd94_4_k_cu__Z4hashj6thrust24THRUST_300001_SM_1000_NS12placeholders2_1E,(_ZN34_INTERNAL_4c4dcd94_4_k_cu__Z4hashj4cuda3std3__45__cpo3endE - _ZN34_INTERNAL_4c4dcd94_4_k_cu__Z4hashj6thrust24THRUST_300001_SM_1000_NS12placeholders2_1E)
_ZN34_INTERNAL_4c4dcd94_4_k_cu__Z4hashj6thrust24THRUST_300001_SM_1000_NS12placeholders2_1E:
	.zero		1
	.type		_ZN34_INTERNAL_4c4dcd94_4_k_cu__Z4hashj4cuda3std3__45__cpo3endE,@object
	.size		_ZN34_INTERNAL_4c4dcd94_4_k_cu__Z4hashj4cuda3std3__45__cpo3endE,(_ZN34_INTERNAL_4c4dcd94_4_k_cu__Z4hashj4cuda3std6ranges3__45__cpo3endE - _ZN34_INTERNAL_4c4dcd94_4_k_cu__Z4hashj4cuda3std3__45__cpo3endE)
_ZN34_INTERNAL_4c4dcd94_4_k_cu__Z4hashj4cuda3std3__45__cpo3endE:
	.zero		1
	.type		_ZN34_INTERNAL_4c4dcd94_4_k_cu__Z4hashj4cuda3std6ranges3__45__cpo3endE,@object
	.size		_ZN34_INTERNAL_4c4dcd94_4_k_cu__Z4hashj4cuda3std6ranges3__45__cpo3endE,(_ZN34_INTERNAL_4c4dcd94_4_k_cu__Z4hashj6thrust24THRUST_300001_SM_1000_NS12placeholders2_5E - _ZN34_INTERNAL_4c4dcd94_4_k_cu__Z4hashj4cuda3std6ranges3__45__cpo3endE)
_ZN34_INTERNAL_4c4dcd94_4_k_cu__Z4hashj4cuda3std6ranges3__45__cpo3endE:
	.zero		1
	.type		_ZN34_INTERNAL_4c4dcd94_4_k_cu__Z4hashj6thrust24THRUST_300001_SM_1000_NS12placeholders2_5E,@object
	.size		_ZN34_INTERNAL_4c4dcd94_4_k_cu__Z4hashj6thrust24THRUST_300001_SM_1000_NS12placeholders2_5E,(_ZN34_INTERNAL_4c4dcd94_4_k_cu__Z4hashj4cuda3std3__45__cpo4rendE - _ZN34_INTERNAL_4c4dcd94_4_k_cu__Z4hashj6thrust24THRUST_300001_SM_1000_NS12placeholders2_5E)
_ZN34_INTERNAL_4c4dcd94_4_k_cu__Z4hashj6thrust24THRUST_300001_SM_1000_NS12placeholders2_5E:
	.zero		1
	.type		_ZN34_INTERNAL_4c4dcd94_4_k_cu__Z4hashj4cuda3std3__45__cpo4rendE,@object
	.size		_ZN34_INTERNAL_4c4dcd94_4_k_cu__Z4hashj4cuda3std3__45__cpo4rendE,(_ZN34_INTERNAL_4c4dcd94_4_k_cu__Z4hashj4cuda3std6ranges3__45__cpo9iter_swapE - _ZN34_INTERNAL_4c4dcd94_4_k_cu__Z4hashj4cuda3std3__45__cpo4rendE)
_ZN34_INTERNAL_4c4dcd94_4_k_cu__Z4hashj4cuda3std3__45__cpo4rendE:
	.zero		1
	.type		_ZN34_INTERNAL_4c4dcd94_4_k_cu__Z4hashj4cuda3std6ranges3__45__cpo9iter_swapE,@object
	.size		_ZN34_INTERNAL_4c4dcd94_4_k_cu__Z4hashj4cuda3std6ranges3__45__cpo9iter_swapE,(_ZN34_INTERNAL_4c4dcd94_4_k_cu__Z4hashj4cuda3std3__48unexpectE - _ZN34_INTERNAL_4c4dcd94_4_k_cu__Z4hashj4cuda3std6ranges3__45__cpo9iter_swapE)
_ZN34_INTERNAL_4c4dcd94_4_k_cu__Z4hashj4cuda3std6ranges3__45__cpo9iter_swapE:
	.zero		1
	.type		_ZN34_INTERNAL_4c4dcd94_4_k_cu__Z4hashj4cuda3std3__48unexpectE,@object
	.size		_ZN34_INTERNAL_4c4dcd94_4_k_cu__Z4hashj4cuda3std3__48unexpectE,(_ZN34_INTERNAL_4c4dcd94_4_k_cu__Z4hashj6thrust24THRUST_300001_SM_1000_NS8cuda_cub3parE - _ZN34_INTERNAL_4c4dcd94_4_k_cu__Z4hashj4cuda3std3__48unexpectE)
_ZN34_INTERNAL_4c4dcd94_4_k_cu__Z4hashj4cuda3std3__48unexpectE:
	.zero		1
	.type		_ZN34_INTERNAL_4c4dcd94_4_k_cu__Z4hashj6thrust24THRUST_300001_SM_1000_NS8cuda_cub3parE,@object
	.size		_ZN34_INTERNAL_4c4dcd94_4_k_cu__Z4hashj6thrust24THRUST_300001_SM_1000_NS8cuda_cub3parE,(.L_29 - _ZN34_INTERNAL_4c4dcd94_4_k_cu__Z4hashj6thrust24THRUST_300001_SM_1000_NS8cuda_cub3parE)
_ZN34_INTERNAL_4c4dcd94_4_k_cu__Z4hashj6thrust24THRUST_300001_SM_1000_NS8cuda_cub3parE:
	.zero		1
.L_29:


//--------------------- .nv.shared._ZN3cub18CUB_300001_SM_10006detail10merge_sort30DeviceMergeSortPartitionKernelIN6thrust24THRUST_300001_SM_1000_NS10device_ptrIiEEm12TupleLessColiEEvbT_PT2_T0_SC_PSC_T1_SC_i --------------------------
	.section	.nv.shared._ZN3cub18CUB_300001_SM_10006detail10merge_sort30DeviceMergeSortPartitionKernelIN6thrust24THRUST_300001_SM_1000_NS10device_ptrIiEEm12TupleLessColiEEvbT_PT2_T0_SC_PSC_T1_SC_i,"aw",@nobits
	.sectionflags	@""
	.align	16
	.zero		1024


//--------------------- .nv.shared._ZN3cub18CUB_300001_SM_10006detail10merge_sort30DeviceMergeSortBlockSortKernelINS2_10policy_hubIN6thrust24THRUST_300001_SM_1000_NS10device_ptrIiEEE9Policy600ES8_PNS0_8NullTypeES8_SC_m12TupleLessColiSB_EEvbT0_T1_T2_T3_T4_PT6_PT7_T5_NS1_7vsmem_tE --------------------------
	.section	.nv.shared._ZN3cub18CUB_300001_SM_10006detail10merge_sort30DeviceMergeSortBlockSortKernelINS2_10policy_hubIN6thrust24THRUST_300001_SM_1000_NS10device_ptrIiEEE9Policy600ES8_PNS0_8NullTypeES8_SC_m12TupleLessColiSB_EEvbT0_T1_T2_T3_T4_PT6_PT7_T5_NS1_7vsmem_tE,"aw",@nobits
	.sectionflags	@""
	.align	16
.nv.shared._ZN3cub18CUB_300001_SM_10006detail10merge_sort30DeviceMergeSortBlockSortKernelINS2_10policy_hubIN6thrust24THRUST_300001_SM_1000_NS10device_ptrIiEEE9Policy600ES8_PNS0_8NullTypeES8_SC_m12TupleLessColiSB_EEvbT0_T1_T2_T3_T4_PT6_PT7_T5_NS1_7vsmem_tE:
	.zero		18448


//--------------------- .nv.shared._ZN3cub18CUB_300001_SM_10006detail10merge_sort26DeviceMergeSortMergeKernelINS2_10policy_hubIN6thrust24THRUST_300001_SM_1000_NS10device_ptrIiEEE9Policy600ES8_PNS0_8NullTypeES8_SC_j12TupleLessColiSB_EEvbT2_T3_T4_PT6_PT7_T5_PSG_SG_NS1_7vsmem_tE --------------------------
	.section	.nv.shared._ZN3cub18CUB_300001_SM_10006detail10merge_sort26DeviceMergeSortMergeKernelINS2_10policy_hubIN6thrust24THRUST_300001_SM_1000_NS10device_ptrIiEEE9Policy600ES8_PNS0_8NullTypeES8_SC_j12TupleLessColiSB_EEvbT2_T3_T4_PT6_PT7_T5_PSG_SG_NS1_7vsmem_tE,"aw",@nobits
	.sectionflags	@""
	.align	16
.nv.shared._ZN3cub18CUB_300001_SM_10006detail10merge_sort26DeviceMergeSortMergeKernelINS2_10policy_hubIN6thrust24THRUST_300001_SM_1000_NS10device_ptrIiEEE9Policy600ES8_PNS0_8NullTypeES8_SC_j12TupleLessColiSB_EEvbT2_T3_T4_PT6_PT7_T5_PSG_SG_NS1_7vsmem_tE:
	.zero		18448


//--------------------- .nv.shared._ZN3cub18CUB_300001_SM_10006detail10merge_sort30DeviceMergeSortPartitionKernelIN6thrust24THRUST_300001_SM_1000_NS10device_ptrIiEEj12TupleLessColiEEvbT_PT2_T0_SC_PSC_T1_SC_i --------------------------
	.section	.nv.shared._ZN3cub18CUB_300001_SM_10006detail10merge_sort30DeviceMergeSortPartitionKernelIN6thrust24THRUST_300001_SM_1000_NS10device_ptrIiEEj12TupleLessColiEEvbT_PT2_T0_SC_PSC_T1_SC_i,"aw",@nobits
	.sectionflags	@""
	.align	16
	.zero		1024


//--------------------- .nv.shared._ZN3cub18CUB_300001_SM_10006detail10merge_sort30DeviceMergeSortBlockSortKernelINS2_10policy_hubIN6thrust24THRUST_300001_SM_1000_NS10device_ptrIiEEE9Policy600ES8_PNS0_8NullTypeES8_SC_j12TupleLessColiSB_EEvbT0_T1_T2_T3_T4_PT6_PT7_T5_NS1_7vsmem_tE --------------------------
	.section	.nv.shared._ZN3cub18CUB_300001_SM_10006detail10merge_sort30DeviceMergeSortBlockSortKernelINS2_10policy_hubIN6thrust24THRUST_300001_SM_1000_NS10device_ptrIiEEE9Policy600ES8_PNS0_8NullTypeES8_SC_j12TupleLessColiSB_EEvbT0_T1_T2_T3_T4_PT6_PT7_T5_NS1_7vsmem_tE,"aw",@nobits
	.sectionflags	@""
	.align	16
.nv.shared._ZN3cub18CUB_300001_SM_10006detail10merge_sort30DeviceMergeSortBlockSortKernelINS2_10policy_hubIN6thrust24THRUST_300001_SM_1000_NS10device_ptrIiEEE9Policy600ES8_PNS0_8NullTypeES8_SC_j12TupleLessColiSB_EEvbT0_T1_T2_T3_T4_PT6_PT7_T5_NS1_7vsmem_tE:
	.zero		18448


//--------------------- .nv.shared._ZN3cub18CUB_300001_SM_10006detail4scan16DeviceScanKernelINS2_10policy_hubIiiimN4cuda3std3__44plusIvEEE10Policy1000EN6thrust24THRUST_300001_SM_1000_NS10device_ptrIiEESF_NS0_13ScanTileStateIiLb1EEES9_NS1_10InputValueIiPiEEmiLb0EiEEvT0_T1_T2_iT3_T4_T5_ --------------------------
	.section	.nv.shared._ZN3cub18CUB_300001_SM_10006detail4scan16DeviceScanKernelINS2_10policy_hubIiiimN4cuda3std3__44plusIvEEE10Policy1000EN6thrust24THRUST_300001_SM_1000_NS10device_ptrIiEESF_NS0_13ScanTileStateIiLb1EEES9_NS1_10InputValueIiPiEEmiLb0EiEEvT0_T1_T2_iT3_T4_T5_,"aw",@nobits
	.sectionflags	@""
	.align	16
.nv.shared._ZN3cub18CUB_300001_SM_10006detail4scan16DeviceScanKernelINS2_10policy_hubIiiimN4cuda3std3__44plusIvEEE10Policy1000EN6thrust24THRUST_300001_SM_1000_NS10device_ptrIiEESF_NS0_13ScanTileStateIiLb1EEES9_NS1_10InputValueIiPiEEmiLb0EiEEvT0_T1_T2_iT3_T4_T5_:
	.zero		32656


//--------------------- .nv.shared._ZN3cub18CUB_300001_SM_10006detail4scan16DeviceScanKernelINS2_10policy_hubIiiijN4cuda3std3__44plusIvEEE10Policy1000EN6thrust24THRUST_300001_SM_1000_NS10device_ptrIiEESF_NS0_13ScanTileStateIiLb1EEES9_NS1_10InputValueIiPiEEjiLb0EiEEvT0_T1_T2_iT3_T4_T5_ --------------------------
	.section	.nv.shared._ZN3cub18CUB_300001_SM_10006detail4scan16DeviceScanKernelINS2_10policy_hubIiiijN4cuda3std3__44plusIvEEE10Policy1000EN6thrust24THRUST_300001_SM_1000_NS10device_ptrIiEESF_NS0_13ScanTileStateIiLb1EEES9_NS1_10InputValueIiPiEEjiLb0EiEEvT0_T1_T2_iT3_T4_T5_,"aw",@nobits
	.sectionflags	@""
	.align	16
.nv.shared._ZN3cub18CUB_300001_SM_10006detail4scan16DeviceScanKernelINS2_10policy_hubIiiijN4cuda3std3__44plusIvEEE10Policy1000EN6thrust24THRUST_300001_SM_1000_NS10device_ptrIiEESF_NS0_13ScanTileStateIiLb1EEES9_NS1_10InputValueIiPiEEjiLb0EiEEvT0_T1_T2_iT3_T4_T5_:
	.zero		34832


//--------------------- .nv.shared._ZN3cub18CUB_300001_SM_10006detail4scan20DeviceScanInitKernelINS0_13ScanTileStateIiLb1EEEEEvT_i --------------------------
	.section	.nv.shared._ZN3cub18CUB_300001_SM_10006detail4scan20DeviceScanInitKernelINS0_13ScanTileStateIiLb1EEEEEvT_i,"aw",@nobits
	.sectionflags	@""
	.align	16
	.zero		1024


//--------------------- .nv.shared._ZN3cub18CUB_300001_SM_10006detail11EmptyKernelIvEEvv --------------------------
	.section	.nv.shared._ZN3cub18CUB_300001_SM_10006detail11EmptyKernelIvEEvv,"aw",@nobits
	.sectionflags	@""
	.align	16
	.zero		1024


//--------------------- .nv.shared._ZN6thrust24THRUST_300001_SM_1000_NS8cuda_cub4core6detail13_kernel_agentINS1_16__set_operations10SetOpAgentINS0_10device_ptrIiEES8_PiS9_S8_S9_l9TupleLessNS5_21serial_set_differenceEN4cuda3std3__417integral_constantIbLb0EEEEEJS8_S8_S9_S9_llS8_S9_SA_SB_PNSE_4pairIllEEPmN3cub18CUB_300001_SM_100013ScanTileStateIlLb1EEEEEEvDpT0_ --------------------------
	.section	.nv.shared._ZN6thrust24THRUST_300001_SM_1000_NS8cuda_cub4core6detail13_kernel_agentINS1_16__set_operations10SetOpAgentINS0_10device_ptrIiEES8_PiS9_S8_S9_l9TupleLessNS5_21serial_set_differenceEN4cuda3std3__417integral_constantIbLb0EEEEEJS8_S8_S9_S9_llS8_S9_SA_SB_PNSE_4pairIllEEPmN3cub18CUB_300001_SM_100013ScanTileStateIlLb1EEEEEEvDpT0_,"aw",@nobits
	.sectionflags	@""
	.align	16
	.zero		1024


//--------------------- .nv.shared._ZN6thrust24THRUST_300001_SM_1000_NS8cuda_cub4core6detail13_kernel_agentINS1_16__set_operations14PartitionAgentINS0_10device_ptrIiEES8_l9TupleLessEEJS8_S8_lllPN4cuda3std3__44pairIllEES9_iEEEvDpT0_ --------------------------
	.section	.nv.shared._ZN6thrust24THRUST_300001_SM_1000_NS8cuda_cub4core6detail13_kernel_agentINS1_16__set_operations14PartitionAgentINS0_10device_ptrIiEES8_l9TupleLessEEJS8_S8_lllPN4cuda3std3__44pairIllEES9_iEEEvDpT0_,"aw",@nobits
	.sectionflags	@""
	.align	16
	.zero		1024


//--------------------- .nv.shared._ZN6thrust24THRUST_300001_SM_1000_NS8cuda_cub4core6detail13_kernel_agentINS1_16__set_operations9InitAgentIN3cub18CUB_300001_SM_100013ScanTileStateIlLb1EEElEEJSA_lEEEvDpT0_ --------------------------
	.section	.nv.shared._ZN6thrust24THRUST_300001_SM_1000_NS8cuda_cub4core6detail13_kernel_agentINS1_16__set_operations9InitAgentIN3cub18CUB_300001_SM_100013ScanTileStateIlLb1EEElEEJSA_lEEEvDpT0_,"aw",@nobits
	.sectionflags	@""
	.align	16
	.zero		1024


//--------------------- .nv.shared._ZN6thrust24THRUST_300001_SM_1000_NS8cuda_cub4core6detail13_kernel_agentINS1_16__set_operations10SetOpAgentINS0_10device_ptrIiEES8_PiS9_S8_S9_i9TupleLessNS5_21serial_set_differenceEN4cuda3std3__417integral_constantIbLb0EEEEEJS8_S8_S9_S9_iiS8_S9_SA_SB_PNSE_4pairIiiEEPmN3cub18CUB_300001_SM_100013ScanTileStateIiLb1EEEEEEvDpT0_ --------------------------
	.section	.nv.shared._ZN6thrust24THRUST_300001_SM_1000_NS8cuda_cub4core6detail13_kernel_agentINS1_16__set_operations10SetOpAgentINS0_10device_ptrIiEES8_PiS9_S8_S9_i9TupleLessNS5_21serial_set_differenceEN4cuda3std3__417integral_constantIbLb0EEEEEJS8_S8_S9_S9_iiS8_S9_SA_SB_PNSE_4pairIiiEEPmN3cub18CUB_300001_SM_100013ScanTileStateIiLb1EEEEEEvDpT0_,"aw",@nobits
	.sectionflags	@""
	.align	16
	.zero		1024


//--------------------- .nv.shared._ZN6thrust24THRUST_300001_SM_1000_NS8cuda_cub4core6detail13_kernel_agentINS1_16__set_operations14PartitionAgentINS0_10device_ptrIiEES8_i9TupleLessEEJS8_S8_iiiPN4cuda3std3__44pairIiiEES9_iEEEvDpT0_ --------------------------
	.section	.nv.shared._ZN6thrust24THRUST_300001_SM_1000_NS8cuda_cub4core6detail13_kernel_agentINS1_16__set_operations14PartitionAgentINS0_10device_ptrIiEES8_i9TupleLessEEJS8_S8_iiiPN4cuda3std3__44pairIiiEES9_iEEEvDpT0_,"aw",@nobits
	.sectionflags	@""
	.align	16
	.zero		1024


//--------------------- .nv.shared._ZN6thrust24THRUST_300001_SM_1000_NS8cuda_cub4core6detail13_kernel_agentINS1_16__set_operations9InitAgentIN3cub18CUB_300001_SM_100013ScanTileStateIiLb1EEEiEEJSA_iEEEvDpT0_ --------------------------
	.section	.nv.shared._ZN6thrust24THRUST_300001_SM_1000_NS8cuda_cub4core6detail13_kernel_agentINS1_16__set_operations9InitAgentIN3cub18CUB_300001_SM_100013ScanTileStateIiLb1EEEiEEJSA_iEEEvDpT0_,"aw",@nobits
	.sectionflags	@""
	.align	16
	.zero		1024


//--------------------- .nv.shared._ZN6thrust24THRUST_300001_SM_1000_NS8cuda_cub4core6detail13_kernel_agentINS1_8__unique11UniqueAgentINS0_10device_ptrIiEES8_10TupleEqualiPiEEJS8_S8_S9_SA_iN3cub18CUB_300001_SM_100013ScanTileStateIiLb1EEEmEEEvDpT0_ --------------------------
	.section	.nv.shared._ZN6thrust24THRUST_300001_SM_1000_NS8cuda_cub4core6detail13_kernel_agentINS1_8__unique11UniqueAgentINS0_10device_ptrIiEES8_10TupleEqualiPiEEJS8_S8_S9_SA_iN3cub18CUB_300001_SM_100013ScanTileStateIiLb1EEEmEEEvDpT0_,"aw",@nobits
	.sectionflags	@""
	.align	16
	.zero		1024


//--------------------- .nv.shared._ZN6thrust24THRUST_300001_SM_1000_NS8cuda_cub4core6detail13_kernel_agentINS1_8__unique9InitAgentIN3cub18CUB_300001_SM_100013ScanTileStateIiLb1EEEPiiEEJSA_mSB_EEEvDpT0_ --------------------------
	.section	.nv.shared._ZN6thrust24THRUST_300001_SM_1000_NS8cuda_cub4core6detail13_kernel_agentINS1_8__unique9InitAgentIN3cub18CUB_300001_SM_100013ScanTileStateIiLb1EEEPiiEEJSA_mSB_EEEvDpT0_,"aw",@nobits
	.sectionflags	@""
	.align	16
	.zero		1024


//--------------------- .nv.shared._Z13makeDeltaDataP8RelationPiiS1_ --------------------------
	.section	.nv.shared._Z13makeDeltaDataP8RelationPiiS1_,"aw",@nobits
	.sectionflags	@""
	.align	16
	.zero		1024


//--------------------- .nv.shared._Z16joinRelationDataP8RelationS0_PiS1_ --------------------------
	.section	.nv.shared._Z16joinRelationDataP8RelationS0_PiS1_,"aw",@nobits
	.sectionflags	@""
	.align	16
	.zero		1024


//--------------------- .nv.shared._Z17joinRelationCountP8RelationS0_Pi --------------------------
	.section	.nv.shared._Z17joinRelationCountP8RelationS0_Pi,"aw",@nobits
	.sectionflags	@""
	.align	16
	.zero		1024


//--------------------- .nv.shared._Z10testKernelP8Relation --------------------------
	.section	.nv.shared._Z10testKernelP8Relation,"aw",@nobits
	.sectionflags	@""
	.align	16
	.zero		1024


//--------------------- .nv.shared._Z7initMapP8Relation --------------------------
	.section	.nv.shared._Z7initMapP8Relation,"aw",@nobits
	.sectionflags	@""
	.align	16
	.zero		1024


//--------------------- .nv.shared._Z13initSortedArrP8Relation --------------------------
	.section	.nv.shared._Z13initSortedArrP8Relation,"aw",@nobits
	.sectionflags	@""
	.align	16
	.zero		1024


//--------------------- .nv.shared._Z12d_printArrayPii --------------------------
	.section	.nv.shared._Z12d_printArrayPii,"aw",@nobits
	.sectionflags	@""
	.align	16
	.zero		1024


//--------------------- .nv.shared._Z13lookupMulKeysP8KeyValueS0_j --------------------------
	.section	.nv.shared._Z13lookupMulKeysP8KeyValueS0_j,"aw",@nobits
	.sectionflags	@""
	.align	16
	.zero		1024


//--------------------- .nv.shared._Z13insertMulKeysP8KeyValuePKS_j --------------------------
	.section	.nv.shared._Z13insertMulKeysP8KeyValuePKS_j,"aw",@nobits
	.sectionflags	@""
	.align	16
	.zero		1024


//--------------------- .nv.constant0._ZN3cub18CUB_300001_SM_10006detail10merge_sort26DeviceMergeSortMergeKernelINS2_10policy_hubIN6thrust24THRUST_300001_SM_1000_NS10device_ptrIiEEE9Policy600ES8_PNS0_8NullTypeES8_SC_m12TupleLessColiSB_EEvbT2_T3_T4_PT6_PT7_T5_PSG_SG_NS1_7vsmem_tE --------------------------
	.section	.nv.constant0._ZN3cub18CUB_300001_SM_10006detail10merge_sort26DeviceMergeSortMergeKernelINS2_10policy_hubIN6thrust24THRUST_300001_SM_1000_NS10device_ptrIiEEE9Policy600ES8_PNS0_8NullTypeES8_SC_m12TupleLessColiSB_EEvbT2_T3_T4_PT6_PT7_T5_PSG_SG_NS1_7vsmem_tE,"a",@progbits
	.sectionflags	@""
	.align	4
.nv.constant0._ZN3cub18CUB_300001_SM_10006detail10merge_sort26DeviceMergeSortMergeKernelINS2_10policy_hubIN6thrust24THRUST_300001_SM_1000_NS10device_ptrIiEEE9Policy600ES8_PNS0_8NullTypeES8_SC_m12TupleLessColiSB_EEvbT2_T3_T4_PT6_PT7_T5_PSG_SG_NS1_7vsmem_tE:
	.zero		984


//--------------------- .nv.constant0._ZN3cub18CUB_300001_SM_10006detail10merge_sort30DeviceMergeSortPartitionKernelIN6thrust24THRUST_300001_SM_1000_NS10device_ptrIiEEm12TupleLessColiEEvbT_PT2_T0_SC_PSC_T1_SC_i --------------------------
	.section	.nv.constant0._ZN3cub18CUB_300001_SM_10006detail10merge_sort30DeviceMergeSortPartitionKernelIN6thrust24THRUST_300001_SM_1000_NS10device_ptrIiEEm12TupleLessColiEEvbT_PT2_T0_SC_PSC_T1_SC_i,"a",@progbits
	.sectionflags	@""
	.align	4
.nv.constant0._ZN3cub18CUB_300001_SM_10006detail10merge_sort30DeviceMergeSortPartitionKernelIN6thrust24THRUST_300001_SM_1000_NS10device_ptrIiEEm12TupleLessColiEEvbT_PT2_T0_SC_PSC_T1_SC_i:
	.zero		972


//--------------------- .nv.constant0._ZN3cub18CUB_300001_SM_10006detail10merge_sort30DeviceMergeSortBlockSortKernelINS2_10policy_hubIN6thrust24THRUST_300001_SM_1000_NS10device_ptrIiEEE9Policy600ES8_PNS0_8NullTypeES8_SC_m12TupleLessColiSB_EEvbT0_T1_T2_T3_T4_PT6_PT7_T5_NS1_7vsmem_tE --------------------------
	.section	.nv.constant0._ZN3cub18CUB_300001_SM_10006detail10merge_sort30DeviceMergeSortBlockSortKernelINS2_10policy_hubIN6thrust24THRUST_300001_SM_1000_NS10device_ptrIiEEE9Policy600ES8_PNS0_8NullTypeES8_SC_m12TupleLessColiSB_EEvbT0_T1_T2_T3_T4_PT6_PT7_T5_NS1_7vsmem_tE,"a",@progbits
	.sectionflags	@""
	.align	4
.nv.constant0._ZN3cub18CUB_300001_SM_10006detail10merge_sort30DeviceMergeSortBlockSortKernelINS2_10policy_hubIN6thrust24THRUST_300001_SM_1000_NS10device_ptrIiEEE9Policy600ES8_PNS0_8NullTypeES8_SC_m12TupleLessColiSB_EEvbT0_T1_T2_T3_T4_PT6_PT7_T5_NS1_7vsmem_tE:
	.zero		984


//--------------------- .nv.constant0._ZN3cub18CUB_300001_SM_10006detail10merge_sort26DeviceMergeSortMergeKernelINS2_10policy_hubIN6thrust24THRUST_300001_SM_1000_NS10device_ptrIiEEE9Policy600ES8_PNS0_8NullTypeES8_SC_j12TupleLessColiSB_EEvbT2_T3_T4_PT6_PT7_T5_PSG_SG_NS1_7vsmem_tE --------------------------
	.section	.nv.constant0._ZN3cub18CUB_300001_SM_10006detail10merge_sort26DeviceMergeSortMergeKernelINS2_10policy_hubIN6thrust24THRUST_300001_SM_1000_NS10device_ptrIiEEE9Policy600ES8_PNS0_8NullTypeES8_SC_j12TupleLessColiSB_EEvbT2_T3_T4_PT6_PT7_T5_PSG_SG_NS1_7vsmem_tE,"a",@progbits
	.sectionflags	@""
	.align	4
.nv.constant0._ZN3cub18CUB_300001_SM_10006detail10merge_sort26DeviceMergeSortMergeKernelINS2_10policy_hubIN6thrust24THRUST_300001_SM_1000_NS10device_ptrIiEEE9Policy600ES8_PNS0_8NullTypeES8_SC_j12TupleLessColiSB_EEvbT2_T3_T4_PT6_PT7_T5_PSG_SG_NS1_7vsmem_tE:
	.zero		984


//--------------------- .nv.constant0._ZN3cub18CUB_300001_SM_10006detail10merge_sort30DeviceMergeSortPartitionKernelIN6thrust24THRUST_300001_SM_1000_NS10device_ptrIiEEj12TupleLessColiEEvbT_PT2_T0_SC_PSC_T1_SC_i --------------------------
	.section	.nv.constant0._ZN3cub18CUB_300001_SM_10006detail10merge_sort30DeviceMergeSortPartitionKernelIN6thrust24THRUST_300001_SM_1000_NS10device_ptrIiEEj12TupleLessColiEEvbT_PT2_T0_SC_PSC_T1_SC_i,"a",@progbits
	.sectionflags	@""
	.align	4
.nv.constant0._ZN3cub18CUB_300001_SM_10006detail10merge_sort30DeviceMergeSortPartitionKernelIN6thrust24THRUST_300001_SM_1000_NS10device_ptrIiEEj12TupleLessColiEEvbT_PT2_T0_SC_PSC_T1_SC_i:
	.zero		960


//--------------------- .nv.constant0._ZN3cub18CUB_300001_SM_10006detail10merge_sort30DeviceMergeSortBlockSortKernelINS2_10policy_hubIN6thrust24THRUST_300001_SM_1000_NS10device_ptrIiEEE9Policy600ES8_PNS0_8NullTypeES8_SC_j12TupleLessColiSB_EEvbT0_T1_T2_T3_T4_PT6_PT7_T5_NS1_7vsmem_tE --------------------------
	.section	.nv.constant0._ZN3cub18CUB_300001_SM_10006detail10merge_sort30DeviceMergeSortBlockSortKernelINS2_10policy_hubIN6thrust24THRUST_300001_SM_1000_NS10device_ptrIiEEE9Policy600ES8_PNS0_8NullTypeES8_SC_j12TupleLessColiSB_EEvbT0_T1_T2_T3_T4_PT6_PT7_T5_NS1_7vsmem_tE,"a",@progbits
	.sectionflags	@""
	.align	4
.nv.constant0._ZN3cub18CUB_300001_SM_10006detail10merge_sort30DeviceMergeSortBlockSortKernelINS2_10policy_hubIN6thrust24THRUST_300001_SM_1000_NS10device_ptrIiEEE9Policy600ES8_PNS0_8NullTypeES8_SC_j12TupleLessColiSB_EEvbT0_T1_T2_T3_T4_PT6_PT7_T5_NS1_7vsmem_tE:
	.zero		984


//--------------------- .nv.constant0._ZN3cub18CUB_300001_SM_10006detail4scan16DeviceScanKernelINS2_10policy_hubIiiimN4cuda3std3__44plusIvEEE10Policy1000EN6thrust24THRUST_300001_SM_1000_NS10device_ptrIiEESF_NS0_13ScanTileStateIiLb1EEES9_NS1_10InputValueIiPiEEmiLb0EiEEvT0_T1_T2_iT3_T4_T5_ --------------------------
	.section	.nv.constant0._ZN3cub18CUB_300001_SM_10006detail4scan16DeviceScanKernelINS2_10policy_hubIiiimN4cuda3std3__44plusIvEEE10Policy1000EN6thrust24THRUST_300001_SM_1000_NS10device_ptrIiEESF_NS0_13ScanTileStateIiLb1EEES9_NS1_10InputValueIiPiEEmiLb0EiEEvT0_T1_T2_iT3_T4_T5_,"a",@progbits
	.sectionflags	@""
	.align	4
.nv.constant0._ZN3cub18CUB_300001_SM_10006detail4scan16DeviceScanKernelINS2_10policy_hubIiiimN4cuda3std3__44plusIvEEE10Policy1000EN6thrust24THRUST_300001_SM_1000_NS10device_ptrIiEESF_NS0_13ScanTileStateIiLb1EEES9_NS1_10InputValueIiPiEEmiLb0EiEEvT0_T1_T2_iT3_T4_T5_:
	.zero		952


//--------------------- .nv.constant0._ZN3cub18CUB_300001_SM_10006detail4scan16DeviceScanKernelINS2_10policy_hubIiiijN4cuda3std3__44plusIvEEE10Policy1000EN6thrust24THRUST_300001_SM_1000_NS10device_ptrIiEESF_NS0_13ScanTileStateIiLb1EEES9_NS1_10InputValueIiPiEEjiLb0EiEEvT0_T1_T2_iT3_T4_T5_ --------------------------
	.section	.nv.constant0._ZN3cub18CUB_300001_SM_10006detail4scan16DeviceScanKernelINS2_10policy_hubIiiijN4cuda3std3__44plusIvEEE10Policy1000EN6thrust24THRUST_300001_SM_1000_NS10device_ptrIiEESF_NS0_13ScanTileStateIiLb1EEES9_NS1_10InputValueIiPiEEjiLb0EiEEvT0_T1_T2_iT3_T4_T5_,"a",@progbits
	.sectionflags	@""
	.align	4
.nv.constant0._ZN3cub18CUB_300001_SM_10006detail4scan16DeviceScanKernelINS2_10policy_hubIiiijN4cuda3std3__44plusIvEEE10Policy1000EN6thrust24THRUST_300001_SM_1000_NS10device_ptrIiEESF_NS0_13ScanTileStateIiLb1EEES9_NS1_10InputValueIiPiEEjiLb0EiEEvT0_T1_T2_iT3_T4_T5_:
	.zero		948


//--------------------- .nv.constant0._ZN3cub18CUB_300001_SM_10006detail4scan20DeviceScanInitKernelINS0_13ScanTileStateIiLb1EEEEEvT_i --------------------------
	.section	.nv.constant0._ZN3cub18CUB_300001_SM_10006detail4scan20DeviceScanInitKernelINS0_13ScanTileStateIiLb1EEEEEvT_i,"a",@progbits
	.sectionflags	@""
	.align	4
.nv.constant0._ZN3cub18CUB_300001_SM_10006detail4scan20DeviceScanInitKernelINS0_13ScanTileStateIiLb1EEEEEvT_i:
	.zero		908


//--------------------- .nv.constant0._ZN3cub18CUB_300001_SM_10006detail11EmptyKernelIvEEvv --------------------------
	.section	.nv.constant0._ZN3cub18CUB_300001_SM_10006detail11EmptyKernelIvEEvv,"a",@progbits
	.sectionflags	@""
	.align	4
.nv.constant0._ZN3cub18CUB_300001_SM_10006detail11EmptyKernelIvEEvv:
	.zero		896


//--------------------- .nv.constant0._ZN6thrust24THRUST_300001_SM_1000_NS8cuda_cub4core6detail13_kernel_agentINS1_16__set_operations10SetOpAgentINS0_10device_ptrIiEES8_PiS9_S8_S9_l9TupleLessNS5_21serial_set_differenceEN4cuda3std3__417integral_constantIbLb0EEEEEJS8_S8_S9_S9_llS8_S9_SA_SB_PNSE_4pairIllEEPmN3cub18CUB_300001_SM_100013ScanTileStateIlLb1EEEEEEvDpT0_ --------------------------
	.section	.nv.constant0._ZN6thrust24THRUST_300001_SM_1000_NS8cuda_cub4core6detail13_kernel_agentINS1_16__set_operations10SetOpAgentINS0_10device_ptrIiEES8_PiS9_S8_S9_l9TupleLessNS5_21serial_set_differenceEN4cuda3std3__417integral_constantIbLb0EEEEEJS8_S8_S9_S9_llS8_S9_SA_SB_PNSE_4pairIllEEPmN3cub18CUB_300001_SM_100013ScanTileStateIlLb1EEEEEEvDpT0_,"a",@progbits
	.sectionflags	@""
	.align	4
.nv.constant0._ZN6thrust24THRUST_300001_SM_1000_NS8cuda_cub4core6detail13_kernel_agentINS1_16__set_operations10SetOpAgentINS0_10device_ptrIiEES8_PiS9_S8_S9_l9TupleLessNS5_21serial_set_differenceEN4cuda3std3__417integral_constantIbLb0EEEEEJS8_S8_S9_S9_llS8_S9_SA_SB_PNSE_4pairIllEEPmN3cub18CUB_300001_SM_100013ScanTileStateIlLb1EEEEEEvDpT0_:
	.zero		1008


//--------------------- .nv.constant0._ZN6thrust24THRUST_300001_SM_1000_NS8cuda_cub4core6detail13_kernel_agentINS1_16__set_operations14PartitionAgentINS0_10device_ptrIiEES8_l9TupleLessEEJS8_S8_lllPN4cuda3std3__44pairIllEES9_iEEEvDpT0_ --------------------------
	.section	.nv.constant0._ZN6thrust24THRUST_300001_SM_1000_NS8cuda_cub4core6detail13_kernel_agentINS1_16__set_operations14PartitionAgentINS0_10device_ptrIiEES8_l9TupleLessEEJS8_S8_lllPN4cuda3std3__44pairIllEES9_iEEEvDpT0_,"a",@progbits
	.sectionflags	@""
	.align	4
.nv.constant0._ZN6thrust24THRUST_300001_SM_1000_NS8cuda_cub4core6detail13_kernel_agentINS1_16__set_operations14PartitionAgentINS0_10device_ptrIiEES8_l9TupleLessEEJS8_S8_lllPN4cuda3std3__44pairIllEES9_iEEEvDpT0_:
	.zero		964


//--------------------- .nv.constant0._ZN6thrust24THRUST_300001_SM_1000_NS8cuda_cub4core6detail13_kernel_agentINS1_16__set_operations9InitAgentIN3cub18CUB_300001_SM_100013ScanTileStateIlLb1EEElEEJSA_lEEEvDpT0_ --------------------------
	.section	.nv.constant0._ZN6thrust24THRUST_300001_SM_1000_NS8cuda_cub4core6detail13_kernel_agentINS1_16__set_operations9InitAgentIN3cub18CUB_300001_SM_100013ScanTileStateIlLb1EEElEEJSA_lEEEvDpT0_,"a",@progbits
	.sectionflags	@""
	.align	4
.nv.constant0._ZN6thrust24THRUST_300001_SM_1000_NS8cuda_cub4core6detail13_kernel_agentINS1_16__set_operations9InitAgentIN3cub18CUB_300001_SM_100013ScanTileStateIlLb1EEElEEJSA_lEEEvDpT0_:
	.zero		912


//--------------------- .nv.constant0._ZN6thrust24THRUST_300001_SM_1000_NS8cuda_cub4core6detail13_kernel_agentINS1_16__set_operations10SetOpAgentINS0_10device_ptrIiEES8_PiS9_S8_S9_i9TupleLessNS5_21serial_set_differenceEN4cuda3std3__417integral_constantIbLb0EEEEEJS8_S8_S9_S9_iiS8_S9_SA_SB_PNSE_4pairIiiEEPmN3cub18CUB_300001_SM_100013ScanTileStateIiLb1EEEEEEvDpT0_ --------------------------
	.section	.nv.constant0._ZN6thrust24THRUST_300001_SM_1000_NS8cuda_cub4core6detail13_kernel_agentINS1_16__set_operations10SetOpAgentINS0_10device_ptrIiEES8_PiS9_S8_S9_i9TupleLessNS5_21serial_set_differenceEN4cuda3std3__417integral_constantIbLb0EEEEEJS8_S8_S9_S9_iiS8_S9_SA_SB_PNSE_4pairIiiEEPmN3cub18CUB_300001_SM_100013ScanTileStateIiLb1EEEEEEvDpT0_,"a",@progbits
	.sectionflags	@""
	.align	4
.nv.constant0._ZN6thrust24THRUST_300001_SM_1000_NS8cuda_cub4core6detail13_kernel_agentINS1_16__set_operations10SetOpAgentINS0_10device_ptrIiEES8_PiS9_S8_S9_i9TupleLessNS5_21serial_set_differenceEN4cuda3std3__417integral_constantIbLb0EEEEEJS8_S8_S9_S9_iiS8_S9_SA_SB_PNSE_4pairIiiEEPmN3cub18CUB_300001_SM_100013ScanTileStateIiLb1EEEEEEvDpT0_:
	.zero		1000


//--------------------- .nv.constant0._ZN6thrust24THRUST_300001_SM_1000_NS8cuda_cub4core6detail13_kernel_agentINS1_16__set_operations14PartitionAgentINS0_10device_ptrIiEES8_i9TupleLessEEJS8_S8_iiiPN4cuda3std3__44pairIiiEES9_iEEEvDpT0_ --------------------------
	.section	.nv.constant0._ZN6thrust24THRUST_300001_SM_1000_NS8cuda_cub4core6detail13_kernel_agentINS1_16__set_operations14PartitionAgentINS0_10device_ptrIiEES8_i9TupleLessEEJS8_S8_iiiPN4cuda3std3__44pairIiiEES9_iEEEvDpT0_,"a",@progbits
	.sectionflags	@""
	.align	4
.nv.constant0._ZN6thrust24THRUST_300001_SM_1000_NS8cuda_cub4core6detail13_kernel_agentINS1_16__set_operations14PartitionAgentINS0_10device_ptrIiEES8_i9TupleLessEEJS8_S8_iiiPN4cuda3std3__44pairIiiEES9_iEEEvDpT0_:
	.zero		956


//--------------------- .nv.constant0._ZN6thrust24THRUST_300001_SM_1000_NS8cuda_cub4core6detail13_kernel_agentINS1_16__set_operations9InitAgentIN3cub18CUB_300001_SM_100013ScanTileStateIiLb1EEEiEEJSA_iEEEvDpT0_ --------------------------
	.section	.nv.constant0._ZN6thrust24THRUST_300001_SM_1000_NS8cuda_cub4core6detail13_kernel_agentINS1_16__set_operations9InitAgentIN3cub18CUB_300001_SM_100013ScanTileStateIiLb1EEEiEEJSA_iEEEvDpT0_,"a",@progbits
	.sectionflags	@""
	.align	4
.nv.constant0._ZN6thrust24THRUST_300001_SM_1000_NS8cuda_cub4core6detail13_kernel_agentINS1_16__set_operations9InitAgentIN3cub18CUB_300001_SM_100013ScanTileStateIiLb1EEEiEEJSA_iEEEvDpT0_:
	.zero		908


//--------------------- .nv.constant0._ZN6thrust24THRUST_300001_SM_1000_NS8cuda_cub4core6detail13_kernel_agentINS1_8__unique11UniqueAgentINS0_10device_ptrIiEES8_10TupleEqualiPiEEJS8_S8_S9_SA_iN3cub18CUB_300001_SM_100013ScanTileStateIiLb1EEEmEEEvDpT0_ --------------------------
	.section	.nv.constant0._ZN6thrust24THRUST_300001_SM_1000_NS8cuda_cub4core6detail13_kernel_agentINS1_8__unique11UniqueAgentINS0_10device_ptrIiEES8_10TupleEqualiPiEEJS8_S8_S9_SA_iN3cub18CUB_300001_SM_100013ScanTileStateIiLb1EEEmEEEvDpT0_,"a",@progbits
	.sectionflags	@""
	.align	4
.nv.constant0._ZN6thrust24THRUST_300001_SM_1000_NS8cuda_cub4core6detail13_kernel_agentINS1_8__unique11UniqueAgentINS0_10device_ptrIiEES8_10TupleEqualiPiEEJS8_S8_S9_SA_iN3cub18CUB_300001_SM_100013ScanTileStateIiLb1EEEmEEEvDpT0_:
	.zero		952


//--------------------- .nv.constant0._ZN6thrust24THRUST_300001_SM_1000_NS8cuda_cub4core6detail13_kernel_agentINS1_8__unique9InitAgentIN3cub18CUB_300001_SM_100013ScanTileStateIiLb1EEEPiiEEJSA_mSB_EEEvDpT0_ --------------------------
	.section	.nv.constant0._ZN6thrust24THRUST_300001_SM_1000_NS8cuda_cub4core6detail13_kernel_agentINS1_8__unique9InitAgentIN3cub18CUB_300001_SM_100013ScanTileStateIiLb1EEEPiiEEJSA_mSB_EEEvDpT0_,"a",@progbits
	.sectionflags	@""
	.align	4
.nv.constant0._ZN6thrust24THRUST_300001_SM_1000_NS8cuda_cub4core6detail13_kernel_agentINS1_8__unique9InitAgentIN3cub18CUB_300001_SM_100013ScanTileStateIiLb1EEEPiiEEJSA_mSB_EEEvDpT0_:
	.zero		920


//--------------------- .nv.constant0._Z13makeDeltaDataP8RelationPiiS1_ --------------------------
	.section	.nv.constant0._Z13makeDeltaDataP8RelationPiiS1_,"a",@progbits
	.sectionflags	@""
	.align	4
.nv.constant0._Z13makeDeltaDataP8RelationPiiS1_:
	.zero		928


//--------------------- .nv.constant0._Z16joinRelationDataP8RelationS0_PiS1_ --------------------------
	.section	.nv.constant0._Z16joinRelationDataP8RelationS0_PiS1_,"a",@progbits
	.sectionflags	@""
	.align	4
.nv.constant0._Z16joinRelationDataP8RelationS0_PiS1_:
	.zero		928


//--------------------- .nv.constant0._Z17joinRelationCountP8RelationS0_Pi --------------------------
	.section	.nv.constant0._Z17joinRelationCountP8RelationS0_Pi,"a",@progbits
	.sectionflags	@""
	.align	4
.nv.constant0._Z17joinRelationCountP8RelationS0_Pi:
	.zero		920


//--------------------- .nv.constant0._Z10testKernelP8Relation --------------------------
	.section	.nv.constant0._Z10testKernelP8Relation,"a",@progbits
	.sectionflags	@""
	.align	4
.nv.constant0._Z10testKernelP8Relation:
	.zero		904


//--------------------- .nv.constant0._Z7initMapP8Relation --------------------------
	.section	.nv.constant0._Z7initMapP8Relation,"a",@progbits
	.sectionflags	@""
	.align	4
.nv.constant0._Z7initMapP8Relation:
	.zero		904


//--------------------- .nv.constant0._Z13initSortedArrP8Relation --------------------------
	.section	.nv.constant0._Z13initSortedArrP8Relation,"a",@progbits
	.sectionflags	@""
	.align	4
.nv.constant0._Z13initSortedArrP8Relation:
	.zero		904


//--------------------- .nv.constant0._Z12d_printArrayPii --------------------------
	.section	.nv.constant0._Z12d_printArrayPii,"a",@progbits
	.sectionflags	@""
	.align	4
.nv.constant0._Z12d_printArrayPii:
	.zero		908


//--------------------- .nv.constant0._Z13lookupMulKeysP8KeyValueS0_j --------------------------
	.section	.nv.constant0._Z13lookupMulKeysP8KeyValueS0_j,"a",@progbits
	.sectionflags	@""
	.align	4
.nv.constant0._Z13lookupMulKeysP8KeyValueS0_j:
	.zero		916


//--------------------- .nv.constant0._Z13insertMulKeysP8KeyValuePKS_j --------------------------
	.section	.nv.constant0._Z13insertMulKeysP8KeyValuePKS_j,"a",@progbits
	.sectionflags	@""
	.align	4
.nv.constant0._Z13insertMulKeysP8KeyValuePKS_j:
	.zero		916


//--------------------- SYMBOLS --------------------------

	.type		.nv.reservedSmem.offset0,@object
	.size		.nv.reservedSmem.offset0,0x4
	.type		.nv.reservedSmem.cap,@object
	.size		.nv.reservedSmem.cap,0x4
	.type		vprintf,@function
